def attn_fwd(
    Q,
    K,
    V,
    Out,
    Lse,
    sm_scale,
    stride_qz,
    stride_qh,
    stride_qm,
    stride_qk,
    stride_kz,
    stride_kh,
    stride_kn,
    stride_kk,
    stride_vz,
    stride_vh,
    stride_vn,
    stride_vk,
    stride_oz,
    stride_oh,
    stride_om,
    stride_ok,
    seqlen_q,
    seqlen_k,
    BLOCK_M: tl.constexpr,
    BLOCK_N: tl.constexpr,
    HEAD_DIM: tl.constexpr,
    CAUSAL: tl.constexpr,
):
    start_m = tl.program_id(0)
    off_hz = tl.program_id(1)
    q_off = off_hz * stride_qh
    k_off = off_hz * stride_kh
    v_off = off_hz * stride_vh
    offs_m = start_m * BLOCK_M + tl.arange(0, BLOCK_M)
    offs_d = tl.arange(0, HEAD_DIM)
    offs_n = tl.arange(0, BLOCK_N)
    q_ptrs = Q + q_off + offs_m[:, None] * stride_qm + offs_d[None, :] * stride_qk
    k_ptrs = K + k_off + offs_d[:, None] * stride_kk + offs_n[None, :] * stride_kn
    v_ptrs = V + v_off + offs_n[:, None] * stride_vn + offs_d[None, :] * stride_vk
    m_i = tl.full([BLOCK_M], float("-inf"), dtype=tl.float32)
    l_i = tl.zeros([BLOCK_M], dtype=tl.float32) + 1.0
    acc = tl.zeros([BLOCK_M, HEAD_DIM], dtype=tl.float32)
    q = tl.load(q_ptrs)
    acc, l_i, m_i = _attn_fwd_inner(
        acc,
        l_i,
        m_i,
        q,
        k_ptrs,
        v_ptrs,
        sm_scale,
        stride_kn,
        stride_vn,
        start_m,
        seqlen_k,
        BLOCK_M,
        BLOCK_N,
        HEAD_DIM,
        CAUSAL,
    )
    acc = acc / l_i[:, None]
    lse = m_i + tl.math.log2(l_i) / 1.4426950408889634
    o_ptrs = (
        Out
        + off_hz * stride_oh
        + offs_m[:, None] * stride_om
        + offs_d[None, :] * stride_ok
    )
    tl.store(o_ptrs, acc.to(Out.dtype.element_ty))
    tl.store(Lse + off_hz * seqlen_q + offs_m, lse)

# config = {"BLOCK_M": 128, "BLOCK_N": 32, "HEAD_DIM": 512, "arch": "sm_80", "causal": true, "dtype": "bf16", "num_stages": 2, "num_warps": 8}
# arch = sm_80


// ===== COMPILED SASS (sm_80) =====

	.target	sm_80

	.elftype	@"ET_EXEC"


//--------------------- .note.nv.tkinfo           --------------------------
	.section	.note.nv.tkinfo,"",@"SHT_NOTE"
	.sectionflags	@"SHF_NOTE_NV_TKINFO"
	.tkinfo
        /*0018*/ 	.word	0x00000002
        /*0030*/ 	.string	""
        /*0030*/ 	.string	"ptxas"
        /*0030*/ 	.string	"Cuda compilation tools, release 13.0, V13.0.88"
        /*0030*/ 	.string	"Build cuda_13.0.r13.0/compiler.36424714_0"
        /*0030*/ 	.string	"-v  -suppress-debug-info  -lineinfo  -arch sm_80 "



//--------------------- .note.nv.cuinfo           --------------------------
	.section	.note.nv.cuinfo,"",@"SHT_NOTE"
	.sectionflags	@"SHF_NOTE_NV_CUINFO"
        /*0018*/ 	.short	0x0002
        /*001a*/ 	.short	0x0050
        /*001c*/ 	.short	0x0082
	.zero		2


//--------------------- .nv.info                  --------------------------
	.section	.nv.info,"",@"SHT_CUDA_INFO"
	.align	4


	//----- nvinfo : EIATTR_REGCOUNT
	.align		4
        /*0000*/ 	.byte	0x04, 0x2f
        /*0002*/ 	.short	(.L_2 - .L_1)
	.align		4
.L_1:
        /*0004*/ 	.word	index@(attn_fwd)
        /*0008*/ 	.word	0x00000080


	//----- nvinfo : EIATTR_FRAME_SIZE
	.align		4
.L_2:
        /*000c*/ 	.byte	0x04, 0x11
        /*000e*/ 	.short	(.L_4 - .L_3)
	.align		4
.L_3:
        /*0010*/ 	.word	index@(attn_fwd)
        /*0014*/ 	.word	0x00000e68


	//----- nvinfo : EIATTR_MIN_STACK_SIZE
	.align		4
.L_4:
        /*0018*/ 	.byte	0x04, 0x12
        /*001a*/ 	.short	(.L_6 - .L_5)
	.align		4
.L_5:
        /*001c*/ 	.word	index@(attn_fwd)
        /*0020*/ 	.word	0x00000e68
.L_6:


//--------------------- .nv.info.attn_fwd         --------------------------
	.section	.nv.info.attn_fwd,"",@"SHT_CUDA_INFO"
	.sectionflags	@""
	.align	4


	//----- nvinfo : EIATTR_CUDA_API_VERSION
	.align		4
        /*0000*/ 	.byte	0x04, 0x37
        /*0002*/ 	.short	(.L_8 - .L_7)
.L_7:
        /*0004*/ 	.word	0x00000082


	//----- nvinfo : EIATTR_SW2861232_WAR
	.align		4
.L_8:
        /*0008*/ 	.byte	0x01, 0x35
	.zero		2


	//----- nvinfo : EIATTR_PARAM_CBANK
	.align		4
        /*000c*/ 	.byte	0x04, 0x0a
        /*000e*/ 	.short	(.L_10 - .L_9)
	.align		4
.L_9:
        /*0010*/ 	.word	index@(.nv.constant0.attn_fwd)
        /*0014*/ 	.short	0x0160
        /*0016*/ 	.short	0x0088


	//----- nvinfo : EIATTR_CBANK_PARAM_SIZE
	.align		4
.L_10:
        /*0018*/ 	.byte	0x03, 0x19
        /*001a*/ 	.short	0x0088


	//----- nvinfo : EIATTR_KPARAM_INFO
	.align		4
        /*001c*/ 	.byte	0x04, 0x17
        /*001e*/ 	.short	(.L_12 - .L_11)
.L_11:
        /*0020*/ 	.word	0x00000000
        /*0024*/ 	.short	0x0019
        /*0026*/ 	.short	0x0080
        /*0028*/ 	.byte	0x00, 0xf4, 0x21, 0x00


	//----- nvinfo : EIATTR_KPARAM_INFO
	.align		4
.L_12:
        /*002c*/ 	.byte	0x04, 0x17
        /*002e*/ 	.short	(.L_14 - .L_13)
.L_13:
        /*0030*/ 	.word	0x00000000
        /*0034*/ 	.short	0x0018
        /*0036*/ 	.short	0x0078
        /*0038*/ 	.byte	0x00, 0xf4, 0x21, 0x00


	//----- nvinfo : EIATTR_KPARAM_INFO
	.align		4
.L_14:
        /*003c*/ 	.byte	0x04, 0x17
        /*003e*/ 	.short	(.L_16 - .L_15)
.L_15:
        /*0040*/ 	.word	0x00000000
        /*0044*/ 	.short	0x0017
        /*0046*/ 	.short	0x0070
        /*0048*/ 	.byte	0x00, 0xf0, 0x11, 0x00


	//----- nvinfo : EIATTR_KPARAM_INFO
	.align		4
.L_16:
        /*004c*/ 	.byte	0x04, 0x17
        /*004e*/ 	.short	(.L_18 - .L_17)
.L_17:
        /*0050*/ 	.word	0x00000000
        /*0054*/ 	.short	0x0016
        /*0056*/ 	.short	0x006c
        /*0058*/ 	.byte	0x00, 0xf0, 0x11, 0x00


	//----- nvinfo : EIATTR_KPARAM_INFO
	.align		4
.L_18:
        /*005c*/ 	.byte	0x04, 0x17
        /*005e*/ 	.short	(.L_20 - .L_19)
.L_19:
        /*0060*/ 	.word	0x00000000
        /*0064*/ 	.short	0x0015
        /*0066*/ 	.short	0x0068
        /*0068*/ 	.byte	0x00, 0xf0, 0x11, 0x00


	//----- nvinfo : EIATTR_KPARAM_INFO
	.align		4
.L_20:
        /*006c*/ 	.byte	0x04, 0x17
        /*006e*/ 	.short	(.L_22 - .L_21)
.L_21:
        /*0070*/ 	.word	0x00000000
        /*0074*/ 	.short	0x0014
        /*0076*/ 	.short	0x0064
        /*0078*/ 	.byte	0x00, 0xf0, 0x11, 0x00


	//----- nvinfo : EIATTR_KPARAM_INFO
	.align		4
.L_22:
        /*007c*/ 	.byte	0x04, 0x17
        /*007e*/ 	.short	(.L_24 - .L_23)
.L_23:
        /*0080*/ 	.word	0x00000000
        /*0084*/ 	.short	0x0013
        /*0086*/ 	.short	0x0060
        /*0088*/ 	.byte	0x00, 0xf0, 0x11, 0x00


	//----- nvinfo : EIATTR_KPARAM_INFO
	.align		4
.L_24:
        /*008c*/ 	.byte	0x04, 0x17
        /*008e*/ 	.short	(.L_26 - .L_25)
.L_25:
        /*0090*/ 	.word	0x00000000
        /*0094*/ 	.short	0x0012
        /*0096*/ 	.short	0x005c
        /*0098*/ 	.byte	0x00, 0xf0, 0x11, 0x00


	//----- nvinfo : EIATTR_KPARAM_INFO
	.align		4
.L_26:
        /*009c*/ 	.byte	0x04, 0x17
        /*009e*/ 	.short	(.L_28 - .L_27)
.L_27:
        /*00a0*/ 	.word	0x00000000
        /*00a4*/ 	.short	0x0011
        /*00a6*/ 	.short	0x0058
        /*00a8*/ 	.byte	0x00, 0xf0, 0x11, 0x00


	//----- nvinfo : EIATTR_KPARAM_INFO
	.align		4
.L_28:
        /*00ac*/ 	.byte	0x04, 0x17
        /*00ae*/ 	.short	(.L_30 - .L_29)
.L_29:
        /*00b0*/ 	.word	0x00000000
        /*00b4*/ 	.short	0x0010
        /*00b6*/ 	.short	0x0054
        /*00b8*/ 	.byte	0x00, 0xf0, 0x11, 0x00


	//----- nvinfo : EIATTR_KPARAM_INFO
	.align		4
.L_30:
        /*00bc*/ 	.byte	0x04, 0x17
        /*00be*/ 	.short	(.L_32 - .L_31)
.L_31:
        /*00c0*/ 	.word	0x00000000
        /*00c4*/ 	.short	0x000f
        /*00c6*/ 	.short	0x0050
        /*00c8*/ 	.byte	0x00, 0xf0, 0x11, 0x00


	//----- nvinfo : EIATTR_KPARAM_INFO
	.align		4
.L_32:
        /*00cc*/ 	.byte	0x04, 0x17
        /*00ce*/ 	.short	(.L_34 - .L_33)
.L_33:
        /*00d0*/ 	.word	0x00000000
        /*00d4*/ 	.short	0x000e
        /*00d6*/ 	.short	0x004c
        /*00d8*/ 	.byte	0x00, 0xf0, 0x11, 0x00


	//----- nvinfo : EIATTR_KPARAM_INFO
	.align		4
.L_34:
        /*00dc*/ 	.byte	0x04, 0x17
        /*00de*/ 	.short	(.L_36 - .L_35)
.L_35:
        /*00e0*/ 	.word	0x00000000
        /*00e4*/ 	.short	0x000d
        /*00e6*/ 	.short	0x0048
        /*00e8*/ 	.byte	0x00, 0xf0, 0x11, 0x00


	//----- nvinfo : EIATTR_KPARAM_INFO
	.align		4
.L_36:
        /*00ec*/ 	.byte	0x04, 0x17
        /*00ee*/ 	.short	(.L_38 - .L_37)
.L_37:
        /*00f0*/ 	.word	0x00000000
        /*00f4*/ 	.short	0x000c
        /*00f6*/ 	.short	0x0044
        /*00f8*/ 	.byte	0x00, 0xf0, 0x11, 0x00


	//----- nvinfo : EIATTR_KPARAM_INFO
	.align		4
.L_38:
        /*00fc*/ 	.byte	0x04, 0x17
        /*00fe*/ 	.short	(.L_40 - .L_39)
.L_39:
        /*0100*/ 	.word	0x00000000
        /*0104*/ 	.short	0x000b
        /*0106*/ 	.short	0x0040
        /*0108*/ 	.byte	0x00, 0xf0, 0x11, 0x00


	//----- nvinfo : EIATTR_KPARAM_INFO
	.align		4
.L_40:
        /*010c*/ 	.byte	0x04, 0x17
        /*010e*/ 	.short	(.L_42 - .L_41)
.L_41:
        /*0110*/ 	.word	0x00000000
        /*0114*/ 	.short	0x000a
        /*0116*/ 	.short	0x003c
        /*0118*/ 	.byte	0x00, 0xf0, 0x11, 0x00


	//----- nvinfo : EIATTR_KPARAM_INFO
	.align		4
.L_42:
        /*011c*/ 	.byte	0x04, 0x17
        /*011e*/ 	.short	(.L_44 - .L_43)
.L_43:
        /*0120*/ 	.word	0x00000000
        /*0124*/ 	.short	0x0009
        /*0126*/ 	.short	0x0038
        /*0128*/ 	.byte	0x00, 0xf0, 0x11, 0x00


	//----- nvinfo : EIATTR_KPARAM_INFO
	.align		4
.L_44:
        /*012c*/ 	.byte	0x04, 0x17
        /*012e*/ 	.short	(.L_46 - .L_45)
.L_45:
        /*0130*/ 	.word	0x00000000
        /*0134*/ 	.short	0x0008
        /*0136*/ 	.short	0x0034
        /*0138*/ 	.byte	0x00, 0xf0, 0x11, 0x00


	//----- nvinfo : EIATTR_KPARAM_INFO
	.align		4
.L_46:
        /*013c*/ 	.byte	0x04, 0x17
        /*013e*/ 	.short	(.L_48 - .L_47)
.L_47:
        /*0140*/ 	.word	0x00000000
        /*0144*/ 	.short	0x0007
        /*0146*/ 	.short	0x0030
        /*0148*/ 	.byte	0x00, 0xf0, 0x11, 0x00


	//----- nvinfo : EIATTR_KPARAM_INFO
	.align		4
.L_48:
        /*014c*/ 	.byte	0x04, 0x17
        /*014e*/ 	.short	(.L_50 - .L_49)
.L_49:
        /*0150*/ 	.word	0x00000000
        /*0154*/ 	.short	0x0006
        /*0156*/ 	.short	0x002c
        /*0158*/ 	.byte	0x00, 0xf0, 0x11, 0x00


	//----- nvinfo : EIATTR_KPARAM_INFO
	.align		4
.L_50:
        /*015c*/ 	.byte	0x04, 0x17
        /*015e*/ 	.short	(.L_52 - .L_51)
.L_51:
        /*0160*/ 	.word	0x00000000
        /*0164*/ 	.short	0x0005
        /*0166*/ 	.short	0x0028
        /*0168*/ 	.byte	0x00, 0xf0, 0x11, 0x00


	//----- nvinfo : EIATTR_KPARAM_INFO
	.align		4
.L_52:
        /*016c*/ 	.byte	0x04, 0x17
        /*016e*/ 	.short	(.L_54 - .L_53)
.L_53:
        /*0170*/ 	.word	0x00000000
        /*0174*/ 	.short	0x0004
        /*0176*/ 	.short	0x0020
        /*0178*/ 	.byte	0x00, 0xf4, 0x21, 0x00


	//----- nvinfo : EIATTR_KPARAM_INFO
	.align		4
.L_54:
        /*017c*/ 	.byte	0x04, 0x17
        /*017e*/ 	.short	(.L_56 - .L_55)
.L_55:
        /*0180*/ 	.word	0x00000000
        /*0184*/ 	.short	0x0003
        /*0186*/ 	.short	0x0018
        /*0188*/ 	.byte	0x00, 0xf4, 0x21, 0x00


	//----- nvinfo : EIATTR_KPARAM_INFO
	.align		4
.L_56:
        /*018c*/ 	.byte	0x04, 0x17
        /*018e*/ 	.short	(.L_58 - .L_57)
.L_57:
        /*0190*/ 	.word	0x00000000
        /*0194*/ 	.short	0x0002
        /*0196*/ 	.short	0x0010
        /*0198*/ 	.byte	0x00, 0xf4, 0x21, 0x00


	//----- nvinfo : EIATTR_KPARAM_INFO
	.align		4
.L_58:
        /*019c*/ 	.byte	0x04, 0x17
        /*019e*/ 	.short	(.L_60 - .L_59)
.L_59:
        /*01a0*/ 	.word	0x00000000
        /*01a4*/ 	.short	0x0001
        /*01a6*/ 	.short	0x0008
        /*01a8*/ 	.byte	0x00, 0xf4, 0x21, 0x00


	//----- nvinfo : EIATTR_KPARAM_INFO
	.align		4
.L_60:
        /*01ac*/ 	.byte	0x04, 0x17
        /*01ae*/ 	.short	(.L_62 - .L_61)
.L_61:
        /*01b0*/ 	.word	0x00000000
        /*01b4*/ 	.short	0x0000
        /*01b6*/ 	.short	0x0000
        /*01b8*/ 	.byte	0x00, 0xf4, 0x21, 0x00


	//----- nvinfo : EIATTR_MAXREG_COUNT
	.align		4
.L_62:
        /*01bc*/ 	.byte	0x03, 0x1b
        /*01be*/ 	.short	0x00ff


	//----- nvinfo : EIATTR_NUM_BARRIERS
	.align		4
        /*01c0*/ 	.byte	0x02, 0x4c
        /*01c2*/ 	.byte	0x01
	.zero		1


	//----- nvinfo : EIATTR_ANNOTATIONS
	.align		4
        /*01c4*/ 	.byte	0x04, 0x55
        /*01c6*/ 	.short	(.L_64 - .L_63)


	//   ....[0]....
.L_63:
        /*01c8*/ 	.word	0x00000001
        /*01cc*/ 	.byte	0xc0, 0x04, 0x00, 0x00, 0x01, 0x00, 0x00, 0x00, 0xf0, 0x04, 0x00, 0x00, 0x01, 0x00, 0x00, 0x00
        /* <DEDUP_REMOVED lines=1675> */
        /*6a8c*/ 	.byte	0x50, 0x85, 0x02, 0x00


	//----- nvinfo : EIATTR_MERCURY_ISA_VERSION
	.align		4
.L_64:
        /*6a90*/ 	.byte	0x03, 0x5f
        /*6a92*/ 	.short	0x0000


	//----- nvinfo : EIATTR_COOP_GROUP_MASK_REGIDS
	.align		4
        /*6a94*/ 	.byte	0x04, 0x29
        /*6a96*/ 	.short	(.L_66 - .L_65)


	//   ....[0]....
.L_65:
        /*6a98*/ 	.word	0xffffffff


	//   ....[1]....
        /*6a9c*/ 	.word	0xffffffff


	//   ....[2]....
        /*6aa0*/ 	.word	0xffffffff


	//   ....[3]....
        /*6aa4*/ 	.word	0xffffffff


	//   ....[4]....
        /*6aa8*/ 	.word	0xffffffff


	//   ....[5]....
        /*6aac*/ 	.word	0xffffffff


	//   ....[6]....
        /*6ab0*/ 	.word	0xffffffff


	//   ....[7]....
        /*6ab4*/ 	.word	0xffffffff


	//   ....[8]....
        /*6ab8*/ 	.word	0xffffffff


	//   ....[9]....
        /*6abc*/ 	.word	0xffffffff


	//   ....[10]....
        /*6ac0*/ 	.word	0xffffffff


	//   ....[11]....
        /*6ac4*/ 	.word	0xffffffff


	//   ....[12]....
        /*6ac8*/ 	.word	0xffffffff


	//   ....[13]....
        /*6acc*/ 	.word	0xffffffff


	//   ....[14]....
        /*6ad0*/ 	.word	0xffffffff


	//   ....[15]....
        /*6ad4*/ 	.word	0xffffffff


	//   ....[16]....
        /*6ad8*/ 	.word	0xffffffff


	//   ....[17]....
        /*6adc*/ 	.word	0xffffffff


	//   ....[18]....
        /*6ae0*/ 	.word	0xffffffff


	//   ....[19]....
        /*6ae4*/ 	.word	0xffffffff


	//   ....[20]....
        /*6ae8*/ 	.word	0xffffffff


	//   ....[21]....
        /*6aec*/ 	.word	0xffffffff


	//   ....[22]....
        /*6af0*/ 	.word	0xffffffff


	//   ....[23]....
        /*6af4*/ 	.word	0xffffffff


	//   ....[24]....
        /*6af8*/ 	.word	0xffffffff


	//   ....[25]....
        /*6afc*/ 	.word	0xffffffff


	//   ....[26]....
        /*6b00*/ 	.word	0xffffffff


	//   ....[27]....
        /*6b04*/ 	.word	0xffffffff


	//   ....[28]....
        /*6b08*/ 	.word	0xffffffff


	//   ....[29]....
        /*6b0c*/ 	.word	0xffffffff


	//   ....[30]....
        /*6b10*/ 	.word	0xffffffff


	//   ....[31]....
        /*6b14*/ 	.word	0xffffffff


	//   ....[32]....
        /*6b18*/ 	.word	0xffffffff


	//   ....[33]....
        /*6b1c*/ 	.word	0xffffffff


	//   ....[34]....
        /*6b20*/ 	.word	0xffffffff


	//   ....[35]....
        /*6b24*/ 	.word	0xffffffff


	//   ....[36]....
        /*6b28*/ 	.word	0xffffffff


	//   ....[37]....
        /*6b2c*/ 	.word	0xffffffff


	//   ....[38]....
        /*6b30*/ 	.word	0xffffffff


	//   ....[39]....
        /*6b34*/ 	.word	0xffffffff


	//   ....[40]....
        /*6b38*/ 	.word	0xffffffff


	//   ....[41]....
        /*6b3c*/ 	.word	0xffffffff


	//   ....[42]....
        /*6b40*/ 	.word	0xffffffff


	//   ....[43]....
        /*6b44*/ 	.word	0xffffffff


	//   ....[44]....
        /*6b48*/ 	.word	0xffffffff


	//   ....[45]....
        /*6b4c*/ 	.word	0xffffffff


	//   ....[46]....
        /*6b50*/ 	.word	0xffffffff


	//   ....[47]....
        /*6b54*/ 	.word	0xffffffff


	//   ....[48]....
        /*6b58*/ 	.word	0xffffffff


	//   ....[49]....
        /*6b5c*/ 	.word	0xffffffff


	//   ....[50]....
        /*6b60*/ 	.word	0xffffffff


	//   ....[51]....
        /*6b64*/ 	.word	0xffffffff


	//   ....[52]....
        /*6b68*/ 	.word	0xffffffff


	//   ....[53]....
        /*6b6c*/ 	.word	0xffffffff


	//   ....[54]....
        /*6b70*/ 	.word	0xffffffff


	//   ....[55]....
        /*6b74*/ 	.word	0xffffffff


	//   ....[56]....
        /*6b78*/ 	.word	0xffffffff


	//   ....[57]....
        /*6b7c*/ 	.word	0xffffffff


	//   ....[58]....
        /*6b80*/ 	.word	0xffffffff


	//   ....[59]....
        /*6b84*/ 	.word	0xffffffff


	//   ....[60]....
        /*6b88*/ 	.word	0xffffffff


	//   ....[61]....
        /*6b8c*/ 	.word	0xffffffff


	//   ....[62]....
        /*6b90*/ 	.word	0xffffffff


	//   ....[63]....
        /*6b94*/ 	.word	0xffffffff


	//   ....[64]....
        /*6b98*/ 	.word	0xffffffff


	//   ....[65]....
        /*6b9c*/ 	.word	0xffffffff


	//   ....[66]....
        /*6ba0*/ 	.word	0xffffffff


	//   ....[67]....
        /*6ba4*/ 	.word	0xffffffff


	//   ....[68]....
        /*6ba8*/ 	.word	0xffffffff


	//   ....[69]....
        /*6bac*/ 	.word	0xffffffff


	//   ....[70]....
        /*6bb0*/ 	.word	0xffffffff


	//   ....[71]....
        /*6bb4*/ 	.word	0xffffffff


	//----- nvinfo : EIATTR_COOP_GROUP_INSTR_OFFSETS
	.align		4
.L_66:
        /*6bb8*/ 	.byte	0x04, 0x28
        /*6bba*/ 	.short	(.L_68 - .L_67)


	//   ....[0]....
.L_67:
        /*6bbc*/ 	.word	0x0000f0b0


	//   ....[1]....
        /*6bc0*/ 	.word	0x0000f0c0


	//   ....[2]....
        /*6bc4*/ 	.word	0x0000f100


	//   ....[3]....
        /*6bc8*/ 	.word	0x0000f130


	//   ....[4]....
        /*6bcc*/ 	.word	0x0000f150


	//   ....[5]....
        /*6bd0*/ 	.word	0x0000f1b0


	//   ....[6]....
        /*6bd4*/ 	.word	0x0000f1d0


	//   ....[7]....
        /*6bd8*/ 	.word	0x0000f200


	//   ....[8]....
        /*6bdc*/ 	.word	0x0000f270


	//   ....[9]....
        /*6be0*/ 	.word	0x0000f290


	//   ....[10]....
        /*6be4*/ 	.word	0x0000f2b0


	//   ....[11]....
        /*6be8*/ 	.word	0x0000f2d0


	//   ....[12]....
        /*6bec*/ 	.word	0x0000f2e0


	//   ....[13]....
        /*6bf0*/ 	.word	0x0000f360


	//   ....[14]....
        /*6bf4*/ 	.word	0x0000f390


	//   ....[15]....
        /*6bf8*/ 	.word	0x0000f3b0


	//   ....[16]....
        /*6bfc*/ 	.word	0x0000f450


	//   ....[17]....
        /*6c00*/ 	.word	0x0000f480


	//   ....[18]....
        /*6c04*/ 	.word	0x0000f500


	//   ....[19]....
        /*6c08*/ 	.word	0x0000f550


	//   ....[20]....
        /*6c0c*/ 	.word	0x0000f5f0


	//   ....[21]....
        /*6c10*/ 	.word	0x0000f640


	//   ....[22]....
        /*6c14*/ 	.word	0x0000f6c0


	//   ....[23]....
        /*6c18*/ 	.word	0x0000f760


	//   ....[24]....
        /*6c1c*/ 	.word	0x0000f7c0


	//   ....[25]....
        /*6c20*/ 	.word	0x0000f7e0


	//   ....[26]....
        /*6c24*/ 	.word	0x0000f870


	//   ....[27]....
        /*6c28*/ 	.word	0x0000f890


	//   ....[28]....
        /*6c2c*/ 	.word	0x0000f960


	//   ....[29]....
        /*6c30*/ 	.word	0x0000fa10


	//   ....[30]....
        /*6c34*/ 	.word	0x0000fa20


	//   ....[31]....
        /*6c38*/ 	.word	0x0000fa40


	//   ....[32]....
        /*6c3c*/ 	.word	0x0000fbe0


	//   ....[33]....
        /*6c40*/ 	.word	0x0000fbf0


	//   ....[34]....
        /*6c44*/ 	.word	0x0000fc20


	//   ....[35]....
        /*6c48*/ 	.word	0x0000fc30


	//   ....[36]....
        /*6c4c*/ 	.word	0x000104d0


	//   ....[37]....
        /*6c50*/ 	.word	0x000106d0


	//   ....[38]....
        /*6c54*/ 	.word	0x00010700


	//   ....[39]....
        /*6c58*/ 	.word	0x00010850


	//   ....[40]....
        /*6c5c*/ 	.word	0x000108a0


	//   ....[41]....
        /*6c60*/ 	.word	0x000108b0


	//   ....[42]....
        /*6c64*/ 	.word	0x000108d0


	//   ....[43]....
        /*6c68*/ 	.word	0x00010900


	//   ....[44]....
        /*6c6c*/ 	.word	0x00010910


	//   ....[45]....
        /*6c70*/ 	.word	0x00010920


	//   ....[46]....
        /*6c74*/ 	.word	0x00010930


	//   ....[47]....
        /*6c78*/ 	.word	0x00010940


	//   ....[48]....
        /*6c7c*/ 	.word	0x000109b0


	//   ....[49]....
        /*6c80*/ 	.word	0x000109d0


	//   ....[50]....
        /*6c84*/ 	.word	0x000109f0


	//   ....[51]....
        /*6c88*/ 	.word	0x00010a10


	//   ....[52]....
        /*6c8c*/ 	.word	0x00010a30


	//   ....[53]....
        /*6c90*/ 	.word	0x00010be0


	//   ....[54]....
        /*6c94*/ 	.word	0x00010bf0


	//   ....[55]....
        /*6c98*/ 	.word	0x00010c20


	//   ....[56]....
        /*6c9c*/ 	.word	0x00010c30


	//   ....[57]....
        /*6ca0*/ 	.word	0x00010cd0


	//   ....[58]....
        /*6ca4*/ 	.word	0x00010cf0


	//   ....[59]....
        /*6ca8*/ 	.word	0x00010d00


	//   ....[60]....
        /*6cac*/ 	.word	0x00010d20


	//   ....[61]....
        /*6cb0*/ 	.word	0x00010d50


	//   ....[62]....
        /*6cb4*/ 	.word	0x00010dd0


	//   ....[63]....
        /*6cb8*/ 	.word	0x00010de0


	//   ....[64]....
        /*6cbc*/ 	.word	0x00010df0


	//   ....[65]....
        /*6cc0*/ 	.word	0x00010e00


	//   ....[66]....
        /*6cc4*/ 	.word	0x00010e10


	//   ....[67]....
        /*6cc8*/ 	.word	0x00010e20


	//   ....[68]....
        /*6ccc*/ 	.word	0x00010fd0


	//   ....[69]....
        /*6cd0*/ 	.word	0x00010fe0


	//   ....[70]....
        /*6cd4*/ 	.word	0x00011010


	//   ....[71]....
        /*6cd8*/ 	.word	0x00011020


	//----- nvinfo : EIATTR_EXIT_INSTR_OFFSETS
	.align		4
.L_68:
        /*6cdc*/ 	.byte	0x04, 0x1c
        /*6cde*/ 	.short	(.L_70 - .L_69)


	//   ....[0]....
.L_69:
        /*6ce0*/ 	.word	0x00028920


	//   ....[1]....
        /*6ce4*/ 	.word	0x00028a80


	//----- nvinfo : EIATTR_REQNTID
	.align		4
.L_70:
        /*6ce8*/ 	.byte	0x04, 0x10
        /*6cea*/ 	.short	(.L_72 - .L_71)
.L_71:
        /*6cec*/ 	.word	0x00000100
        /*6cf0*/ 	.word	0x00000001
        /*6cf4*/ 	.word	0x00000001
.L_72:


//--------------------- .nv.callgraph             --------------------------
	.section	.nv.callgraph,"",@"SHT_CUDA_CALLGRAPH"
	.align	4
	.sectionentsize	8
	.align		4
        /*0000*/ 	.word	0x00000000
	.align		4
        /*0004*/ 	.word	0xffffffff
	.align		4
        /*0008*/ 	.word	0x00000000
	.align		4
        /*000c*/ 	.word	0xfffffffe
	.align		4
        /*0010*/ 	.word	0x00000000
	.align		4
        /*0014*/ 	.word	0xfffffffd
	.align		4
        /*0018*/ 	.word	0x00000000
	.align		4
        /*001c*/ 	.word	0xfffffffc


//--------------------- .nv.rel.action            --------------------------
	.section	.nv.rel.action,"",@"SHT_CUDA_RELOCINFO"
	.align	8
	.sectionentsize	8
        /*0000*/ 	.byte	0x73, 0x00, 0x00, 0x00, 0x00, 0x00, 0x00, 0x00, 0x00, 0x00, 0x00, 0x11, 0x25, 0x00, 0x05, 0x36


//--------------------- .nv.constant4             --------------------------
	.section	.nv.constant4,"a",@progbits
	.align	8
	.align		8
.nv.constant4:
        /*0000*/ 	.dword	_$_str


//--------------------- .nv.constant0.attn_fwd    --------------------------
	.section	.nv.constant0.attn_fwd,"a",@progbits
	.sectionflags	@""
	.align	4
.nv.constant0.attn_fwd:
	.zero		488


//--------------------- .text.attn_fwd            --------------------------
	.section	.text.attn_fwd,"ax",@progbits
	.sectioninfo	@"SHI_REGISTERS=128"
	.align	128
        .global         attn_fwd
        .type           attn_fwd,@function
        .size           attn_fwd,(.L_x_3 - attn_fwd)
        .other          attn_fwd,@"STO_CUDA_ENTRY STV_DEFAULT"
attn_fwd:
.text.attn_fwd:
[----:B------:R-:W-:Y:S02]  /*0000*/  IMAD.MOV.U32 R1, RZ, RZ, c[0x0][0x28] ;  /* 0x00000a00ff017624 */ /* 0x000fe400078e00ff */
[----:B------:R-:W0:Y:S01]  /*0010*/  S2R R2, SR_TID.X ;  /* 0x0000000000027919 */ /* 0x000e220000002100 */
[----:B------:R-:W-:Y:S01]  /*0020*/  IMAD.MOV.U32 R45, RZ, RZ, c[0x0][0x198] ;  /* 0x00006600ff2d7624 */ /* 0x000fe200078e00ff */
[----:B------:R-:W-:Y:S01]  /*0030*/  ULDC.64 UR6, c[0x0][0x118] ;  /* 0x0000460000067ab9 */ /* 0x000fe20000000a00 */
[----:B------:R-:W-:Y:S01]  /*0040*/  IADD3 R1, R1, -0xe68, RZ ;  /* 0xfffff19801017810 */ /* 0x000fe20007ffe0ff */
[----:B------:R-:W1:Y:S01]  /*0050*/  S2R R4, SR_CTAID.Y ;  /* 0x0000000000047919 */ /* 0x000e620000002600 */
[--C-:B0-----:R-:W-:Y:S02]  /*0060*/  SHF.R.U32.HI R0, RZ, 0x7, R2.reuse ;  /* 0x00000007ff007819 */ /* 0x101fe40000011602 */
[----:B------:R-:W-:Y:S02]  /*0070*/  SHF.R.S32.HI R44, RZ, 0x7, R2 ;  /* 0x00000007ff2c7819 */ /* 0x000fe40000011402 */
[----:B------:R-:W-:Y:S02]  /*0080*/  SGXT.U32 R3, R0, 0x1 ;  /* 0x000000010003781a */ /* 0x000fe40000000000 */
[----:B------:R-:W0:Y:S01]  /*0090*/  S2R R0, SR_CTAID.X ;  /* 0x0000000000007919 */ /* 0x000e220000002500 */
[----:B------:R-:W-:-:S02]  /*00a0*/  SGXT R44, R44, 0x1 ;  /* 0x000000012c2c781a */ /* 0x000fc40000000200 */
[----:B------:R-:W-:-:S05]  /*00b0*/  IMAD R10, R3, c[0x0][0x198], RZ ;  /* 0x00006600030a7a24 */ /* 0x000fca00078e02ff */
[----:B------:R-:W-:-:S05]  /*00c0*/  LEA R12, R45, R10, 0x1 ;  /* 0x0000000a2d0c7211 */ /* 0x000fca00078e08ff */
[----:B------:R-:W-:-:S04]  /*00d0*/  IMAD R16, R45, 0x2, R12 ;  /* 0x000000022d107824 */ /* 0x000fc800078e020c */
[----:B------:R-:W-:-:S05]  /*00e0*/  IMAD R20, R45, 0x2, R16 ;  /* 0x000000022d147824 */ /* 0x000fca00078e0210 */
[C---:B------:R-:W-:Y:S01]  /*00f0*/  LEA R26, R45.reuse, R20, 0x1 ;  /* 0x000000142d1a7211 */ /* 0x040fe200078e08ff */
[----:B0-----:R-:W-:Y:S02]  /*0100*/  IMAD.SHL.U32 R3, R0, 0x80, RZ ;  /* 0x0000008000037824 */ /* 0x001fe400078e00ff */
[----:B-1----:R-:W-:Y:S02]  /*0110*/  IMAD R0, R4, c[0x0][0x190], RZ ;  /* 0x0000640004007a24 */ /* 0x002fe400078e02ff */
[----:B------:R-:W-:Y:S01]  /*0120*/  IMAD R28, R45, 0x2, R26 ;  /* 0x000000022d1c7824 */ /* 0x000fe200078e021a */
[----:B------:R-:W-:Y:S01]  /*0130*/  LOP3.LUT R3, R3, 0x7f, R2, 0xf8, !PT ;  /* 0x0000007f03037812 */ /* 0x000fe200078ef802 */
[----:B------:R-:W-:Y:S01]  /*0140*/  IMAD.HI R55, R0, 0x2, RZ ;  /* 0x0000000200377827 */ /* 0x000fe200078e02ff */
[----:B------:R-:W-:-:S03]  /*0150*/  LOP3.LUT R2, R2, 0x7f, RZ, 0xc0, !PT ;  /* 0x0000007f02027812 */ /* 0x000fc600078ec0ff */
[----:B------:R-:W-:Y:S02]  /*0160*/  IMAD R4, R3, c[0x0][0x194], RZ ;  /* 0x0000650003047a24 */ /* 0x000fe400078e02ff */
[----:B------:R-:W-:Y:S02]  /*0170*/  IMAD.SHL.U32 R3, R0, 0x2, RZ ;  /* 0x0000000200037824 */ /* 0x000fe400078e00ff */
[C---:B------:R-:W-:Y:S02]  /*0180*/  IMAD.SHL.U32 R6, R4.reuse, 0x2, RZ ;  /* 0x0000000204067824 */ /* 0x040fe400078e00ff */
[----:B------:R-:W-:-:S03]  /*0190*/  IMAD.HI R4, R4, 0x2, RZ ;  /* 0x0000000204047827 */ /* 0x000fc600078e02ff */
[----:B------:R-:W-:Y:S01]  /*01a0*/  IADD3 R0, P0, P1, R6, c[0x0][0x160], R3 ;  /* 0x0000580006007a10 */ /* 0x000fe2000791e003 */
[----:B------:R-:W-:Y:S01]  /*01b0*/  IMAD R34, R45, 0x2, R28 ;  /* 0x000000022d227824 */ /* 0x000fe200078e021c */
[----:B------:R-:W-:Y:S02]  /*01c0*/  SHF.L.U32 R3, R2, 0x1, RZ ;  /* 0x0000000102037819 */ /* 0x000fe400000006ff */
[----:B------:R-:W-:Y:S02]  /*01d0*/  IADD3.X R55, R4, c[0x0][0x164], R55, P0, P1 ;  /* 0x0000590004377a10 */ /* 0x000fe400007e2437 */
[-C--:B------:R-:W-:Y:S02]  /*01e0*/  LEA R112, P0, R10, R0.reuse, 0x1 ;  /* 0x000000000a707211 */ /* 0x080fe400078008ff */
[----:B------:R-:W-:Y:S02]  /*01f0*/  LEA R2, P1, R12, R0, 0x1 ;  /* 0x000000000c027211 */ /* 0x000fe400078208ff */
[----:B------:R-:W-:-:S02]  /*0200*/  LEA.HI.X.SX32 R113, R10, R55, 0x1, P0 ;  /* 0x000000370a717211 */ /* 0x000fc400000f0eff */
[-C--:B------:R-:W-:Y:S02]  /*0210*/  LEA R4, P0, R16, R0.reuse, 0x1 ;  /* 0x0000000010047211 */ /* 0x080fe400078008ff */
[----:B------:R-:W-:Y:S01]  /*0220*/  LOP3.LUT R44, R3, 0x110, R44, 0x78, !PT ;  /* 0x00000110032c7812 */ /* 0x000fe200078e782c */
[----:B------:R0:W2:Y:S01]  /*0230*/  LDG.E.U16 R112, [R112.64] ;  /* 0x0000000670707981 */ /* 0x0000a2000c1e1500 */
[-C--:B------:R-:W-:Y:S02]  /*0240*/  LEA.HI.X.SX32 R3, R12, R55.reuse, 0x1, P1 ;  /* 0x000000370c037211 */ /* 0x080fe400008f0eff */
[----:B------:R-:W-:Y:S02]  /*0250*/  LEA.HI.X.SX32 R5, R16, R55, 0x1, P0 ;  /* 0x0000003710057211 */ /* 0x000fe400000f0eff */
[----:B------:R-:W-:Y:S01]  /*0260*/  LEA R6, P0, R20, R0, 0x1 ;  /* 0x0000000014067211 */ /* 0x000fe200078008ff */
[----:B------:R1:W3:Y:S01]  /*0270*/  LDG.E.U16 R15, [R2.64] ;  /* 0x00000006020f7981 */ /* 0x0002e2000c1e1500 */
[----:B------:R-:W-:-:S02]  /*0280*/  LEA R36, R45, R34, 0x1 ;  /* 0x000000222d247211 */ /* 0x000fc400078e08ff */
[-C--:B------:R-:W-:Y:S01]  /*0290*/  LEA.HI.X.SX32 R7, R20, R55.reuse, 0x1, P0 ;  /* 0x0000003714077211 */ /* 0x080fe200000f0eff */
[----:B------:R4:W5:Y:S01]  /*02a0*/  LDG.E.U16 R21, [R4.64] ;  /* 0x0000000604157981 */ /* 0x000962000c1e1500 */
[CC--:B------:R-:W-:Y:S01]  /*02b0*/  LEA R12, P0, R28.reuse, R0.reuse, 0x1 ;  /* 0x000000001c0c7211 */ /* 0x0c0fe200078008ff */
[C---:B------:R-:W-:Y:S02]  /*02c0*/  IMAD R40, R45.reuse, 0x2, R36 ;  /* 0x000000022d287824 */ /* 0x040fe400078e0224 */
[----:B------:R0:W2:Y:S01]  /*02d0*/  LDG.E.U16 R9, [R6.64] ;  /* 0x0000000606097981 */ /* 0x0000a2000c1e1500 */
[----:B------:R-:W-:Y:S01]  /*02e0*/  LEA.HI.X.SX32 R13, R28, R55, 0x1, P0 ;  /* 0x000000371c0d7211 */ /* 0x000fe200000f0eff */
[----:B------:R-:W-:Y:S01]  /*02f0*/  IMAD R46, R45, 0x2, R40 ;  /* 0x000000022d2e7824 */ /* 0x000fe200078e0228 */
[----:B-1----:R-:W-:-:S03]  /*0300*/  LEA R2, P0, R34, R0, 0x1 ;  /* 0x0000000022027211 */ /* 0x002fc600078008ff */
[----:B------:R1:W2:Y:S01]  /*0310*/  LDG.E.U16 R19, [R12.64] ;  /* 0x000000060c137981 */ /* 0x0002a2000c1e1500 */
[-C--:B------:R-:W-:Y:S02]  /*0320*/  LEA.HI.X.SX32 R3, R34, R55.reuse, 0x1, P0 ;  /* 0x0000003722037211 */ /* 0x080fe400000f0eff */
[C---:B----4-:R-:W-:Y:S02]  /*0330*/  LEA R4, P0, R36.reuse, R0, 0x1 ;  /* 0x0000000024047211 */ /* 0x050fe400078008ff */
[C---:B------:R-:W-:Y:S02]  /*0340*/  LEA R48, R45.reuse, R46, 0x1 ;  /* 0x0000002e2d307211 */ /* 0x040fe400078e08ff */
[----:B------:R-:W-:Y:S01]  /*0350*/  LEA.HI.X.SX32 R5, R36, R55, 0x1, P0 ;  /* 0x0000003724057211 */ /* 0x000fe200000f0eff */
[----:B-1----:R-:W4:Y:S02]  /*0360*/  LDG.E.U16 R13, [R2.64] ;  /* 0x00000006020d7981 */ /* 0x002f24000c1e1500 */
[----:B------:R-:W-:-:S02]  /*0370*/  IMAD R70, R45, 0x2, R48 ;  /* 0x000000022d467824 */ /* 0x000fc400078e0230 */
[----:B------:R-:W4:Y:S01]  /*0380*/  LDG.E.U16 R4, [R4.64] ;  /* 0x0000000604047981 */ /* 0x000f22000c1e1500 */
[----:B0-----:R-:W-:Y:S01]  /*0390*/  LEA R6, P0, R46, R0, 0x1 ;  /* 0x000000002e067211 */ /* 0x001fe200078008ff */
[----:B------:R-:W-:-:S03]  /*03a0*/  IMAD R72, R45, 0x2, R70 ;  /* 0x000000022d487824 */ /* 0x000fc600078e0246 */
[-C--:B------:R-:W-:Y:S02]  /*03b0*/  LEA.HI.X.SX32 R7, R46, R55.reuse, 0x1, P0 ;  /* 0x000000372e077211 */ /* 0x080fe400000f0eff */
[C---:B------:R-:W-:Y:S02]  /*03c0*/  LEA R28, P0, R48.reuse, R0, 0x1 ;  /* 0x00000000301c7211 */ /* 0x040fe400078008ff */
[C---:B------:R-:W-:Y:S02]  /*03d0*/  LEA R74, R45.reuse, R72, 0x1 ;  /* 0x000000482d4a7211 */ /* 0x040fe400078e08ff */
[-C--:B------:R-:W-:Y:S02]  /*03e0*/  LEA.HI.X.SX32 R29, R48, R55.reuse, 0x1, P0 ;  /* 0x00000037301d7211 */ /* 0x080fe400000f0eff */
[-C--:B------:R-:W-:Y:S01]  /*03f0*/  LEA R34, P0, R70, R0.reuse, 0x1 ;  /* 0x0000000046227211 */ /* 0x080fe200078008ff */
[C---:B------:R-:W-:Y:S01]  /*0400*/  IMAD R76, R45.reuse, 0x2, R74 ;  /* 0x000000022d4c7824 */ /* 0x040fe200078e024a */
[----:B------:R-:W-:Y:S01]  /*0410*/  LEA R10, P1, R26, R0, 0x1 ;  /* 0x000000001a0a7211 */ /* 0x000fe200078208ff */
[----:B------:R-:W4:Y:S01]  /*0420*/  LDG.E.U16 R25, [R28.64] ;  /* 0x000000061c197981 */ /* 0x000f22000c1e1500 */
[-C--:B------:R-:W-:Y:S01]  /*0430*/  LEA.HI.X.SX32 R35, R70, R55.reuse, 0x1, P0 ;  /* 0x0000003746237211 */ /* 0x080fe200000f0eff */
[----:B------:R-:W-:Y:S01]  /*0440*/  IMAD R78, R45, 0x2, R76 ;  /* 0x000000022d4e7824 */ /* 0x000fe200078e024c */
[----:B------:R-:W-:-:S02]  /*0450*/  LEA.HI.X.SX32 R11, R26, R55, 0x1, P1 ;  /* 0x000000371a0b7211 */ /* 0x000fc400008f0eff */
[C---:B------:R-:W-:Y:S02]  /*0460*/  LEA R70, P0, R74.reuse, R0, 0x1 ;  /* 0x000000004a467211 */ /* 0x040fe400078008ff */
[----:B------:R-:W-:Y:S01]  /*0470*/  LEA R80, R45, R78, 0x1 ;  /* 0x0000004e2d507211 */ /* 0x000fe200078e08ff */
[----:B------:R0:W4:Y:S01]  /*0480*/  LDG.E.U16 R111, [R10.64] ;  /* 0x000000060a6f7981 */ /* 0x000122000c1e1500 */
[----:B------:R-:W-:-:S03]  /*0490*/  LEA.HI.X.SX32 R71, R74, R55, 0x1, P0 ;  /* 0x000000374a477211 */ /* 0x000fc600000f0eff */
[C---:B------:R-:W-:Y:S02]  /*04a0*/  IMAD R82, R45.reuse, 0x2, R80 ;  /* 0x000000022d527824 */ /* 0x040fe400078e0250 */
[----:B------:R-:W4:Y:S04]  /*04b0*/  LDG.E.U16 R23, [R70.64] ;  /* 0x0000000646177981 */ /* 0x000f28000c1e1500 */
[----:B---3--:R1:W-:Y:S01]  /*04c0*/  STL [R1+0x268], R15 ;  /* 0x0002680f01007387 */ /* 0x0083e20000100800 */
[C---:B0-----:R-:W-:Y:S01]  /*04d0*/  LEA R10, P0, R76.reuse, R0, 0x1 ;  /* 0x000000004c0a7211 */ /* 0x041fe200078008ff */
[----:B------:R-:W-:Y:S02]  /*04e0*/  IMAD R14, R45, 0x2, R82 ;  /* 0x000000022d0e7824 */ /* 0x000fe400078e0252 */
[----:B-----5:R0:W-:Y:S04]  /*04f0*/  STL [R1+0x2b4], R21 ;  /* 0x0002b41501007387 */ /* 0x0201e80000100800 */
[----:B-1----:R1:W3:Y:S01]  /*0500*/  LDG.E.U16 R15, [R6.64] ;  /* 0x00000006060f7981 */ /* 0x0022e2000c1e1500 */
[----:B------:R-:W-:-:S02]  /*0510*/  LEA.HI.X.SX32 R11, R76, R55, 0x1, P0 ;  /* 0x000000374c0b7211 */ /* 0x000fc400000f0eff */
[-C--:B------:R-:W-:Y:S01]  /*0520*/  LEA R16, P1, R40, R0.reuse, 0x1 ;  /* 0x0000000028107211 */ /* 0x080fe200078208ff */
[----:B--2---:R2:W-:Y:S01]  /*0530*/  STL [R1+0x2b8], R9 ;  /* 0x0002b80901007387 */ /* 0x0045e20000100800 */
[C---:B------:R-:W-:Y:S02]  /*0540*/  LEA R36, P0, R78.reuse, R0, 0x1 ;  /* 0x000000004e247211 */ /* 0x040fe400078008ff */
[C---:B------:R-:W-:Y:S01]  /*0550*/  LEA R22, R45.reuse, R14, 0x1 ;  /* 0x0000000e2d167211 */ /* 0x040fe200078e08ff */
[----:B0-----:R0:W5:Y:S04]  /*0560*/  LDG.E.U16 R21, [R10.64] ;  /* 0x000000060a157981 */ /* 0x001168000c1e1500 */
[----:B--2---:R-:W2:Y:S01]  /*0570*/  LDG.E.U16 R9, [R34.64] ;  /* 0x0000000622097981 */ /* 0x004ea2000c1e1500 */
[----:B------:R-:W-:Y:S01]  /*0580*/  LEA.HI.X.SX32 R37, R78, R55, 0x1, P0 ;  /* 0x000000374e257211 */ /* 0x000fe200000f0eff */
[----:B------:R-:W-:-:S02]  /*0590*/  IMAD R8, R45, 0x2, R22 ;  /* 0x000000022d087824 */ /* 0x000fc400078e0216 */
[----:B------:R-:W-:Y:S01]  /*05a0*/  STL [R1+0x264], R19 ;  /* 0x0002641301007387 */ /* 0x000fe20000100800 */
[-C--:B------:R-:W-:Y:S01]  /*05b0*/  LEA.HI.X.SX32 R17, R40, R55.reuse, 0x1, P1 ;  /* 0x0000003728117211 */ /* 0x080fe200008f0eff */
[C---:B------:R-:W-:Y:S02]  /*05c0*/  IMAD R18, R45.reuse, 0x2, R8 ;  /* 0x000000022d127824 */ /* 0x040fe400078e0208 */
[----:B----4-:R4:W-:Y:S01]  /*05d0*/  STL [R1+0x2b0], R13 ;  /* 0x0002b00d01007387 */ /* 0x0109e20000100800 */
[C---:B------:R-:W-:Y:S02]  /*05e0*/  LEA R2, P1, R72.reuse, R0, 0x1 ;  /* 0x0000000048027211 */ /* 0x040fe400078208ff */
[C---:B------:R-:W-:Y:S01]  /*05f0*/  LEA R68, R45.reuse, R18, 0x1 ;  /* 0x000000122d447211 */ /* 0x040fe200078e08ff */
[----:B------:R0:W-:Y:S04]  /*0600*/  STL [R1+0x2ac], R4 ;  /* 0x0002ac0401007387 */ /* 0x0001e80000100800 */
[----:B------:R2:W5:Y:S04]  /*0610*/  LDG.E.U16 R110, [R16.64] ;  /* 0x00000006106e7981 */ /* 0x000568000c1e1500 */
[----:B----4-:R-:W4:Y:S01]  /*0620*/  LDG.E.U16 R13, [R36.64] ;  /* 0x00000006240d7981 */ /* 0x010f22000c1e1500 */
[----:B------:R-:W-:Y:S01]  /*0630*/  LEA.HI.X.SX32 R3, R72, R55, 0x1, P1 ;  /* 0x0000003748037211 */ /* 0x000fe200008f0eff */
[----:B------:R-:W-:Y:S01]  /*0640*/  IMAD R66, R45, 0x2, R68 ;  /* 0x000000022d427824 */ /* 0x000fe200078e0244 */
[----:B0-----:R-:W-:-:S02]  /*0650*/  LEA R4, P0, R82, R0, 0x1 ;  /* 0x0000000052047211 */ /* 0x001fc400078008ff */
[----:B-1----:R-:W-:Y:S01]  /*0660*/  LEA R6, P1, R80, R0, 0x1 ;  /* 0x0000000050067211 */ /* 0x002fe200078208ff */
[----:B------:R0:W4:Y:S01]  /*0670*/  LDG.E.U16 R109, [R2.64] ;  /* 0x00000006026d7981 */ /* 0x000122000c1e1500 */
[----:B------:R-:W-:Y:S02]  /*0680*/  LEA.HI.X.SX32 R5, R82, R55, 0x1, P0 ;  /* 0x0000003752057211 */ /* 0x000fe400000f0eff */
[----:B------:R-:W-:-:S03]  /*0690*/  LEA R64, R45, R66, 0x1 ;  /* 0x000000422d407211 */ /* 0x000fc600078e08ff */
[----:B------:R1:W4:Y:S01]  /*06a0*/  LDG.E.U16 R19, [R4.64] ;  /* 0x0000000604137981 */ /* 0x000322000c1e1500 */
[-C--:B------:R-:W-:Y:S01]  /*06b0*/  LEA.HI.X.SX32 R7, R80, R55.reuse, 0x1, P1 ;  /* 0x0000003750077211 */ /* 0x080fe200008f0eff */
[C---:B------:R-:W-:Y:S01]  /*06c0*/  IMAD R62, R45.reuse, 0x2, R64 ;  /* 0x000000022d3e7824 */ /* 0x040fe200078e0240 */
[-C--:B0-----:R-:W-:Y:S02]  /*06d0*/  LEA R2, P0, R14, R0.reuse, 0x1 ;  /* 0x000000000e027211 */ /* 0x081fe400078008ff */
[-C--:B------:R-:W-:Y:S01]  /*06e0*/  LEA R10, P1, R8, R0.reuse, 0x1 ;  /* 0x00000000080a7211 */ /* 0x080fe200078208ff */
[----:B------:R0:W4:Y:S01]  /*06f0*/  LDG.E.U16 R108, [R6.64] ;  /* 0x00000006066c7981 */ /* 0x000122000c1e1500 */
[-C--:B------:R-:W-:Y:S02]  /*0700*/  LEA.HI.X.SX32 R3, R14, R55.reuse, 0x1, P0 ;  /* 0x000000370e037211 */ /* 0x080fe400000f0eff */
[----:B------:R-:W-:Y:S02]  /*0710*/  LEA R14, P0, R22, R0, 0x1 ;  /* 0x00000000160e7211 */ /* 0x000fe400078008ff */
[----:B------:R-:W-:Y:S01]  /*0720*/  LEA.HI.X.SX32 R11, R8, R55, 0x1, P1 ;  /* 0x00000037080b7211 */ /* 0x000fe200008f0eff */
[----:B------:R0:W4:Y:S01]  /*0730*/  LDG.E.U16 R31, [R2.64] ;  /* 0x00000006021f7981 */ /* 0x000122000c1e1500 */
[----:B------:R-:W-:-:S03]  /*0740*/  LEA R24, R45, R62, 0x1 ;  /* 0x0000003e2d187211 */ /* 0x000fc600078e08ff */
[----:B------:R0:W4:Y:S02]  /*0750*/  LDG.E.U16 R107, [R10.64] ;  /* 0x000000060a6b7981 */ /* 0x000124000c1e1500 */
[----:B------:R-:W-:-:S04]  /*0760*/  IMAD R30, R45, 0x2, R24 ;  /* 0x000000022d1e7824 */ /* 0x000fc800078e0218 */
[----:B------:R-:W-:-:S04]  /*0770*/  IMAD R42, R45, 0x2, R30 ;  /* 0x000000022d2a7824 */ /* 0x000fc800078e021e */
[C---:B------:R-:W-:Y:S01]  /*0780*/  IMAD R60, R45.reuse, 0x2, R42 ;  /* 0x000000022d3c7824 */ /* 0x040fe200078e022a */
[----:B---3--:R3:W-:Y:S04]  /*0790*/  STL [R1+0x260], R15 ;  /* 0x0002600f01007387 */ /* 0x0087e80000100800 */
[----:B------:R-:W-:Y:S01]  /*07a0*/  LEA R58, R45, R60, 0x1 ;  /* 0x0000003c2d3a7211 */ /* 0x000fe200078e08ff */
[----:B------:R1:W-:Y:S01]  /*07b0*/  STL [R1+0x2a8], R25 ;  /* 0x0002a81901007387 */ /* 0x0003e20000100800 */
[----:B0-----:R-:W-:-:S03]  /*07c0*/  LEA R2, P1, R64, R0, 0x1 ;  /* 0x0000000040027211 */ /* 0x001fc600078208ff */
[----:B------:R-:W-:Y:S01]  /*07d0*/  IMAD R56, R45, 0x2, R58 ;  /* 0x000000022d387824 */ /* 0x000fe200078e023a */
[-C--:B---3--:R-:W-:Y:S02]  /*07e0*/  LEA.HI.X.SX32 R15, R22, R55.reuse, 0x1, P0 ;  /* 0x00000037160f7211 */ /* 0x088fe400000f0eff */
[CC--:B------:R-:W-:Y:S01]  /*07f0*/  LEA R8, P0, R18.reuse, R0.reuse, 0x1 ;  /* 0x0000000012087211 */ /* 0x0c0fe200078008ff */
[----:B--2---:R0:W-:Y:S04]  /*0800*/  STL [R1+0x2a4], R9 ;  /* 0x0002a40901007387 */ /* 0x0041e80000100800 */
[----:B-1----:R1:W2:Y:S01]  /*0810*/  LDG.E.U16 R25, [R14.64] ;  /* 0x000000060e197981 */ /* 0x0022a2000c1e1500 */
[-C--:B0-----:R-:W-:Y:S02]  /*0820*/  LEA.HI.X.SX32 R9, R18, R55.reuse, 0x1, P0 ;  /* 0x0000003712097211 */ /* 0x081fe400000f0eff */
[CC--:B------:R-:W-:Y:S01]  /*0830*/  LEA R4, P0, R68.reuse, R0.reuse, 0x1 ;  /* 0x0000000044047211 */ /* 0x0c0fe200078008ff */
[----:B------:R-:W-:Y:S03]  /*0840*/  STL [R1+0x258], R23 ;  /* 0x0002581701007387 */ /* 0x000fe60000100800 */
[----:B------:R-:W-:Y:S01]  /*0850*/  LEA.HI.X.SX32 R5, R68, R55, 0x1, P0 ;  /* 0x0000003744057211 */ /* 0x000fe200000f0eff */
[----:B-1----:R0:W3:Y:S01]  /*0860*/  LDG.E.U16 R15, [R8.64] ;  /* 0x00000006080f7981 */ /* 0x0020e2000c1e1500 */
[----:B------:R-:W-:-:S03]  /*0870*/  LEA R6, P0, R66, R0, 0x1 ;  /* 0x0000000042067211 */ /* 0x000fc600078008ff */
[----:B-----5:R1:W-:Y:S01]  /*0880*/  STL [R1+0x2a0], R21 ;  /* 0x0002a01501007387 */ /* 0x0203e20000100800 */
[-C--:B------:R-:W-:Y:S02]  /*0890*/  LEA.HI.X.SX32 R7, R66, R55.reuse, 0x1, P0 ;  /* 0x0000003742077211 */ /* 0x080fe400000f0eff */
[CC--:B------:R-:W-:Y:S01]  /*08a0*/  LEA R10, P0, R62.reuse, R0.reuse, 0x1 ;  /* 0x000000003e0a7211 */ /* 0x0c0fe200078008ff */
[----:B------:R5:W3:Y:S03]  /*08b0*/  LDG.E.U16 R27, [R4.64] ;  /* 0x00000006041b7981 */ /* 0x000ae6000c1e1500 */
[-C--:B------:R-:W-:Y:S02]  /*08c0*/  LEA.HI.X.SX32 R11, R62, R55.reuse, 0x1, P0 ;  /* 0x000000373e0b7211 */ /* 0x080fe400000f0eff */
[CC--:B0-----:R-:W-:Y:S01]  /*08d0*/  LEA R8, P0, R24.reuse, R0.reuse, 0x1 ;  /* 0x0000000018087211 */ /* 0x0c1fe200078008ff */
[----:B-1----:R0:W3:Y:S03]  /*08e0*/  LDG.E.U16 R21, [R6.64] ;  /* 0x0000000606157981 */ /* 0x0020e6000c1e1500 */
[-C--:B------:R-:W-:Y:S01]  /*08f0*/  LEA.HI.X.SX32 R9, R24, R55.reuse, 0x1, P0 ;  /* 0x0000003718097211 */ /* 0x080fe200000f0eff */
[----:B----4-:R-:W-:Y:S04]  /*0900*/  STL [R1+0x29c], R13 ;  /* 0x00029c0d01007387 */ /* 0x010fe80000100800 */
[----:B------:R1:W-:Y:S04]  /*0910*/  STL [R1+0x254], R19 ;  /* 0x0002541301007387 */ /* 0x0003e80000100800 */
[----:B------:R4:W3:Y:S04]  /*0920*/  LDG.E.U16 R9, [R8.64] ;  /* 0x0000000608097981 */ /* 0x0008e8000c1e1500 */
[----:B-1----:R1:W3:Y:S01]  /*0930*/  LDG.E.U16 R19, [R10.64] ;  /* 0x000000060a137981 */ /* 0x0022e2000c1e1500 */
[----:B------:R-:W-:Y:S01]  /*0940*/  LEA.HI.X.SX32 R3, R64, R55, 0x1, P1 ;  /* 0x0000003740037211 */ /* 0x000fe200008f0eff */
[----:B------:R-:W-:Y:S01]  /*0950*/  IMAD R54, R45, 0x2, R56 ;  /* 0x000000022d367824 */ /* 0x000fe200078e0238 */
[----:B-----5:R-:W-:-:S02]  /*0960*/  LEA R4, P0, R30, R0, 0x1 ;  /* 0x000000001e047211 */ /* 0x020fc400078008ff */
[----:B0-----:R-:W-:Y:S01]  /*0970*/  LEA R6, P1, R42, R0, 0x1 ;  /* 0x000000002a067211 */ /* 0x001fe200078208ff */
[----:B------:R0:W5:Y:S01]  /*0980*/  LDG.E.U16 R106, [R2.64] ;  /* 0x00000006026a7981 */ /* 0x000162000c1e1500 */
[-C--:B------:R-:W-:Y:S02]  /*0990*/  LEA.HI.X.SX32 R5, R30, R55.reuse, 0x1, P0 ;  /* 0x000000371e057211 */ /* 0x080fe400000f0eff */
[C---:B------:R-:W-:Y:S02]  /*09a0*/  LEA R32, R45.reuse, R54, 0x1 ;  /* 0x000000362d207211 */ /* 0x040fe400078e08ff */
[-C--:B------:R-:W-:Y:S01]  /*09b0*/  LEA.HI.X.SX32 R7, R42, R55.reuse, 0x1, P1 ;  /* 0x000000372a077211 */ /* 0x080fe200008f0eff */
[----:B-1----:R1:W5:Y:S01]  /*09c0*/  LDG.E.U16 R11, [R4.64] ;  /* 0x00000006040b7981 */ /* 0x002362000c1e1500 */
[C---:B0-----:R-:W-:Y:S01]  /*09d0*/  LEA R2, P0, R60.reuse, R0, 0x1 ;  /* 0x000000003c027211 */ /* 0x041fe200078008ff */
[----:B------:R-:W-:Y:S02]  /*09e0*/  IMAD R38, R45, 0x2, R32 ;  /* 0x000000022d267824 */ /* 0x000fe400078e0220 */
[----:B------:R-:W-:Y:S01]  /*09f0*/  STL [R1+0x298], R31 ;  /* 0x0002981f01007387 */ /* 0x000fe20000100800 */
[----:B------:R-:W-:-:S02]  /*0a00*/  LEA.HI.X.SX32 R3, R60, R55, 0x1, P0 ;  /* 0x000000373c037211 */ /* 0x000fc400000f0eff */
[CC--:B-1----:R-:W-:Y:S01]  /*0a10*/  LEA R4, P0, R58.reuse, R0.reuse, 0x1 ;  /* 0x000000003a047211 */ /* 0x0c2fe200078008ff */
[----:B------:R0:W5:Y:S01]  /*0a20*/  LDG.E.U16 R105, [R6.64] ;  /* 0x0000000606697981 */ /* 0x000162000c1e1500 */
[C---:B------:R-:W-:Y:S02]  /*0a30*/  IMAD R92, R45.reuse, 0x2, R38 ;  /* 0x000000022d5c7824 */ /* 0x040fe400078e0226 */
[-C--:B------:R-:W-:Y:S01]  /*0a40*/  LEA.HI.X.SX32 R5, R58, R55.reuse, 0x1, P0 ;  /* 0x000000373a057211 */ /* 0x080fe200000f0eff */
[----:B------:R1:W5:Y:S01]  /*0a50*/  LDG.E.U16 R39, [R2.64] ;  /* 0x0000000602277981 */ /* 0x000362000c1e1500 */
[C---:B0-----:R-:W-:Y:S02]  /*0a60*/  LEA R6, P0, R56.reuse, R0, 0x1 ;  /* 0x0000000038067211 */ /* 0x041fe400078008ff */
[----:B------:R-:W-:Y:S02]  /*0a70*/  LEA R52, R45, R92, 0x1 ;  /* 0x0000005c2d347211 */ /* 0x000fe400078e08ff */
[----:B------:R-:W-:-:S02]  /*0a80*/  LEA.HI.X.SX32 R7, R56, R55, 0x1, P0 ;  /* 0x0000003738077211 */ /* 0x000fc400000f0eff */
[C---:B-1----:R-:W-:Y:S01]  /*0a90*/  LEA R2, P1, R54.reuse, R0, 0x1 ;  /* 0x0000000036027211 */ /* 0x042fe200078208ff */
[----:B------:R-:W-:Y:S02]  /*0aa0*/  IMAD R26, R45, 0x2, R52 ;  /* 0x000000022d1a7824 */ /* 0x000fe400078e0234 */
[----:B----4-:R0:W4:Y:S01]  /*0ab0*/  LDG.E.U16 R8, [R6.64] ;  /* 0x0000000606087981 */ /* 0x010122000c1e1500 */
[----:B------:R-:W-:-:S05]  /*0ac0*/  LEA.HI.X.SX32 R3, R54, R55, 0x1, P1 ;  /* 0x0000003736037211 */ /* 0x000fca00008f0eff */
[----:B------:R1:W4:Y:S02]  /*0ad0*/  LDG.E.U16 R103, [R2.64] ;  /* 0x0000000602677981 */ /* 0x000324000c1e1500 */
[----:B-1----:R-:W-:-:S04]  /*0ae0*/  LEA R2, P1, R52, R0, 0x1 ;  /* 0x0000000034027211 */ /* 0x002fc800078208ff */
[----:B------:R-:W-:Y:S01]  /*0af0*/  LEA.HI.X.SX32 R3, R52, R55, 0x1, P1 ;  /* 0x0000003734037211 */ /* 0x000fe200008f0eff */
[----:B--2---:R-:W-:Y:S01]  /*0b00*/  STL [R1+0x294], R25 ;  /* 0x0002941901007387 */ /* 0x004fe20000100800 */
[----:B------:R-:W-:-:S03]  /*0b10*/  IMAD R50, R45, 0x2, R26 ;  /* 0x000000022d327824 */ /* 0x000fc600078e021a */
[----:B------:R1:W2:Y:S04]  /*0b20*/  LDG.E.U16 R101, [R2.64] ;  /* 0x0000000602657981 */ /* 0x0002a8000c1e1500 */
[----:B---3--:R-:W-:Y:S04]  /*0b30*/  STL [R1+0x250], R15 ;  /* 0x0002500f01007387 */ /* 0x008fe80000100800 */
[----:B------:R-:W-:Y:S04]  /*0b40*/  STL [R1+0x290], R27 ;  /* 0x0002901b01007387 */ /* 0x000fe80000100800 */
[----:B------:R3:W-:Y:S04]  /*0b50*/  STL [R1+0x28c], R21 ;  /* 0x00028c1501007387 */ /* 0x0007e80000100800 */
[----:B---3--:R3:W2:Y:S02]  /*0b60*/  LDG.E.U16 R21, [R4.64] ;  /* 0x0000000604157981 */ /* 0x0086a4000c1e1500 */
[----:B---3--:R-:W-:-:S02]  /*0b70*/  LEA R4, P0, R32, R0, 0x1 ;  /* 0x0000000020047211 */ /* 0x008fc400078008ff */
[----:B------:R-:W-:Y:S02]  /*0b80*/  STL [R1+0x248], R19 ;  /* 0x0002481301007387 */ /* 0x000fe40000100800 */
[-C--:B------:R-:W-:Y:S02]  /*0b90*/  LEA.HI.X.SX32 R5, R32, R55.reuse, 0x1, P0 ;  /* 0x0000003720057211 */ /* 0x080fe400000f0eff */
[C---:B0-----:R-:W-:Y:S01]  /*0ba0*/  LEA R6, P0, R38.reuse, R0, 0x1 ;  /* 0x0000000026067211 */ /* 0x041fe200078008ff */
[----:B------:R0:W-:Y:S03]  /*0bb0*/  STL [R1+0x288], R9 ;  /* 0x0002880901007387 */ /* 0x0001e60000100800 */
[----:B------:R-:W-:-:S05]  /*0bc0*/  LEA.HI.X.SX32 R7, R38, R55, 0x1, P0 ;  /* 0x0000003726077211 */ /* 0x000fca00000f0eff */
[----:B------:R3:W4:Y:S04]  /*0bd0*/  LDG.E.U16 R27, [R6.64] ;  /* 0x00000006061b7981 */ /* 0x000728000c1e1500 */
[----:B0-----:R0:W4:Y:S02]  /*0be0*/  LDG.E.U16 R9, [R4.64] ;  /* 0x0000000604097981 */ /* 0x001124000c1e1500 */
[----:B0-----:R-:W-:-:S04]  /*0bf0*/  LEA R4, P0, R26, R0, 0x1 ;  /* 0x000000001a047211 */ /* 0x001fc800078008ff */
[----:B------:R-:W-:-:S05]  /*0c00*/  LEA.HI.X.SX32 R5, R26, R55, 0x1, P0 ;  /* 0x000000371a057211 */ /* 0x000fca00000f0eff */
[----:B------:R0:W4:Y:S01]  /*0c10*/  LDG.E.U16 R52, [R4.64] ;  /* 0x0000000604347981 */ /* 0x000122000c1e1500 */
[----:B------:R-:W-:-:S05]  /*0c20*/  LEA R91, R45, R50, 0x1 ;  /* 0x000000322d5b7211 */ /* 0x000fca00078e08ff */
[----:B------:R-:W-:Y:S01]  /*0c30*/  IMAD R20, R45, 0x2, R91 ;  /* 0x000000022d147824 */ /* 0x000fe200078e025b */
[----:B---3--:R-:W-:-:S03]  /*0c40*/  LEA R6, P0, R50, R0, 0x1 ;  /* 0x0000000032067211 */ /* 0x008fc600078008ff */
[----:B------:R-:W-:Y:S01]  /*0c50*/  IMAD R12, R45, 0x2, R20 ;  /* 0x000000022d0c7824 */ /* 0x000fe200078e0214 */
[----:B------:R-:W-:-:S04]  /*0c60*/  LEA.HI.X.SX32 R7, R50, R55, 0x1, P0 ;  /* 0x0000003732077211 */ /* 0x000fc800000f0eff */
[----:B------:R-:W-:Y:S01]  /*0c70*/  LEA R40, R45, R12, 0x1 ;  /* 0x0000000c2d287211 */ /* 0x000fe200078e08ff */
[----:B------:R3:W4:Y:S01]  /*0c80*/  LDG.E.U16 R51, [R6.64] ;  /* 0x0000000606337981 */ /* 0x000722000c1e1500 */
[----:B0-----:R-:W-:-:S03]  /*0c90*/  LEA R4, P0, R12, R0, 0x1 ;  /* 0x000000000c047211 */ /* 0x001fc600078008ff */
[C---:B------:R-:W-:Y:S01]  /*0ca0*/  IMAD R90, R45.reuse, 0x2, R40 ;  /* 0x000000022d5a7824 */ /* 0x040fe200078e0228 */
[-C--:B------:R-:W-:Y:S02]  /*0cb0*/  LEA.HI.X.SX32 R5, R12, R55.reuse, 0x1, P0 ;  /* 0x000000370c057211 */ /* 0x080fe400000f0eff */
[C---:B-1----:R-:W-:Y:S01]  /*0cc0*/  LEA R2, P1, R20.reuse, R0, 0x1 ;  /* 0x0000000014027211 */ /* 0x042fe200078208ff */
[C---:B------:R-:W-:Y:S02]  /*0cd0*/  IMAD R48, R45.reuse, 0x2, R90 ;  /* 0x000000022d307824 */ /* 0x040fe400078e025a */
[----:B------:R0:W4:Y:S01]  /*0ce0*/  LDG.E.U16 R50, [R4.64] ;  /* 0x0000000604327981 */ /* 0x000122000c1e1500 */
[-C--:B------:R-:W-:Y:S02]  /*0cf0*/  LEA.HI.X.SX32 R3, R20, R55.reuse, 0x1, P1 ;  /* 0x0000003714037211 */ /* 0x080fe400008f0eff */
[C---:B------:R-:W-:Y:S02]  /*0d00*/  LEA R46, R45.reuse, R48, 0x1 ;  /* 0x000000302d2e7211 */ /* 0x040fe400078e08ff */
[C---:B---3--:R-:W-:Y:S01]  /*0d10*/  LEA R6, P0, R40.reuse, R0, 0x1 ;  /* 0x0000000028067211 */ /* 0x048fe200078008ff */
[----:B------:R1:W3:Y:S02]  /*0d20*/  LDG.E.U16 R100, [R2.64] ;  /* 0x0000000602647981 */ /* 0x0002e4000c1e1500 */
[----:B------:R-:W-:Y:S01]  /*0d30*/  IMAD R41, R45, 0x2, R46 ;  /* 0x000000022d297824 */ /* 0x000fe200078e022e */
[----:B------:R-:W-:-:S02]  /*0d40*/  LEA.HI.X.SX32 R7, R40, R55, 0x1, P0 ;  /* 0x0000003728077211 */ /* 0x000fc400000f0eff */
[-C--:B0-----:R-:W-:Y:S01]  /*0d50*/  LEA R4, P0, R46, R0.reuse, 0x1 ;  /* 0x000000002e047211 */ /* 0x081fe200078008ff */
[C---:B------:R-:W-:Y:S01]  /*0d60*/  IMAD R88, R45.reuse, 0x2, R41 ;  /* 0x000000022d587824 */ /* 0x040fe200078e0229 */
[----:B-1----:R-:W-:Y:S02]  /*0d70*/  LEA R2, P1, R48, R0, 0x1 ;  /* 0x0000000030027211 */ /* 0x002fe400078208ff */
[-C--:B------:R-:W-:Y:S02]  /*0d80*/  LEA.HI.X.SX32 R5, R46, R55.reuse, 0x1, P0 ;  /* 0x000000372e057211 */ /* 0x080fe400000f0eff */
[----:B------:R-:W-:Y:S02]  /*0d90*/  LEA.HI.X.SX32 R3, R48, R55, 0x1, P1 ;  /* 0x0000003730037211 */ /* 0x000fe400008f0eff */
[----:B------:R0:W3:Y:S01]  /*0da0*/  LDG.E.U16 R48, [R6.64] ;  /* 0x0000000606307981 */ /* 0x0000e2000c1e1500 */
[----:B------:R-:W-:-:S03]  /*0db0*/  LEA R28, R45, R88, 0x1 ;  /* 0x000000582d1c7211 */ /* 0x000fc600078e08ff */
[----:B------:R1:W3:Y:S04]  /*0dc0*/  LDG.E.U16 R49, [R4.64] ;  /* 0x0000000604317981 */ /* 0x0002e8000c1e1500 */
[----:B-----5:R-:W-:Y:S01]  /*0dd0*/  STL [R1+0x284], R11 ;  /* 0x0002840b01007387 */ /* 0x020fe20000100800 */
[----:B0-----:R-:W-:-:S03]  /*0de0*/  LEA R6, P0, R41, R0, 0x1 ;  /* 0x0000000029067211 */ /* 0x001fc600078008ff */
[----:B------:R0:W5:Y:S01]  /*0df0*/  LDG.E.U16 R97, [R2.64] ;  /* 0x0000000602617981 */ /* 0x000162000c1e1500 */
[----:B------:R-:W-:Y:S01]  /*0e00*/  LEA.HI.X.SX32 R7, R41, R55, 0x1, P0 ;  /* 0x0000003729077211 */ /* 0x000fe200000f0eff */
[----:B------:R-:W-:-:S04]  /*0e10*/  IMAD R16, R45, 0x2, R28 ;  /* 0x000000022d107824 */ /* 0x000fc800078e021c */
[----:B------:R0:W3:Y:S01]  /*0e20*/  LDG.E.U16 R47, [R6.64] ;  /* 0x00000006062f7981 */ /* 0x0000e2000c1e1500 */
[----:B-1----:R-:W-:Y:S01]  /*0e30*/  LEA R4, P0, R16, R0, 0x1 ;  /* 0x0000000010047211 */ /* 0x002fe200078008ff */
[----:B------:R-:W-:-:S03]  /*0e40*/  IMAD R34, R45, 0x2, R16 ;  /* 0x000000022d227824 */ /* 0x000fc600078e0210 */
[----:B------:R-:W-:Y:S01]  /*0e50*/  LEA.HI.X.SX32 R5, R16, R55, 0x1, P0 ;  /* 0x0000003710057211 */ /* 0x000fe200000f0eff */
[----:B------:R-:W-:Y:S01]  /*0e60*/  STL [R1+0x244], R39 ;  /* 0x0002442701007387 */ /* 0x000fe20000100800 */
[----:B0-----:R-:W-:-:S03]  /*0e70*/  LEA R6, P0, R34, R0, 0x1 ;  /* 0x0000000022067211 */ /* 0x001fc600078008ff */
[----:B------:R0:W3:Y:S01]  /*0e80*/  LDG.E.U16 R53, [R4.64] ;  /* 0x0000000604357981 */ /* 0x0000e2000c1e1500 */
[----:B------:R-:W-:-:S03]  /*0e90*/  LEA.HI.X.SX32 R7, R34, R55, 0x1, P0 ;  /* 0x0000003722077211 */ /* 0x000fc600000f0eff */
[----:B--2---:R-:W-:Y:S04]  /*0ea0*/  STL [R1+0x280], R21 ;  /* 0x0002801501007387 */ /* 0x004fe80000100800 */
[----:B----4-:R-:W-:Y:S04]  /*0eb0*/  STL [R1+0x27c], R8 ;  /* 0x00027c0801007387 */ /* 0x010fe80000100800 */
[----:B------:R-:W-:Y:S04]  /*0ec0*/  STL [R1+0x240], R9 ;  /* 0x0002400901007387 */ /* 0x000fe80000100800 */
[----:B------:R-:W-:Y:S04]  /*0ed0*/  STL [R1+0x278], R27 ;  /* 0x0002781b01007387 */ /* 0x000fe80000100800 */
[----:B------:R1:W-:Y:S04]  /*0ee0*/  STL [R1+0x238], R52 ;  /* 0x0002383401007387 */ /* 0x0003e80000100800 */
[----:B-1----:R1:W2:Y:S01]  /*0ef0*/  LDG.E.U16 R52, [R6.64] ;  /* 0x0000000606347981 */ /* 0x0022a2000c1e1500 */
[----:B------:R-:W-:-:S05]  /*0f00*/  LEA R87, R45, R34, 0x1 ;  /* 0x000000222d577211 */ /* 0x000fca00078e08ff */
[----:B------:R-:W-:-:S04]  /*0f10*/  IMAD R29, R45, 0x2, R87 ;  /* 0x000000022d1d7824 */ /* 0x000fc800078e0257 */
[----:B------:R-:W-:-:S05]  /*0f20*/  IMAD R17, R45, 0x2, R29 ;  /* 0x000000022d117824 */ /* 0x000fca00078e021d */
[----:B------:R-:W-:Y:S02]  /*0f30*/  LEA R35, R45, R17, 0x1 ;  /* 0x000000112d237211 */ /* 0x000fe400078e08ff */
[----:B0-----:R-:W-:-:S03]  /*0f40*/  LEA R4, P0, R17, R0, 0x1 ;  /* 0x0000000011047211 */ /* 0x001fc600078008ff */
[----:B------:R-:W-:Y:S01]  /*0f50*/  IMAD R86, R45, 0x2, R35 ;  /* 0x000000022d567824 */ /* 0x000fe200078e0223 */
[-C--:B------:R-:W-:Y:S02]  /*0f60*/  LEA.HI.X.SX32 R5, R17, R55.reuse, 0x1, P0 ;  /* 0x0000003711057211 */ /* 0x080fe400000f0eff */
[-C--:B-1----:R-:W-:Y:S01]  /*0f70*/  LEA R6, P0, R35, R0.reuse, 0x1 ;  /* 0x0000000023067211 */ /* 0x082fe200078008ff */
[----:B------:R-:W-:Y:S01]  /*0f80*/  IMAD R22, R45, 0x2, R86 ;  /* 0x000000022d167824 */ /* 0x000fe200078e0256 */
[C---:B------:R-:W-:Y:S01]  /*0f90*/  LEA R2, P1, R28.reuse, R0, 0x1 ;  /* 0x000000001c027211 */ /* 0x040fe200078208ff */
[----:B------:R-:W-:Y:S01]  /*0fa0*/  STL [R1+0x274], R51 ;  /* 0x0002743301007387 */ /* 0x000fe20000100800 */
[-C--:B------:R-:W-:Y:S02]  /*0fb0*/  LEA.HI.X.SX32 R7, R35, R55.reuse, 0x1, P0 ;  /* 0x0000003723077211 */ /* 0x080fe400000f0eff */
[----:B------:R-:W-:Y:S01]  /*0fc0*/  LEA R18, R45, R22, 0x1 ;  /* 0x000000162d127211 */ /* 0x000fe200078e08ff */
[----:B------:R0:W4:Y:S01]  /*0fd0*/  LDG.E.U16 R57, [R4.64] ;  /* 0x0000000604397981 */ /* 0x000122000c1e1500 */
[----:B------:R-:W-:-:S03]  /*0fe0*/  LEA.HI.X.SX32 R3, R28, R55, 0x1, P1 ;  /* 0x000000371c037211 */ /* 0x000fc600008f0eff */
[----:B------:R1:W-:Y:S01]  /*0ff0*/  STL [R1+0x234], R50 ;  /* 0x0002343201007387 */ /* 0x0003e20000100800 */
[----:B------:R-:W-:-:S03]  /*1000*/  IMAD R36, R45, 0x2, R18 ;  /* 0x000000022d247824 */ /* 0x000fc600078e0212 */
[----:B------:R0:W4:Y:S01]  /*1010*/  LDG.E.U16 R96, [R2.64] ;  /* 0x0000000602607981 */ /* 0x000122000c1e1500 */
[----:B------:R-:W-:-:S03]  /*1020*/  IMAD R84, R45, 0x2, R36 ;  /* 0x000000022d547824 */ /* 0x000fc600078e0224 */
[----:B-1----:R1:W5:Y:S01]  /*1030*/  LDG.E.U16 R50, [R6.64] ;  /* 0x0000000606327981 */ /* 0x002362000c1e1500 */
[----:B0-----:R-:W-:-:S04]  /*1040*/  LEA R2, P1, R29, R0, 0x1 ;  /* 0x000000001d027211 */ /* 0x001fc800078208ff */
[----:B------:R-:W-:Y:S02]  /*1050*/  LEA.HI.X.SX32 R3, R29, R55, 0x1, P1 ;  /* 0x000000371d037211 */ /* 0x000fe400008f0eff */
[----:B------:R-:W-:-:S03]  /*1060*/  LEA R23, R45, R84, 0x1 ;  /* 0x000000542d177211 */ /* 0x000fc600078e08ff */
[----:B------:R0:W5:Y:S01]  /*1070*/  LDG.E.U16 R95, [R2.64] ;  /* 0x00000006025f7981 */ /* 0x000162000c1e1500 */
[-C--:B------:R-:W-:Y:S01]  /*1080*/  LEA R4, P0, R18, R0.reuse, 0x1 ;  /* 0x0000000012047211 */ /* 0x080fe200078008ff */
[----:B------:R-:W-:Y:S01]  /*1090*/  IMAD R13, R45, 0x2, R23 ;  /* 0x000000022d0d7824 */ /* 0x000fe200078e0217 */
[----:B0-----:R-:W-:-:S03]  /*10a0*/  LEA R2, P1, R22, R0, 0x1 ;  /* 0x0000000016027211 */ /* 0x001fc600078208ff */
[C---:B------:R-:W-:Y:S01]  /*10b0*/  IMAD R37, R45.reuse, 0x2, R13 ;  /* 0x000000022d257824 */ /* 0x040fe200078e020d */
[-C--:B------:R-:W-:Y:S02]  /*10c0*/  LEA.HI.X.SX32 R5, R18, R55.reuse, 0x1, P0 ;  /* 0x0000003712057211 */ /* 0x080fe400000f0eff */
[----:B------:R-:W-:Y:S01]  /*10d0*/  LEA.HI.X.SX32 R3, R22, R55, 0x1, P1 ;  /* 0x0000003716037211 */ /* 0x000fe200008f0eff */
[----:B---3--:R-:W-:Y:S01]  /*10e0*/  STL [R1+0x270], R48 ;  /* 0x0002703001007387 */ /* 0x008fe20000100800 */
[----:B------:R-:W-:-:S03]  /*10f0*/  LEA R82, R45, R37, 0x1 ;  /* 0x000000252d527211 */ /* 0x000fc600078e08ff */
[----:B------:R-:W-:Y:S04]  /*1100*/  STL [R1+0x230], R49 ;  /* 0x0002303101007387 */ /* 0x000fe80000100800 */
[----:B------:R0:W5:Y:S04]  /*1110*/  LDG.E.U16 R94, [R2.64] ;  /* 0x00000006025e7981 */ /* 0x000168000c1e1500 */
[----:B------:R1:W-:Y:S01]  /*1120*/  STL [R1+0x26c], R47 ;  /* 0x00026c2f01007387 */ /* 0x0003e20000100800 */
[----:B0-----:R-:W-:-:S03]  /*1130*/  LEA R2, P0, R36, R0, 0x1 ;  /* 0x0000000024027211 */ /* 0x001fc600078008ff */
[----:B-1----:R0:W5:Y:S01]  /*1140*/  LDG.E.U16 R47, [R4.64] ;  /* 0x00000006042f7981 */ /* 0x002162000c1e1500 */
[----:B------:R-:W-:Y:S01]  /*1150*/  LEA.HI.X.SX32 R3, R36, R55, 0x1, P0 ;  /* 0x0000003724037211 */ /* 0x000fe200000f0eff */
[----:B------:R-:W-:Y:S01]  /*1160*/  IMAD R24, R45, 0x2, R82 ;  /* 0x000000022d187824 */ /* 0x000fe200078e0252 */
[----:B------:R-:W-:-:S03]  /*1170*/  LEA R6, P0, R13, R0, 0x1 ;  /* 0x000000000d067211 */ /* 0x000fc600078008ff */
[----:B------:R-:W-:Y:S01]  /*1180*/  IMAD R14, R45, 0x2, R24 ;  /* 0x000000022d0e7824 */ /* 0x000fe200078e0218 */
[----:B------:R-:W-:Y:S01]  /*1190*/  LEA.HI.X.SX32 R7, R13, R55, 0x1, P0 ;  /* 0x000000370d077211 */ /* 0x000fe200000f0eff */
[----:B------:R1:W-:Y:S01]  /*11a0*/  STL [R1+0x228], R53 ;  /* 0x0002283501007387 */ /* 0x0003e20000100800 */
[----:B0-----:R-:W-:-:S03]  /*11b0*/  LEA R4, P0, R37, R0, 0x1 ;  /* 0x0000000025047211 */ /* 0x001fc600078008ff */
[----:B------:R0:W5:Y:S01]  /*11c0*/  LDG.E.U16 R56, [R2.64] ;  /* 0x0000000602387981 */ /* 0x000162000c1e1500 */
[----:B------:R-:W-:-:S03]  /*11d0*/  LEA.HI.X.SX32 R5, R37, R55, 0x1, P0 ;  /* 0x0000003725057211 */ /* 0x000fc600000f0eff */
[----:B-1----:R1:W5:Y:S02]  /*11e0*/  LDG.E.U16 R53, [R6.64] ;  /* 0x0000000606357981 */ /* 0x002364000c1e1500 */
[----:B-1----:R-:W-:-:S04]  /*11f0*/  LEA R6, P0, R14, R0, 0x1 ;  /* 0x000000000e067211 */ /* 0x002fc800078008ff */
[----:B------:R-:W-:-:S05]  /*1200*/  LEA.HI.X.SX32 R7, R14, R55, 0x1, P0 ;  /* 0x000000370e077211 */ /* 0x000fca00000f0eff */
[----:B------:R1:W5:Y:S04]  /*1210*/  LDG.E.U16 R59, [R6.64] ;  /* 0x00000006063b7981 */ /* 0x000368000c1e1500 */
[----:B--2---:R2:W-:Y:S04]  /*1220*/  STL [R1+0x25c], R52 ;  /* 0x00025c3401007387 */ /* 0x0045e80000100800 */
[----:B--2---:R2:W3:Y:S01]  /*1230*/  LDG.E.U16 R52, [R4.64] ;  /* 0x0000000604347981 */ /* 0x0044e2000c1e1500 */
[----:B------:R-:W-:-:S05]  /*1240*/  LEA R30, R45, R14, 0x1 ;  /* 0x0000000e2d1e7211 */ /* 0x000fca00078e08ff */
[----:B------:R-:W-:-:S04]  /*1250*/  IMAD R42, R45, 0x2, R30 ;  /* 0x000000022d2a7824 */ /* 0x000fc800078e021e */
[----:B------:R-:W-:-:S05]  /*1260*/  IMAD R25, R45, 0x2, R42 ;  /* 0x000000022d197824 */ /* 0x000fca00078e022a */
[----:B------:R-:W-:-:S05]  /*1270*/  LEA R15, R45, R25, 0x1 ;  /* 0x000000192d0f7211 */ /* 0x000fca00078e08ff */
[----:B------:R-:W-:Y:S01]  /*1280*/  IMAD R31, R45, 0x2, R15 ;  /* 0x000000022d1f7824 */ /* 0x000fe200078e020f */
[----:B--2---:R-:W-:-:S03]  /*1290*/  LEA R4, P0, R30, R0, 0x1 ;  /* 0x000000001e047211 */ /* 0x004fc600078008ff */
[----:B------:R-:W-:Y:S01]  /*12a0*/  IMAD R43, R45, 0x2, R31 ;  /* 0x000000022d2b7824 */ /* 0x000fe200078e021f */
[----:B------:R-:W-:Y:S02]  /*12b0*/  LEA.HI.X.SX32 R5, R30, R55, 0x1, P0 ;  /* 0x000000371e057211 */ /* 0x000fe400000f0eff */
[-C--:B-1----:R-:W-:Y:S02]  /*12c0*/  LEA R6, P0, R15, R0.reuse, 0x1 ;  /* 0x000000000f067211 */ /* 0x082fe400078008ff */
[----:B------:R-:W-:Y:S01]  /*12d0*/  LEA R33, R45, R43, 0x1 ;  /* 0x0000002b2d217211 */ /* 0x000fe200078e08ff */
[----:B----4-:R1:W-:Y:S01]  /*12e0*/  STL [R1+0x224], R57 ;  /* 0x0002243901007387 */ /* 0x0103e20000100800 */
[----:B------:R-:W-:Y:S02]  /*12f0*/  LEA R114, P1, R23, R0, 0x1 ;  /* 0x0000000017727211 */ /* 0x000fe400078208ff */
[-C--:B------:R-:W-:Y:S01]  /*1300*/  LEA.HI.X.SX32 R7, R15, R55.reuse, 0x1, P0 ;  /* 0x000000370f077211 */ /* 0x080fe200000f0eff */
[----:B-----5:R2:W-:Y:S01]  /*1310*/  STL [R1+0x24c], R50 ;  /* 0x00024c3201007387 */ /* 0x0205e20000100800 */
[----:B------:R-:W-:Y:S01]  /*1320*/  IMAD R10, R45, 0x2, R33 ;  /* 0x000000022d0a7824 */ /* 0x000fe200078e0221 */
[----:B------:R-:W-:-:S02]  /*1330*/  LEA.HI.X.SX32 R115, R23, R55, 0x1, P1 ;  /* 0x0000003717737211 */ /* 0x000fc400008f0eff */
[CC--:B0-----:R-:W-:Y:S01]  /*1340*/  LEA R2, P1, R24.reuse, R0.reuse, 0x1 ;  /* 0x0000000018027211 */ /* 0x0c1fe200078208ff */
[----:B-1----:R0:W4:Y:S04]  /*1350*/  LDG.E.U16 R57, [R6.64] ;  /* 0x0000000606397981 */ /* 0x002128000c1e1500 */
[----:B--2---:R1:W2:Y:S01]  /*1360*/  LDG.E.U16 R50, [R4.64] ;  /* 0x0000000604327981 */ /* 0x0042a2000c1e1500 */
[----:B------:R-:W-:Y:S01]  /*1370*/  IMAD R32, R45, 0x2, R10 ;  /* 0x000000022d207824 */ /* 0x000fe200078e020a */
[----:B------:R-:W-:Y:S02]  /*1380*/  LEA.HI.X.SX32 R3, R24, R55, 0x1, P1 ;  /* 0x0000003718037211 */ /* 0x000fe400008f0eff */
[----:B------:R5:W2:Y:S04]  /*1390*/  LDG.E.U16 R114, [R114.64] ;  /* 0x0000000672727981 */ /* 0x000aa8000c1e1500 */
[----:B------:R0:W2:Y:S01]  /*13a0*/  LDG.E.U16 R113, [R2.64] ;  /* 0x0000000602717981 */ /* 0x0000a2000c1e1500 */
[----:B-1----:R-:W-:-:S04]  /*13b0*/  LEA R4, P0, R31, R0, 0x1 ;  /* 0x000000001f047211 */ /* 0x002fc800078008ff */
[----:B------:R-:W-:Y:S02]  /*13c0*/  LEA.HI.X.SX32 R5, R31, R55, 0x1, P0 ;  /* 0x000000371f057211 */ /* 0x000fe400000f0eff */
[----:B0-----:R-:W-:-:S03]  /*13d0*/  LEA R6, P0, R10, R0, 0x1 ;  /* 0x000000000a067211 */ /* 0x001fc600078008ff */
[----:B------:R0:W2:Y:S01]  /*13e0*/  LDG.E.U16 R61, [R4.64] ;  /* 0x00000006043d7981 */ /* 0x0000a2000c1e1500 */
[----:B------:R-:W-:Y:S02]  /*13f0*/  LEA.HI.X.SX32 R7, R10, R55, 0x1, P0 ;  /* 0x000000370a077211 */ /* 0x000fe400000f0eff */
[-C--:B------:R-:W-:Y:S02]  /*1400*/  LEA R2, P1, R25, R0.reuse, 0x1 ;  /* 0x0000000019027211 */ /* 0x080fe400078208ff */
[----:B0-----:R-:W-:-:S04]  /*1410*/  LEA R4, P0, R32, R0, 0x1 ;  /* 0x0000000020047211 */ /* 0x001fc800078008ff */
[-C--:B------:R-:W-:Y:S02]  /*1420*/  LEA.HI.X.SX32 R5, R32, R55.reuse, 0x1, P0 ;  /* 0x0000003720057211 */ /* 0x080fe400000f0eff */
[----:B------:R-:W-:-:S03]  /*1430*/  LEA.HI.X.SX32 R3, R25, R55, 0x1, P1 ;  /* 0x0000003719037211 */ /* 0x000fc600008f0eff */
[----:B------:R-:W2:Y:S04]  /*1440*/  LDG.E.U16 R4, [R4.64] ;  /* 0x0000000604047981 */ /* 0x000ea8000c1e1500 */
[----:B------:R0:W-:Y:S01]  /*1450*/  STL [R1+0x220], R47 ;  /* 0x0002202f01007387 */ /* 0x0001e20000100800 */
[----:B------:R-:W-:-:S03]  /*1460*/  LEA R38, R45, R32, 0x1 ;  /* 0x000000202d267211 */ /* 0x000fc600078e08ff */
[----:B0-----:R0:W4:Y:S02]  /*1470*/  LDG.E.U16 R47, [R2.64] ;  /* 0x00000006022f7981 */ /* 0x001124000c1e1500 */
[----:B------:R-:W-:Y:S01]  /*1480*/  IMAD R19, R45, 0x2, R38 ;  /* 0x000000022d137824 */ /* 0x000fe200078e0226 */
[----:B0-----:R-:W-:-:S04]  /*1490*/  LEA R2, P1, R33, R0, 0x1 ;  /* 0x0000000021027211 */ /* 0x001fc800078208ff */
[----:B------:R-:W-:-:S05]  /*14a0*/  LEA.HI.X.SX32 R3, R33, R55, 0x1, P1 ;  /* 0x0000003721037211 */ /* 0x000fca00008f0eff */
[----:B------:R0:W5:Y:S04]  /*14b0*/  LDG.E.U16 R60, [R2.64] ;  /* 0x00000006023c7981 */ /* 0x000168000c1e1500 */
[----:B------:R1:W-:Y:S01]  /*14c0*/  STL [R1+0x23c], R56 ;  /* 0x00023c3801007387 */ /* 0x0003e20000100800 */
[----:B0-----:R-:W-:-:S03]  /*14d0*/  LEA R2, P1, R19, R0, 0x1 ;  /* 0x0000000013027211 */ /* 0x001fc600078208ff */
[----:B------:R-:W-:Y:S01]  /*14e0*/  STL [R1+0x218], R53 ;  /* 0x0002183501007387 */ /* 0x000fe20000100800 */
[----:B------:R-:W-:-:S03]  /*14f0*/  LEA.HI.X.SX32 R3, R19, R55, 0x1, P1 ;  /* 0x0000003713037211 */ /* 0x000fc600008f0eff */
[----:B-1----:R0:W5:Y:S04]  /*1500*/  LDG.E.U16 R56, [R6.64] ;  /* 0x0000000606387981 */ /* 0x002168000c1e1500 */
[----:B---3--:R-:W-:Y:S04]  /*1510*/  STL [R1+0x22c], R52 ;  /* 0x00022c3401007387 */ /* 0x008fe80000100800 */
[----:B------:R1:W-:Y:S04]  /*1520*/  STL [R1+0x214], R59 ;  /* 0x0002143b01007387 */ /* 0x0003e80000100800 */
[----:B-1----:R1:W3:Y:S01]  /*1530*/  LDG.E.U16 R59, [R2.64] ;  /* 0x00000006023b7981 */ /* 0x0022e2000c1e1500 */
[----:B------:R-:W-:-:S05]  /*1540*/  IMAD R11, R45, 0x2, R19 ;  /* 0x000000022d0b7824 */ /* 0x000fca00078e0213 */
[----:B------:R-:W-:-:S05]  /*1550*/  LEA R26, R45, R11, 0x1 ;  /* 0x0000000b2d1a7211 */ /* 0x000fca00078e08ff */
[----:B------:R-:W-:-:S04]  /*1560*/  IMAD R39, R45, 0x2, R26 ;  /* 0x000000022d277824 */ /* 0x000fc800078e021a */
[----:B------:R-:W-:-:S05]  /*1570*/  IMAD R20, R45, 0x2, R39 ;  /* 0x000000022d147824 */ /* 0x000fca00078e0227 */
[----:B------:R-:W-:-:S05]  /*1580*/  LEA R12, R45, R20, 0x1 ;  /* 0x000000142d0c7211 */ /* 0x000fca00078e08ff */
[----:B------:R-:W-:Y:S01]  /*1590*/  IMAD R21, R45, 0x2, R12 ;  /* 0x000000022d157824 */ /* 0x000fe200078e020c */
[----:B0-----:R-:W-:-:S03]  /*15a0*/  LEA R6, P0, R11, R0, 0x1 ;  /* 0x000000000b067211 */ /* 0x001fc600078008ff */
[----:B------:R-:W-:Y:S01]  /*15b0*/  IMAD R40, R45, 0x2, R21 ;  /* 0x000000022d287824 */ /* 0x000fe200078e0215 */
[----:B------:R-:W-:-:S04]  /*15c0*/  LEA.HI.X.SX32 R7, R11, R55, 0x1, P0 ;  /* 0x000000370b077211 */ /* 0x000fc800000f0eff */
[----:B------:R-:W-:Y:S02]  /*15d0*/  LEA R8, R45, R40, 0x1 ;  /* 0x000000282d087211 */ /* 0x000fe400078e08ff */
[----:B-1----:R-:W-:-:S03]  /*15e0*/  LEA R2, P1, R20, R0, 0x1 ;  /* 0x0000000014027211 */ /* 0x002fc600078208ff */
[----:B------:R-:W-:Y:S01]  /*15f0*/  IMAD R9, R45, 0x2, R8 ;  /* 0x000000022d097824 */ /* 0x000fe200078e0208 */
[----:B------:R-:W-:-:S03]  /*1600*/  LEA.HI.X.SX32 R3, R20, R55, 0x1, P1 ;  /* 0x0000003714037211 */ /* 0x000fc600008f0eff */
[----:B------:R-:W-:-:S05]  /*1610*/  IMAD R27, R45, 0x2, R9 ;  /* 0x000000022d1b7824 */ /* 0x000fca00078e0209 */
[----:B------:R-:W-:Y:S01]  /*1620*/  LEA R41, R45, R27, 0x1 ;  /* 0x0000001b2d297211 */ /* 0x000fe200078e08ff */
[----:B--2---:R0:W-:Y:S04]  /*1630*/  STL [R1+0x1fc], R4 ;  /* 0x0001fc0401007387 */ /* 0x0041e80000100800 */
[----:B------:R-:W-:Y:S01]  /*1640*/  STL [R1+0x21c], R50 ;  /* 0x00021c3201007387 */ /* 0x000fe20000100800 */
[----:B0-----:R-:W-:-:S03]  /*1650*/  LEA R4, P0, R26, R0, 0x1 ;  /* 0x000000001a047211 */ /* 0x001fc600078008ff */
[----:B----4-:R0:W-:Y:S01]  /*1660*/  STL [R1+0x208], R47 ;  /* 0x0002082f01007387 */ /* 0x0101e20000100800 */
[----:B------:R-:W-:-:S03]  /*1670*/  LEA.HI.X.SX32 R5, R26, R55, 0x1, P0 ;  /* 0x000000371a057211 */ /* 0x000fc600000f0eff */
[----:B0-----:R0:W2:Y:S04]  /*1680*/  LDG.E.U16 R47, [R6.64] ;  /* 0x00000006062f7981 */ /* 0x0010a8000c1e1500 */
[----:B------:R1:W4:Y:S01]  /*1690*/  LDG.E.U16 R64, [R4.64] ;  /* 0x0000000604407981 */ /* 0x000322000c1e1500 */
[----:B0-----:R-:W-:-:S03]  /*16a0*/  LEA R6, P0, R12, R0, 0x1 ;  /* 0x000000000c067211 */ /* 0x001fc600078008ff */
[----:B------:R0:W-:Y:S01]  /*16b0*/  STL [R1+0x210], R57 ;  /* 0x0002103901007387 */ /* 0x0001e20000100800 */
[-C--:B------:R-:W-:Y:S02]  /*16c0*/  LEA.HI.X.SX32 R7, R12, R55.reuse, 0x1, P0 ;  /* 0x000000370c077211 */ /* 0x080fe400000f0eff */
[C---:B-1----:R-:W-:Y:S01]  /*16d0*/  LEA R4, P0, R21.reuse, R0, 0x1 ;  /* 0x0000000015047211 */ /* 0x042fe200078008ff */
[----:B------:R-:W-:Y:S03]  /*16e0*/  STL [R1+0x20c], R61 ;  /* 0x00020c3d01007387 */ /* 0x000fe60000100800 */
[----:B------:R-:W-:Y:S01]  /*16f0*/  LEA.HI.X.SX32 R5, R21, R55, 0x1, P0 ;  /* 0x0000003715057211 */ /* 0x000fe200000f0eff */
[----:B-----5:R1:W-:Y:S01]  /*1700*/  STL [R1+0x200], R60 ;  /* 0x0002003c01007387 */ /* 0x0203e20000100800 */
[----:B------:R-:W-:-:S03]  /*1710*/  IMAD R46, R45, 0x2, R41 ;  /* 0x000000022d2e7824 */ /* 0x000fc600078e0229 */
[----:B0-----:R0:W4:Y:S04]  /*1720*/  LDG.E.U16 R57, [R2.64] ;  /* 0x0000000602397981 */ /* 0x001128000c1e1500 */
[----:B------:R0:W4:Y:S04]  /*1730*/  LDG.E.U16 R63, [R4.64] ;  /* 0x00000006043f7981 */ /* 0x000128000c1e1500 */
[----:B-1----:R1:W4:Y:S01]  /*1740*/  LDG.E.U16 R60, [R6.64] ;  /* 0x00000006063c7981 */ /* 0x002322000c1e1500 */
[-C--:B0-----:R-:W-:Y:S02]  /*1750*/  LEA R2, P1, R8, R0.reuse, 0x1 ;  /* 0x0000000008027211 */ /* 0x081fe400078208ff */
[----:B-1----:R-:W-:-:S02]  /*1760*/  LEA R6, P0, R9, R0, 0x1 ;  /* 0x0000000009067211 */ /* 0x002fc400078008ff */
[-C--:B------:R-:W-:Y:S02]  /*1770*/  LEA.HI.X.SX32 R3, R8, R55.reuse, 0x1, P1 ;  /* 0x0000003708037211 */ /* 0x080fe400008f0eff */
[-C--:B------:R-:W-:Y:S02]  /*1780*/  LEA.HI.X.SX32 R7, R9, R55.reuse, 0x1, P0 ;  /* 0x0000003709077211 */ /* 0x080fe400000f0eff */
[----:B------:R-:W-:Y:S01]  /*1790*/  LEA R4, P0, R27, R0, 0x1 ;  /* 0x000000001b047211 */ /* 0x000fe200078008ff */
[----:B------:R-:W-:Y:S01]  /*17a0*/  IMAD R16, R45, 0x2, R46 ;  /* 0x000000022d107824 */ /* 0x000fe200078e022e */
[----:B------:R0:W-:Y:S02]  /*17b0*/  STL [R1+0x204], R56 ;  /* 0x0002043801007387 */ /* 0x0001e40000100800 */
[----:B------:R-:W-:-:S05]  /*17c0*/  LEA.HI.X.SX32 R5, R27, R55, 0x1, P0 ;  /* 0x000000371b057211 */ /* 0x000fca00000f0eff */
[----:B------:R1:W4:Y:S04]  /*17d0*/  LDG.E.U16 R66, [R4.64] ;  /* 0x0000000604427981 */ /* 0x000328000c1e1500 */
[----:B0-----:R0:W4:Y:S02]  /*17e0*/  LDG.E.U16 R56, [R2.64] ;  /* 0x0000000602387981 */ /* 0x001124000c1e1500 */
[----:B0-----:R-:W-:-:S04]  /*17f0*/  LEA R2, P1, R46, R0, 0x1 ;  /* 0x000000002e027211 */ /* 0x001fc800078208ff */
[----:B------:R-:W-:-:S05]  /*1800*/  LEA.HI.X.SX32 R3, R46, R55, 0x1, P1 ;  /* 0x000000372e037211 */ /* 0x000fca00008f0eff */
[----:B------:R0:W4:Y:S04]  /*1810*/  LDG.E.U16 R61, [R2.64] ;  /* 0x00000006023d7981 */ /* 0x000128000c1e1500 */
[----:B---3--:R3:W-:Y:S04]  /*1820*/  STL [R1+0x1f8], R59 ;  /* 0x0001f83b01007387 */ /* 0x0087e80000100800 */
[----:B---3--:R3:W5:Y:S02]  /*1830*/  LDG.E.U16 R59, [R6.64] ;  /* 0x00000006063b7981 */ /* 0x008764000c1e1500 */
[----:B---3--:R-:W-:-:S04]  /*1840*/  LEA R6, P0, R16, R0, 0x1 ;  /* 0x0000000010067211 */ /* 0x008fc800078008ff */
[----:B------:R-:W-:-:S05]  /*1850*/  LEA.HI.X.SX32 R7, R16, R55, 0x1, P0 ;  /* 0x0000003710077211 */ /* 0x000fca00000f0eff */
[----:B------:R3:W5:Y:S01]  /*1860*/  LDG.E.U16 R65, [R6.64] ;  /* 0x0000000606417981 */ /* 0x000762000c1e1500 */
[----:B------:R-:W-:-:S05]  /*1870*/  LEA R28, R45, R16, 0x1 ;  /* 0x000000102d1c7211 */ /* 0x000fca00078e08ff */
[----:B------:R-:W-:-:S04]  /*1880*/  IMAD R34, R45, 0x2, R28 ;  /* 0x000000022d227824 */ /* 0x000fc800078e021c */
[----:B------:R-:W-:-:S05]  /*1890*/  IMAD R51, R45, 0x2, R34 ;  /* 0x000000022d337824 */ /* 0x000fca00078e0222 */
[----:B------:R-:W-:-:S05]  /*18a0*/  LEA R17, R45, R51, 0x1 ;  /* 0x000000332d117211 */ /* 0x000fca00078e08ff */
[----:B------:R-:W-:-:S04]  /*18b0*/  IMAD R29, R45, 0x2, R17 ;  /* 0x000000022d1d7824 */ /* 0x000fc800078e0211 */
[----:B------:R-:W-:Y:S01]  /*18c0*/  IMAD R35, R45, 0x2, R29 ;  /* 0x000000022d237824 */ /* 0x000fe200078e021d */
[----:B-1----:R-:W-:-:S04]  /*18d0*/  LEA R4, P0, R28, R0, 0x1 ;  /* 0x000000001c047211 */ /* 0x002fc800078008ff */
[----:B------:R-:W-:Y:S02]  /*18e0*/  LEA R48, R45, R35, 0x1 ;  /* 0x000000232d307211 */ /* 0x000fe400078e08ff */
[-C--:B0-----:R-:W-:Y:S02]  /*18f0*/  LEA R2, P1, R51, R0.reuse, 0x1 ;  /* 0x0000000033027211 */ /* 0x081fe400078208ff */
[-C--:B------:R-:W-:Y:S01]  /*1900*/  LEA.HI.X.SX32 R5, R28, R55.reuse, 0x1, P0 ;  /* 0x000000371c057211 */ /* 0x080fe200000f0eff */
[----:B------:R-:W-:Y:S01]  /*1910*/  IMAD R18, R45, 0x2, R48 ;  /* 0x000000022d127824 */ /* 0x000fe200078e0230 */
[----:B---3--:R-:W-:Y:S02]  /*1920*/  LEA R6, P0, R17, R0, 0x1 ;  /* 0x0000000011067211 */ /* 0x008fe400078008ff */
[-C--:B------:R-:W-:Y:S01]  /*1930*/  LEA.HI.X.SX32 R3, R51, R55.reuse, 0x1, P1 ;  /* 0x0000003733037211 */ /* 0x080fe200008f0eff */
[----:B------:R-:W-:Y:S01]  /*1940*/  IMAD R22, R45, 0x2, R18 ;  /* 0x000000022d167824 */ /* 0x000fe200078e0212 */
[----:B------:R-:W-:-:S04]  /*1950*/  LEA.HI.X.SX32 R7, R17, R55, 0x1, P0 ;  /* 0x0000003711077211 */ /* 0x000fc800000f0eff */
[C---:B------:R-:W-:Y:S01]  /*1960*/  LEA R36, R45.reuse, R22, 0x1 ;  /* 0x000000162d247211 */ /* 0x040fe200078e08ff */
[----:B------:R0:W4:Y:S04]  /*1970*/  LDG.E.U16 R67, [R6.64] ;  /* 0x0000000606437981 */ /* 0x000128000c1e1500 */
[----:B------:R-:W-:Y:S01]  /*1980*/  IMAD R49, R45, 0x2, R36 ;  /* 0x000000022d317824 */ /* 0x000fe200078e0224 */
[----:B--2---:R-:W-:Y:S04]  /*1990*/  STL [R1+0x1f4], R47 ;  /* 0x0001f42f01007387 */ /* 0x004fe80000100800 */
[----:B----4-:R1:W-:Y:S04]  /*19a0*/  STL [R1+0x1f0], R64 ;  /* 0x0001f04001007387 */ /* 0x0103e80000100800 */
[----:B-1----:R1:W2:Y:S02]  /*19b0*/  LDG.E.U16 R64, [R4.64] ;  /* 0x0000000604407981 */ /* 0x0022a4000c1e1500 */
[----:B-1----:R-:W-:-:S02]  /*19c0*/  LEA R4, P0, R29, R0, 0x1 ;  /* 0x000000001d047211 */ /* 0x002fc400078008ff */
[----:B------:R-:W-:Y:S02]  /*19d0*/  STL [R1+0x1ec], R57 ;  /* 0x0001ec3901007387 */ /* 0x000fe40000100800 */
[----:B------:R-:W-:Y:S02]  /*19e0*/  LEA.HI.X.SX32 R5, R29, R55, 0x1, P0 ;  /* 0x000000371d057211 */ /* 0x000fe400000f0eff */
[----:B------:R1:W-:Y:S01]  /*19f0*/  STL [R1+0x1e8], R60 ;  /* 0x0001e83c01007387 */ /* 0x0003e20000100800 */
[----:B0-----:R-:W-:-:S03]  /*1a00*/  LEA R6, P0, R18, R0, 0x1 ;  /* 0x0000000012067211 */ /* 0x001fc600078008ff */
[----:B------:R0:W-:Y:S04]  /*1a10*/  STL [R1+0x1e4], R63 ;  /* 0x0001e43f01007387 */ /* 0x0001e80000100800 */
[----:B-1----:R1:W4:Y:S01]  /*1a20*/  LDG.E.U16 R60, [R2.64] ;  /* 0x00000006023c7981 */ /* 0x002322000c1e1500 */
[----:B------:R-:W-:-:S03]  /*1a30*/  LEA.HI.X.SX32 R7, R18, R55, 0x1, P0 ;  /* 0x0000003712077211 */ /* 0x000fc600000f0eff */
[----:B0-----:R0:W4:Y:S01]  /*1a40*/  LDG.E.U16 R63, [R4.64] ;  /* 0x00000006043f7981 */ /* 0x001122000c1e1500 */
[----:B-1----:R-:W-:-:S04]  /*1a50*/  LEA R2, P1, R48, R0, 0x1 ;  /* 0x0000000030027211 */ /* 0x002fc800078208ff */
[-C--:B------:R-:W-:Y:S02]  /*1a60*/  LEA.HI.X.SX32 R3, R48, R55.reuse, 0x1, P1 ;  /* 0x0000003730037211 */ /* 0x080fe400008f0eff */
[C---:B0-----:R-:W-:Y:S01]  /*1a70*/  LEA R4, P0, R22.reuse, R0, 0x1 ;  /* 0x0000000016047211 */ /* 0x041fe200078008ff */
[----:B------:R-:W-:Y:S03]  /*1a80*/  STL [R1+0x1e0], R56 ;  /* 0x0001e03801007387 */ /* 0x000fe60000100800 */
[----:B------:R-:W-:-:S05]  /*1a90*/  LEA.HI.X.SX32 R5, R22, R55, 0x1, P0 ;  /* 0x0000003716057211 */ /* 0x000fca00000f0eff */
[----:B------:R0:W4:Y:S04]  /*1aa0*/  LDG.E.U16 R68, [R4.64] ;  /* 0x0000000604447981 */ /* 0x000128000c1e1500 */
[----:B-----5:R1:W-:Y:S04]  /*1ab0*/  STL [R1+0x1dc], R59 ;  /* 0x0001dc3b01007387 */ /* 0x0203e80000100800 */
[----:B------:R5:W-:Y:S04]  /*1ac0*/  STL [R1+0x1d8], R66 ;  /* 0x0001d84201007387 */ /* 0x000be80000100800 */
[----:B-1----:R1:W3:Y:S04]  /*1ad0*/  LDG.E.U16 R59, [R2.64] ;  /* 0x00000006023b7981 */ /* 0x0022e8000c1e1500 */
[----:B-----5:R5:W3:Y:S01]  /*1ae0*/  LDG.E.U16 R66, [R6.64] ;  /* 0x0000000606427981 */ /* 0x020ae2000c1e1500 */
[----:B-1----:R-:W-:-:S03]  /*1af0*/  LEA R2, P1, R49, R0, 0x1 ;  /* 0x0000000031027211 */ /* 0x002fc600078208ff */
[----:B------:R-:W-:Y:S01]  /*1b00*/  STL [R1+0x1d4], R61 ;  /* 0x0001d43d01007387 */ /* 0x000fe20000100800 */
[----:B------:R-:W-:-:S03]  /*1b10*/  LEA.HI.X.SX32 R3, R49, R55, 0x1, P1 ;  /* 0x0000003731037211 */ /* 0x000fc600008f0eff */
        /* <DEDUP_REMOVED lines=8> */
[----:B-----5:R-:W-:-:S03]  /*1ba0*/  LEA R6, P0, R13, R0, 0x1 ;  /* 0x000000000d067211 */ /* 0x020fc600078008ff */
[----:B------:R-:W-:Y:S01]  /*1bb0*/  IMAD R30, R45, 0x2, R24 ;  /* 0x000000022d1e7824 */ /* 0x000fe200078e0218 */
[----:B------:R-:W-:-:S04]  /*1bc0*/  LEA.HI.X.SX32 R7, R13, R55, 0x1, P0 ;  /* 0x000000370d077211 */ /* 0x000fc800000f0eff */
[----:B------:R-:W-:Y:S02]  /*1bd0*/  LEA R58, R45, R30, 0x1 ;  /* 0x0000001e2d3a7211 */ /* 0x000fe400078e08ff */
[-C--:B0-----:R-:W-:Y:S02]  /*1be0*/  LEA R4, P0, R23, R0.reuse, 0x1 ;  /* 0x0000000017047211 */ /* 0x081fe400078008ff */
[CC--:B-1----:R-:W-:Y:S01]  /*1bf0*/  LEA R2, P1, R54.reuse, R0.reuse, 0x1 ;  /* 0x0000000036027211 */ /* 0x0c2fe200078208ff */
[----:B------:R-:W-:Y:S01]  /*1c00*/  IMAD R15, R45, 0x2, R58 ;  /* 0x000000022d0f7824 */ /* 0x000fe200078e023a */
[-C--:B------:R-:W-:Y:S02]  /*1c10*/  LEA.HI.X.SX32 R5, R23, R55.reuse, 0x1, P0 ;  /* 0x0000003717057211 */ /* 0x080fe400000f0eff */
[----:B------:R-:W-:Y:S01]  /*1c20*/  LEA.HI.X.SX32 R3, R54, R55, 0x1, P1 ;  /* 0x0000003736037211 */ /* 0x000fe200008f0eff */
[C---:B------:R-:W-:Y:S02]  /*1c30*/  IMAD R25, R45.reuse, 0x2, R15 ;  /* 0x000000022d197824 */ /* 0x040fe400078e020f */
[----:B------:R0:W5:Y:S03]  /*1c40*/  LDG.E.U16 R71, [R4.64] ;  /* 0x0000000604477981 */ /* 0x000166000c1e1500 */
[----:B------:R-:W-:Y:S01]  /*1c50*/  LEA R31, R45, R25, 0x1 ;  /* 0x000000192d1f7211 */ /* 0x000fe200078e08ff */
[----:B------:R1:W5:Y:S04]  /*1c60*/  LDG.E.U16 R69, [R2.64] ;  /* 0x0000000602457981 */ /* 0x000368000c1e1500 */
[----:B--2---:R2:W-:Y:S01]  /*1c70*/  STL [R1+0x1cc], R64 ;  /* 0x0001cc4001007387 */ /* 0x0045e20000100800 */
[----:B-1----:R-:W-:-:S03]  /*1c80*/  LEA R2, P1, R58, R0, 0x1 ;  /* 0x000000003a027211 */ /* 0x002fc600078208ff */
[----:B--2---:R1:W2:Y:S02]  /*1c90*/  LDG.E.U16 R64, [R6.64] ;  /* 0x0000000606407981 */ /* 0x0042a4000c1e1500 */
[----:B-1----:R-:W-:-:S04]  /*1ca0*/  LEA R6, P0, R14, R0, 0x1 ;  /* 0x000000000e067211 */ /* 0x002fc800078008ff */
[-C--:B------:R-:W-:Y:S02]  /*1cb0*/  LEA.HI.X.SX32 R7, R14, R55.reuse, 0x1, P0 ;  /* 0x000000370e077211 */ /* 0x080fe400000f0eff */
[C---:B0-----:R-:W-:Y:S01]  /*1cc0*/  LEA R4, P0, R24.reuse, R0, 0x1 ;  /* 0x0000000018047211 */ /* 0x041fe200078008ff */
[----:B----4-:R-:W-:Y:S03]  /*1cd0*/  STL [R1+0x1c8], R60 ;  /* 0x0001c83c01007387 */ /* 0x010fe60000100800 */
[-C--:B------:R-:W-:Y:S01]  /*1ce0*/  LEA.HI.X.SX32 R5, R24, R55.reuse, 0x1, P0 ;  /* 0x0000003718057211 */ /* 0x080fe200000f0eff */
[----:B------:R0:W-:Y:S01]  /*1cf0*/  STL [R1+0x1c4], R67 ;  /* 0x0001c44301007387 */ /* 0x0001e20000100800 */
[----:B------:R-:W-:-:S03]  /*1d00*/  LEA.HI.X.SX32 R3, R58, R55, 0x1, P1 ;  /* 0x000000373a037211 */ /* 0x000fc600008f0eff */
[----:B------:R1:W-:Y:S01]  /*1d10*/  STL [R1+0x1c0], R63 ;  /* 0x0001c03f01007387 */ /* 0x0003e20000100800 */
[----:B------:R-:W-:-:S03]  /*1d20*/  IMAD R62, R45, 0x2, R31 ;  /* 0x000000022d3e7824 */ /* 0x000fc600078e021f */
[----:B0-----:R0:W4:Y:S04]  /*1d30*/  LDG.E.U16 R67, [R4.64] ;  /* 0x0000000604437981 */ /* 0x001128000c1e1500 */
[----:B-1----:R1:W4:Y:S02]  /*1d40*/  LDG.E.U16 R63, [R6.64] ;  /* 0x00000006063f7981 */ /* 0x002324000c1e1500 */
[----:B-1----:R-:W-:-:S04]  /*1d50*/  LEA R6, P0, R15, R0, 0x1 ;  /* 0x000000000f067211 */ /* 0x002fc800078008ff */
[----:B------:R-:W-:Y:S02]  /*1d60*/  LEA.HI.X.SX32 R7, R15, R55, 0x1, P0 ;  /* 0x000000370f077211 */ /* 0x000fe400000f0eff */
[----:B0-----:R-:W-:-:S04]  /*1d70*/  LEA R4, P0, R25, R0, 0x1 ;  /* 0x0000000019047211 */ /* 0x001fc800078008ff */
[----:B------:R-:W-:-:S05]  /*1d80*/  LEA.HI.X.SX32 R5, R25, R55, 0x1, P0 ;  /* 0x0000003719057211 */ /* 0x000fca00000f0eff */
[----:B------:R0:W4:Y:S04]  /*1d90*/  LDG.E.U16 R73, [R4.64] ;  /* 0x0000000604497981 */ /* 0x000128000c1e1500 */
[----:B---3--:R-:W-:Y:S04]  /*1da0*/  STL [R1+0x1bc], R59 ;  /* 0x0001bc3b01007387 */ /* 0x008fe80000100800 */
[----:B------:R1:W-:Y:S04]  /*1db0*/  STL [R1+0x1b8], R66 ;  /* 0x0001b84201007387 */ /* 0x0003e80000100800 */
[----:B------:R-:W-:Y:S04]  /*1dc0*/  STL [R1+0x1b4], R68 ;  /* 0x0001b44401007387 */ /* 0x000fe80000100800 */
[----:B-1----:R1:W3:Y:S02]  /*1dd0*/  LDG.E.U16 R66, [R2.64] ;  /* 0x0000000602427981 */ /* 0x0022e4000c1e1500 */
[----:B-1----:R-:W-:-:S02]  /*1de0*/  LEA R2, P1, R62, R0, 0x1 ;  /* 0x000000003e027211 */ /* 0x002fc400078208ff */
[----:B------:R1:W-:Y:S02]  /*1df0*/  STL [R1+0x1b0], R65 ;  /* 0x0001b04101007387 */ /* 0x0003e40000100800 */
[----:B------:R-:W-:-:S05]  /*1e00*/  LEA.HI.X.SX32 R3, R62, R55, 0x1, P1 ;  /* 0x000000373e037211 */ /* 0x000fca00008f0eff */
[----:B------:R0:W3:Y:S04]  /*1e10*/  LDG.E.U16 R70, [R2.64] ;  /* 0x0000000602467981 */ /* 0x0000e8000c1e1500 */
[----:B-1----:R1:W3:Y:S01]  /*1e20*/  LDG.E.U16 R65, [R6.64] ;  /* 0x0000000606417981 */ /* 0x0022e2000c1e1500 */
[----:B------:R-:W-:-:S05]  /*1e30*/  IMAD R10, R45, 0x2, R62 ;  /* 0x000000022d0a7824 */ /* 0x000fca00078e023e */
[----:B------:R-:W-:-:S05]  /*1e40*/  LEA R53, R45, R10, 0x1 ;  /* 0x0000000a2d357211 */ /* 0x000fca00078e08ff */
[----:B------:R-:W-:-:S04]  /*1e50*/  IMAD R32, R45, 0x2, R53 ;  /* 0x000000022d207824 */ /* 0x000fc800078e0235 */
[----:B------:R-:W-:Y:S01]  /*1e60*/  IMAD R52, R45, 0x2, R32 ;  /* 0x000000022d347824 */ /* 0x000fe200078e0220 */
[----:B-1----:R-:W-:-:S04]  /*1e70*/  LEA R6, P0, R10, R0, 0x1 ;  /* 0x000000000a067211 */ /* 0x002fc800078008ff */
[----:B------:R-:W-:Y:S02]  /*1e80*/  LEA R11, R45, R52, 0x1 ;  /* 0x000000342d0b7211 */ /* 0x000fe400078e08ff */
[----:B------:R-:W-:-:S03]  /*1e90*/  LEA.HI.X.SX32 R7, R10, R55, 0x1, P0 ;  /* 0x000000370a077211 */ /* 0x000fc600000f0eff */
[----:B------:R-:W-:Y:S01]  /*1ea0*/  IMAD R19, R45, 0x2, R11 ;  /* 0x000000022d137824 */ /* 0x000fe200078e020b */
[-C--:B0-----:R-:W-:Y:S01]  /*1eb0*/  LEA R4, P0, R53, R0.reuse, 0x1 ;  /* 0x0000000035047211 */ /* 0x081fe200078008ff */
[----:B------:R0:W3:Y:S02]  /*1ec0*/  LDG.E.U16 R72, [R6.64] ;  /* 0x0000000606487981 */ /* 0x0000e4000c1e1500 */
[----:B------:R-:W-:Y:S01]  /*1ed0*/  IMAD R33, R45, 0x2, R19 ;  /* 0x000000022d217824 */ /* 0x000fe200078e0213 */
[-C--:B------:R-:W-:Y:S02]  /*1ee0*/  LEA R2, P1, R52, R0.reuse, 0x1 ;  /* 0x0000000034027211 */ /* 0x080fe400078208ff */
[----:B------:R-:W-:Y:S02]  /*1ef0*/  LEA.HI.X.SX32 R5, R53, R55, 0x1, P0 ;  /* 0x0000003735057211 */ /* 0x000fe400000f0eff */
[----:B------:R-:W-:Y:S02]  /*1f00*/  LEA R50, R45, R33, 0x1 ;  /* 0x000000212d327211 */ /* 0x000fe400078e08ff */
[----:B0-----:R-:W-:-:S02]  /*1f10*/  LEA R6, P0, R11, R0, 0x1 ;  /* 0x000000000b067211 */ /* 0x001fc400078008ff */
[-C--:B------:R-:W-:Y:S01]  /*1f20*/  LEA.HI.X.SX32 R3, R52, R55.reuse, 0x1, P1 ;  /* 0x0000003734037211 */ /* 0x080fe200008f0eff */
[----:B------:R-:W-:Y:S01]  /*1f30*/  IMAD R12, R45, 0x2, R50 ;  /* 0x000000022d0c7824 */ /* 0x000fe200078e0232 */
[----:B------:R-:W-:Y:S01]  /*1f40*/  LEA.HI.X.SX32 R7, R11, R55, 0x1, P0 ;  /* 0x000000370b077211 */ /* 0x000fe200000f0eff */
[----:B--2---:R-:W-:Y:S04]  /*1f50*/  STL [R1+0x1ac], R64 ;  /* 0x0001ac4001007387 */ /* 0x004fe80000100800 */
[----:B-----5:R0:W-:Y:S04]  /*1f60*/  STL [R1+0x1a8], R71 ;  /* 0x0001a84701007387 */ /* 0x0201e80000100800 */
[----:B------:R1:W-:Y:S04]  /*1f70*/  STL [R1+0x1a4], R69 ;  /* 0x0001a44501007387 */ /* 0x0003e80000100800 */
[----:B0-----:R0:W2:Y:S04]  /*1f80*/  LDG.E.U16 R71, [R4.64] ;  /* 0x0000000604477981 */ /* 0x0010a8000c1e1500 */
[----:B-1----:R1:W5:Y:S01]  /*1f90*/  LDG.E.U16 R69, [R2.64] ;  /* 0x0000000602457981 */ /* 0x002362000c1e1500 */
[----:B0-----:R-:W-:-:S02]  /*1fa0*/  LEA R4, P0, R19, R0, 0x1 ;  /* 0x0000000013047211 */ /* 0x001fc400078008ff */
[C---:B-1----:R-:W-:Y:S02]  /*1fb0*/  LEA R2, P1, R50.reuse, R0, 0x1 ;  /* 0x0000000032027211 */ /* 0x042fe400078208ff */
[-C--:B------:R-:W-:Y:S01]  /*1fc0*/  LEA.HI.X.SX32 R5, R19, R55.reuse, 0x1, P0 ;  /* 0x0000003713057211 */ /* 0x080fe200000f0eff */
[----:B----4-:R-:W-:Y:S04]  /*1fd0*/  STL [R1+0x1a0], R63 ;  /* 0x0001a03f01007387 */ /* 0x010fe80000100800 */
[----:B------:R0:W-:Y:S01]  /*1fe0*/  STL [R1+0x19c], R67 ;  /* 0x00019c4301007387 */ /* 0x0001e20000100800 */
[----:B------:R-:W-:-:S03]  /*1ff0*/  LEA.HI.X.SX32 R3, R50, R55, 0x1, P1 ;  /* 0x0000003732037211 */ /* 0x000fc600008f0eff */
[----:B0-----:R0:W4:Y:S02]  /*2000*/  LDG.E.U16 R67, [R6.64] ;  /* 0x0000000606437981 */ /* 0x001124000c1e1500 */
[----:B0-----:R-:W-:-:S04]  /*2010*/  LEA R6, P0, R12, R0, 0x1 ;  /* 0x000000000c067211 */ /* 0x001fc800078008ff */
[----:B------:R-:W-:Y:S01]  /*2020*/  LEA.HI.X.SX32 R7, R12, R55, 0x1, P0 ;  /* 0x000000370c077211 */ /* 0x000fe200000f0eff */
[----:B---3--:R0:W-:Y:S04]  /*2030*/  STL [R1+0x198], R66 ;  /* 0x0001984201007387 */ /* 0x0081e80000100800 */
[----:B0-----:R0:W3:Y:S04]  /*2040*/  LDG.E.U16 R66, [R4.64] ;  /* 0x0000000604427981 */ /* 0x0010e8000c1e1500 */
[----:B------:R1:W-:Y:S04]  /*2050*/  STL [R1+0x194], R65 ;  /* 0x0001944101007387 */ /* 0x0003e80000100800 */
[----:B------:R-:W-:Y:S04]  /*2060*/  STL [R1+0x190], R73 ;  /* 0x0001904901007387 */ /* 0x000fe80000100800 */
[----:B------:R0:W-:Y:S04]  /*2070*/  STL [R1+0x18c], R70 ;  /* 0x00018c4601007387 */ /* 0x0001e80000100800 */
[----:B-1----:R1:W3:Y:S04]  /*2080*/  LDG.E.U16 R65, [R2.64] ;  /* 0x0000000602417981 */ /* 0x0022e8000c1e1500 */
[----:B0-----:R0:W3:Y:S01]  /*2090*/  LDG.E.U16 R70, [R6.64] ;  /* 0x0000000606467981 */ /* 0x0010e2000c1e1500 */
[----:B------:R-:W-:-:S05]  /*20a0*/  IMAD R20, R45, 0x2, R12 ;  /* 0x000000022d147824 */ /* 0x000fca00078e020c */
[----:B------:R-:W-:-:S05]  /*20b0*/  LEA R26, R45, R20, 0x1 ;  /* 0x000000142d1a7211 */ /* 0x000fca00078e08ff */
[----:B------:R-:W-:-:S04]  /*20c0*/  IMAD R8, R45, 0x2, R26 ;  /* 0x000000022d087824 */ /* 0x000fc800078e021a */
[----:B------:R-:W-:-:S05]  /*20d0*/  IMAD R9, R45, 0x2, R8 ;  /* 0x000000022d097824 */ /* 0x000fca00078e0208 */
[----:B------:R-:W-:-:S05]  /*20e0*/  LEA R21, R45, R9, 0x1 ;  /* 0x000000092d157211 */ /* 0x000fca00078e08ff */
[----:B------:R-:W-:Y:S01]  /*20f0*/  IMAD R27, R45, 0x2, R21 ;  /* 0x000000022d1b7824 */ /* 0x000fe200078e0215 */
[----:B------:R-:W-:-:S03]  /*2100*/  LEA R4, P0, R20, R0, 0x1 ;  /* 0x0000000014047211 */ /* 0x000fc600078008ff */
[C---:B------:R-:W-:Y:S01]  /*2110*/  IMAD R46, R45.reuse, 0x2, R27 ;  /* 0x000000022d2e7824 */ /* 0x040fe200078e021b */
[----:B-1----:R-:W-:Y:S02]  /*2120*/  LEA R2, P1, R8, R0, 0x1 ;  /* 0x0000000008027211 */ /* 0x002fe400078208ff */
[-C--:B------:R-:W-:Y:S02]  /*2130*/  LEA.HI.X.SX32 R5, R20, R55.reuse, 0x1, P0 ;  /* 0x0000003714057211 */ /* 0x080fe400000f0eff */
[----:B------:R-:W-:Y:S02]  /*2140*/  LEA R47, R45, R46, 0x1 ;  /* 0x0000002e2d2f7211 */ /* 0x000fe400078e08ff */
[----:B------:R-:W-:Y:S01]  /*2150*/  LEA.HI.X.SX32 R3, R8, R55, 0x1, P1 ;  /* 0x0000003708037211 */ /* 0x000fe200008f0eff */
[----:B------:R1:W3:Y:S01]  /*2160*/  LDG.E.U16 R75, [R4.64] ;  /* 0x00000006044b7981 */ /* 0x0002e2000c1e1500 */
[----:B0-----:R-:W-:Y:S01]  /*2170*/  LEA R6, P0, R9, R0, 0x1 ;  /* 0x0000000009067211 */ /* 0x001fe200078008ff */
[----:B------:R-:W-:-:S02]  /*2180*/  IMAD R16, R45, 0x2, R47 ;  /* 0x000000022d107824 */ /* 0x000fc400078e022f */
[----:B------:R0:W3:Y:S01]  /*2190*/  LDG.E.U16 R74, [R2.64] ;  /* 0x00000006024a7981 */ /* 0x0000e2000c1e1500 */
[----:B------:R-:W-:Y:S01]  /*21a0*/  LEA.HI.X.SX32 R7, R9, R55, 0x1, P0 ;  /* 0x0000003709077211 */ /* 0x000fe200000f0eff */
[----:B------:R-:W-:Y:S01]  /*21b0*/  IMAD R28, R45, 0x2, R16 ;  /* 0x000000022d1c7824 */ /* 0x000fe200078e0210 */
[----:B-1----:R-:W-:-:S03]  /*21c0*/  LEA R4, P0, R21, R0, 0x1 ;  /* 0x0000000015047211 */ /* 0x002fc600078008ff */
[----:B------:R1:W3:Y:S01]  /*21d0*/  LDG.E.U16 R73, [R6.64] ;  /* 0x0000000606497981 */ /* 0x0002e2000c1e1500 */
[CC--:B0-----:R-:W-:Y:S02]  /*21e0*/  LEA R2, P1, R46.reuse, R0.reuse, 0x1 ;  /* 0x000000002e027211 */ /* 0x0c1fe400078208ff */
[-C--:B------:R-:W-:Y:S01]  /*21f0*/  LEA.HI.X.SX32 R5, R21, R55.reuse, 0x1, P0 ;  /* 0x0000003715057211 */ /* 0x080fe200000f0eff */
[----:B------:R0:W-:Y:S01]  /*2200*/  STL [R1+0x188], R72 ;  /* 0x0001884801007387 */ /* 0x0001e20000100800 */
[-C--:B------:R-:W-:Y:S02]  /*2210*/  LEA.HI.X.SX32 R3, R46, R55.reuse, 0x1, P1 ;  /* 0x000000372e037211 */ /* 0x080fe400008f0eff */
[----:B-1----:R-:W-:Y:S01]  /*2220*/  LEA R6, P0, R47, R0, 0x1 ;  /* 0x000000002f067211 */ /* 0x002fe200078008ff */
[----:B--2---:R-:W-:Y:S01]  /*2230*/  STL [R1+0x184], R71 ;  /* 0x0001844701007387 */ /* 0x004fe20000100800 */
[----:B------:R-:W-:Y:S02]  /*2240*/  LEA R57, R45, R28, 0x1 ;  /* 0x0000001c2d397211 */ /* 0x000fe400078e08ff */
[----:B------:R-:W-:Y:S01]  /*2250*/  LEA.HI.X.SX32 R7, R47, R55, 0x1, P0 ;  /* 0x000000372f077211 */ /* 0x000fe200000f0eff */
[----:B-----5:R1:W-:Y:S04]  /*2260*/  STL [R1+0x180], R69 ;  /* 0x0001804501007387 */ /* 0x0203e80000100800 */
[----:B0-----:R0:W2:Y:S04]  /*2270*/  LDG.E.U16 R72, [R6.64] ;  /* 0x0000000606487981 */ /* 0x0010a8000c1e1500 */
[----:B-1----:R1:W5:Y:S02]  /*2280*/  LDG.E.U16 R69, [R4.64] ;  /* 0x0000000604457981 */ /* 0x002364000c1e1500 */
[----:B-1----:R-:W-:-:S04]  /*2290*/  LEA R4, P0, R16, R0, 0x1 ;  /* 0x0000000010047211 */ /* 0x002fc800078008ff */
[----:B------:R-:W-:Y:S01]  /*22a0*/  LEA.HI.X.SX32 R5, R16, R55, 0x1, P0 ;  /* 0x0000003710057211 */ /* 0x000fe200000f0eff */
[----:B----4-:R1:W-:Y:S04]  /*22b0*/  STL [R1+0x17c], R67 ;  /* 0x00017c4301007387 */ /* 0x0103e80000100800 */
[----:B------:R4:W2:Y:S04]  /*22c0*/  LDG.E.U16 R71, [R4.64] ;  /* 0x0000000604477981 */ /* 0x0008a8000c1e1500 */
[----:B-1----:R1:W2:Y:S02]  /*22d0*/  LDG.E.U16 R67, [R2.64] ;  /* 0x0000000602437981 */ /* 0x0022a4000c1e1500 */
[----:B-1----:R-:W-:-:S04]  /*22e0*/  LEA R2, P1, R57, R0, 0x1 ;  /* 0x0000000039027211 */ /* 0x002fc800078208ff */
[----:B------:R-:W-:Y:S01]  /*22f0*/  LEA.HI.X.SX32 R3, R57, R55, 0x1, P1 ;  /* 0x0000003739037211 */ /* 0x000fe200008f0eff */
[----:B---3--:R-:W-:Y:S04]  /*2300*/  STL [R1+0x178], R66 ;  /* 0x0001784201007387 */ /* 0x008fe80000100800 */
[----:B------:R-:W-:Y:S04]  /*2310*/  STL [R1+0x174], R65 ;  /* 0x0001744101007387 */ /* 0x000fe80000100800 */
[----:B------:R1:W-:Y:S04]  /*2320*/  STL [R1+0x170], R70 ;  /* 0x0001704601007387 */ /* 0x0003e80000100800 */
[----:B-1----:R1:W3:Y:S01]  /*2330*/  LDG.E.U16 R70, [R2.64] ;  /* 0x0000000602467981 */ /* 0x0022e2000c1e1500 */
[----:B------:R-:W-:-:S04]  /*2340*/  IMAD R51, R45, 0x2, R57 ;  /* 0x000000022d337824 */ /* 0x000fc800078e0239 */
[----:B------:R-:W-:Y:S01]  /*2350*/  IMAD R17, R45, 0x2, R51 ;  /* 0x000000022d117824 */ /* 0x000fe200078e0233 */
[----:B0-----:R-:W-:-:S04]  /*2360*/  LEA R6, P0, R51, R0, 0x1 ;  /* 0x0000000033067211 */ /* 0x001fc800078008ff */
[----:B------:R-:W-:Y:S02]  /*2370*/  LEA R29, R45, R17, 0x1 ;  /* 0x000000112d1d7211 */ /* 0x000fe400078e08ff */
[----:B------:R-:W-:-:S03]  /*2380*/  LEA.HI.X.SX32 R7, R51, R55, 0x1, P0 ;  /* 0x0000003733077211 */ /* 0x000fc600000f0eff */
[----:B------:R-:W-:Y:S01]  /*2390*/  IMAD R56, R45, 0x2, R29 ;  /* 0x000000022d387824 */ /* 0x000fe200078e021d */
[CC--:B----4-:R-:W-:Y:S01]  /*23a0*/  LEA R4, P0, R17.reuse, R0.reuse, 0x1 ;  /* 0x0000000011047211 */ /* 0x0d0fe200078008ff */
[----:B------:R0:W4:Y:S03]  /*23b0*/  LDG.E.U16 R79, [R6.64] ;  /* 0x00000006064f7981 */ /* 0x000126000c1e1500 */
[C---:B-1----:R-:W-:Y:S02]  /*23c0*/  LEA R2, P1, R56.reuse, R0, 0x1 ;  /* 0x0000000038027211 */ /* 0x042fe400078208ff */
[-C--:B------:R-:W-:Y:S02]  /*23d0*/  LEA.HI.X.SX32 R5, R17, R55.reuse, 0x1, P0 ;  /* 0x0000003711057211 */ /* 0x080fe400000f0eff */
[----:B------:R-:W-:-:S03]  /*23e0*/  LEA.HI.X.SX32 R3, R56, R55, 0x1, P1 ;  /* 0x0000003738037211 */ /* 0x000fc600008f0eff */
[----:B------:R1:W4:Y:S04]  /*23f0*/  LDG.E.U16 R78, [R4.64] ;  /* 0x00000006044e7981 */ /* 0x000328000c1e1500 */
[----:B------:R1:W4:Y:S01]  /*2400*/  LDG.E.U16 R77, [R2.64] ;  /* 0x00000006024d7981 */ /* 0x000322000c1e1500 */
[----:B------:R-:W-:-:S05]  /*2410*/  IMAD R48, R45, 0x2, R56 ;  /* 0x000000022d307824 */ /* 0x000fca00078e0238 */
[----:B------:R-:W-:Y:S02]  /*2420*/  LEA R18, R45, R48, 0x1 ;  /* 0x000000302d127211 */ /* 0x000fe400078e08ff */
[----:B0-----:R-:W-:-:S03]  /*2430*/  LEA R6, P0, R48, R0, 0x1 ;  /* 0x0000000030067211 */ /* 0x001fc600078008ff */
[----:B------:R-:W-:Y:S01]  /*2440*/  IMAD R22, R45, 0x2, R18 ;  /* 0x000000022d167824 */ /* 0x000fe200078e0212 */
[----:B------:R-:W-:-:S03]  /*2450*/  LEA.HI.X.SX32 R7, R48, R55, 0x1, P0 ;  /* 0x0000003730077211 */ /* 0x000fc600000f0eff */
[C---:B------:R-:W-:Y:S01]  /*2460*/  IMAD R61, R45.reuse, 0x2, R22 ;  /* 0x000000022d3d7824 */ /* 0x040fe200078e0216 */
[CC--:B-1----:R-:W-:Y:S01]  /*2470*/  LEA R4, P0, R18.reuse, R0.reuse, 0x1 ;  /* 0x0000000012047211 */ /* 0x0c2fe200078008ff */
[----:B------:R0:W4:Y:S03]  /*2480*/  LDG.E.U16 R76, [R6.64] ;  /* 0x00000006064c7981 */ /* 0x000126000c1e1500 */
[----:B------:R-:W-:Y:S02]  /*2490*/  LEA R49, R45, R61, 0x1 ;  /* 0x0000003d2d317211 */ /* 0x000fe400078e08ff */
[-C--:B------:R-:W-:Y:S02]  /*24a0*/  LEA R2, P1, R61, R0.reuse, 0x1 ;  /* 0x000000003d027211 */ /* 0x080fe400078208ff */
[----:B------:R-:W-:Y:S01]  /*24b0*/  LEA.HI.X.SX32 R5, R18, R55, 0x1, P0 ;  /* 0x0000003712057211 */ /* 0x000fe200000f0eff */
[----:B------:R1:W-:Y:S01]  /*24c0*/  STL [R1+0x16c], R75 ;  /* 0x00016c4b01007387 */ /* 0x0003e20000100800 */
[----:B0-----:R-:W-:-:S03]  /*24d0*/  LEA R6, P0, R49, R0, 0x1 ;  /* 0x0000000031067211 */ /* 0x001fc600078008ff */
[----:B------:R-:W-:Y:S01]  /*24e0*/  STL [R1+0x168], R74 ;  /* 0x0001684a01007387 */ /* 0x000fe20000100800 */
[-C--:B------:R-:W-:Y:S02]  /*24f0*/  LEA.HI.X.SX32 R3, R61, R55.reuse, 0x1, P1 ;  /* 0x000000373d037211 */ /* 0x080fe400008f0eff */
[----:B------:R-:W-:Y:S01]  /*2500*/  LEA.HI.X.SX32 R7, R49, R55, 0x1, P0 ;  /* 0x0000003731077211 */ /* 0x000fe200000f0eff */
[----:B------:R0:W-:Y:S04]  /*2510*/  STL [R1+0x164], R73 ;  /* 0x0001644901007387 */ /* 0x0001e80000100800 */
[----:B-----5:R-:W-:Y:S04]  /*2520*/  STL [R1+0x160], R69 ;  /* 0x0001604501007387 */ /* 0x020fe80000100800 */
[----:B-1----:R1:W5:Y:S04]  /*2530*/  LDG.E.U16 R75, [R4.64] ;  /* 0x00000006044b7981 */ /* 0x002368000c1e1500 */
[----:B0-----:R0:W5:Y:S04]  /*2540*/  LDG.E.U16 R73, [R2.64] ;  /* 0x0000000602497981 */ /* 0x001168000c1e1500 */
[----:B--2---:R-:W-:Y:S04]  /*2550*/  STL [R1+0x15c], R67 ;  /* 0x00015c4301007387 */ /* 0x004fe80000100800 */
[----:B------:R-:W-:Y:S04]  /*2560*/  STL [R1+0x158], R72 ;  /* 0x0001584801007387 */ /* 0x000fe80000100800 */
[----:B------:R-:W-:Y:S04]  /*2570*/  STL [R1+0x154], R71 ;  /* 0x0001544701007387 */ /* 0x000fe80000100800 */
[----:B---3--:R2:W-:Y:S04]  /*2580*/  STL [R1+0x150], R70 ;  /* 0x0001504601007387 */ /* 0x0085e80000100800 */
[----:B--2---:R2:W3:Y:S01]  /*2590*/  LDG.E.U16 R70, [R6.64] ;  /* 0x0000000606467981 */ /* 0x0044e2000c1e1500 */
[----:B------:R-:W-:-:S04]  /*25a0*/  IMAD R13, R45, 0x2, R49 ;  /* 0x000000022d0d7824 */ /* 0x000fc800078e0231 */
[----:B------:R-:W-:-:S05]  /*25b0*/  IMAD R23, R45, 0x2, R13 ;  /* 0x000000022d177824 */ /* 0x000fca00078e020d */
[----:B------:R-:W-:-:S05]  /*25c0*/  LEA R60, R45, R23, 0x1 ;  /* 0x000000172d3c7211 */ /* 0x000fca00078e08ff */
[----:B------:R-:W-:-:S04]  /*25d0*/  IMAD R54, R45, 0x2, R60 ;  /* 0x000000022d367824 */ /* 0x000fc800078e023c */
[----:B------:R-:W-:Y:S01]  /*25e0*/  IMAD R14, R45, 0x2, R54 ;  /* 0x000000022d0e7824 */ /* 0x000fe200078e0236 */
[-C--:B-1----:R-:W-:Y:S02]  /*25f0*/  LEA R4, P0, R13, R0.reuse, 0x1 ;  /* 0x000000000d047211 */ /* 0x082fe400078008ff */
[C---:B0-----:R-:W-:Y:S02]  /*2600*/  LEA R2, P1, R60.reuse, R0, 0x1 ;  /* 0x000000003c027211 */ /* 0x041fe400078208ff */
[----:B------:R-:W-:Y:S02]  /*2610*/  LEA R24, R45, R14, 0x1 ;  /* 0x0000000e2d187211 */ /* 0x000fe400078e08ff */
[-C--:B------:R-:W-:Y:S02]  /*2620*/  LEA.HI.X.SX32 R5, R13, R55.reuse, 0x1, P0 ;  /* 0x000000370d057211 */ /* 0x080fe400000f0eff */
[-C--:B------:R-:W-:Y:S01]  /*2630*/  LEA.HI.X.SX32 R3, R60, R55.reuse, 0x1, P1 ;  /* 0x000000373c037211 */ /* 0x080fe200008f0eff */
[----:B------:R-:W-:Y:S01]  /*2640*/  IMAD R59, R45, 0x2, R24 ;  /* 0x000000022d3b7824 */ /* 0x000fe200078e0218 */
[CC--:B--2---:R-:W-:Y:S01]  /*2650*/  LEA R6, P0, R54.reuse, R0.reuse, 0x1 ;  /* 0x0000000036067211 */ /* 0x0c4fe200078008ff */
[----:B------:R0:W2:Y:S03]  /*2660*/  LDG.E.U16 R71, [R4.64] ;  /* 0x0000000604477981 */ /* 0x0000a6000c1e1500 */
[----:B------:R-:W-:Y:S01]  /*2670*/  LEA.HI.X.SX32 R7, R54, R55, 0x1, P0 ;  /* 0x0000003736077211 */ /* 0x000fe200000f0eff */
[----:B------:R1:W2:Y:S01]  /*2680*/  LDG.E.U16 R80, [R2.64] ;  /* 0x0000000602507981 */ /* 0x0002a2000c1e1500 */
[----:B0-----:R-:W-:-:S02]  /*2690*/  LEA R4, P0, R14, R0, 0x1 ;  /* 0x000000000e047211 */ /* 0x001fc400078008ff */
[C---:B-1----:R-:W-:Y:S02]  /*26a0*/  LEA R2, P1, R59.reuse, R0, 0x1 ;  /* 0x000000003b027211 */ /* 0x042fe400078208ff */
[-C--:B------:R-:W-:Y:S02]  /*26b0*/  LEA.HI.X.SX32 R5, R14, R55.reuse, 0x1, P0 ;  /* 0x000000370e057211 */ /* 0x080fe400000f0eff */
[----:B------:R-:W-:Y:S01]  /*26c0*/  LEA.HI.X.SX32 R3, R59, R55, 0x1, P1 ;  /* 0x000000373b037211 */ /* 0x000fe200008f0eff */
[----:B----4-:R0:W-:Y:S04]  /*26d0*/  STL [R1+0x14c], R79 ;  /* 0x00014c4f01007387 */ /* 0x0101e80000100800 */
[----:B------:R1:W-:Y:S04]  /*26e0*/  STL [R1+0x148], R78 ;  /* 0x0001484e01007387 */ /* 0x0003e80000100800 */
[----:B------:R4:W-:Y:S04]  /*26f0*/  STL [R1+0x144], R77 ;  /* 0x0001444d01007387 */ /* 0x0009e80000100800 */
[----:B0-----:R0:W2:Y:S04]  /*2700*/  LDG.E.U16 R79, [R6.64] ;  /* 0x00000006064f7981 */ /* 0x0010a8000c1e1500 */
[----:B-1----:R1:W2:Y:S04]  /*2710*/  LDG.E.U16 R78, [R4.64] ;  /* 0x00000006044e7981 */ /* 0x0022a8000c1e1500 */
[----:B----4-:R4:W2:Y:S01]  /*2720*/  LDG.E.U16 R77, [R2.64] ;  /* 0x00000006024d7981 */ /* 0x0108a2000c1e1500 */
[----:B------:R-:W-:-:S05]  /*2730*/  IMAD R58, R45, 0x2, R59 ;  /* 0x000000022d3a7824 */ /* 0x000fca00078e023b */
[----:B------:R-:W-:Y:S02]  /*2740*/  LEA R15, R45, R58, 0x1 ;  /* 0x0000003a2d0f7211 */ /* 0x000fe400078e08ff */
[----:B0-----:R-:W-:-:S03]  /*2750*/  LEA R6, P0, R58, R0, 0x1 ;  /* 0x000000003a067211 */ /* 0x001fc600078008ff */
[----:B------:R-:W-:Y:S01]  /*2760*/  IMAD R25, R45, 0x2, R15 ;  /* 0x000000022d197824 */ /* 0x000fe200078e020f */
[----:B------:R-:W-:-:S03]  /*2770*/  LEA.HI.X.SX32 R7, R58, R55, 0x1, P0 ;  /* 0x000000373a077211 */ /* 0x000fc600000f0eff */
[----:B------:R-:W-:Y:S01]  /*2780*/  IMAD R68, R45, 0x2, R25 ;  /* 0x000000022d447824 */ /* 0x000fe200078e0219 */
[----:B-1----:R-:W-:Y:S01]  /*2790*/  LEA R4, P0, R15, R0, 0x1 ;  /* 0x000000000f047211 */ /* 0x002fe200078008ff */
[----:B------:R0:W-:Y:S03]  /*27a0*/  STL [R1+0x140], R76 ;  /* 0x0001404c01007387 */ /* 0x0001e60000100800 */
[----:B------:R-:W-:Y:S02]  /*27b0*/  LEA R64, R45, R68, 0x1 ;  /* 0x000000442d407211 */ /* 0x000fe400078e08ff */
[C---:B----4-:R-:W-:Y:S02]  /*27c0*/  LEA R2, P1, R68.reuse, R0, 0x1 ;  /* 0x0000000044027211 */ /* 0x050fe400078208ff */
[-C--:B------:R-:W-:Y:S01]  /*27d0*/  LEA.HI.X.SX32 R5, R15, R55.reuse, 0x1, P0 ;  /* 0x000000370f057211 */ /* 0x080fe200000f0eff */
[----:B0-----:R0:W4:Y:S01]  /*27e0*/  LDG.E.U16 R76, [R6.64] ;  /* 0x00000006064c7981 */ /* 0x001122000c1e1500 */
[----:B------:R-:W-:-:S03]  /*27f0*/  LEA.HI.X.SX32 R3, R68, R55, 0x1, P1 ;  /* 0x0000003744037211 */ /* 0x000fc600008f0eff */
[----:B-----5:R1:W-:Y:S01]  /*2800*/  STL [R1+0x13c], R75 ;  /* 0x00013c4b01007387 */ /* 0x0203e20000100800 */
[----:B0-----:R-:W-:-:S03]  /*2810*/  LEA R6, P0, R64, R0, 0x1 ;  /* 0x0000000040067211 */ /* 0x001fc600078008ff */
[----:B------:R-:W-:Y:S01]  /*2820*/  STL [R1+0x138], R73 ;  /* 0x0001384901007387 */ /* 0x000fe20000100800 */
[----:B------:R-:W-:-:S03]  /*2830*/  LEA.HI.X.SX32 R7, R64, R55, 0x1, P0 ;  /* 0x0000003740077211 */ /* 0x000fc600000f0eff */
[----:B-1----:R0:W4:Y:S04]  /*2840*/  LDG.E.U16 R75, [R4.64] ;  /* 0x00000006044b7981 */ /* 0x002128000c1e1500 */
[----:B------:R1:W4:Y:S04]  /*2850*/  LDG.E.U16 R68, [R6.64] ;  /* 0x0000000606447981 */ /* 0x000328000c1e1500 */
[----:B---3--:R3:W-:Y:S04]  /*2860*/  STL [R1+0x134], R70 ;  /* 0x0001344601007387 */ /* 0x0087e80000100800 */
[----:B---3--:R3:W5:Y:S01]  /*2870*/  LDG.E.U16 R70, [R2.64] ;  /* 0x0000000602467981 */ /* 0x008762000c1e1500 */
[----:B------:R-:W-:-:S04]  /*2880*/  IMAD R10, R45, 0x2, R64 ;  /* 0x000000022d0a7824 */ /* 0x000fc800078e0240 */
[----:B------:R-:W-:-:S05]  /*2890*/  IMAD R99, R45, 0x2, R10 ;  /* 0x000000022d637824 */ /* 0x000fca00078e020a */
[----:B------:R-:W-:Y:S02]  /*28a0*/  LEA R62, R45, R99, 0x1 ;  /* 0x000000632d3e7211 */ /* 0x000fe400078e08ff */
[----:B0-----:R-:W-:-:S03]  /*28b0*/  LEA R4, P0, R10, R0, 0x1 ;  /* 0x000000000a047211 */ /* 0x001fc600078008ff */
[----:B------:R-:W-:Y:S01]  /*28c0*/  IMAD R63, R45, 0x2, R62 ;  /* 0x000000022d3f7824 */ /* 0x000fe200078e023e */
[----:B------:R-:W-:-:S03]  /*28d0*/  LEA.HI.X.SX32 R5, R10, R55, 0x1, P0 ;  /* 0x000000370a057211 */ /* 0x000fc600000f0eff */
[----:B------:R-:W-:Y:S01]  /*28e0*/  IMAD R11, R45, 0x2, R63 ;  /* 0x000000022d0b7824 */ /* 0x000fe200078e023f */
[CC--:B-1----:R-:W-:Y:S01]  /*28f0*/  LEA R6, P0, R63.reuse, R0.reuse, 0x1 ;  /* 0x000000003f067211 */ /* 0x0c2fe200078008ff */
[----:B------:R0:W5:Y:S01]  /*2900*/  LDG.E.U16 R93, [R4.64] ;  /* 0x00000006045d7981 */ /* 0x000162000c1e1500 */
[CC--:B---3--:R-:W-:Y:S02]  /*2910*/  LEA R2, P1, R62.reuse, R0.reuse, 0x1 ;  /* 0x000000003e027211 */ /* 0x0c8fe400078208ff */
[-C--:B------:R-:W-:Y:S01]  /*2920*/  LEA.HI.X.SX32 R7, R63, R55.reuse, 0x1, P0 ;  /* 0x000000373f077211 */ /* 0x080fe200000f0eff */
[----:B--2---:R-:W-:Y:S01]  /*2930*/  STL [R1+0x130], R71 ;  /* 0x0001304701007387 */ /* 0x004fe20000100800 */
[----:B------:R-:W-:Y:S02]  /*2940*/  LEA.HI.X.SX32 R3, R62, R55, 0x1, P1 ;  /* 0x000000373e037211 */ /* 0x000fe400008f0eff */
[----:B------:R-:W-:Y:S02]  /*2950*/  LEA R19, R45, R11, 0x1 ;  /* 0x0000000b2d137211 */ /* 0x000fe400078e08ff */
[C---:B0-----:R-:W-:Y:S01]  /*2960*/  LEA R4, P0, R11.reuse, R0, 0x1 ;  /* 0x000000000b047211 */ /* 0x041fe200078008ff */
[----:B------:R-:W-:Y:S03]  /*2970*/  STL [R1+0x12c], R80 ;  /* 0x00012c5001007387 */ /* 0x000fe60000100800 */
[----:B------:R-:W-:Y:S01]  /*2980*/  LEA.HI.X.SX32 R5, R11, R55, 0x1, P0 ;  /* 0x000000370b057211 */ /* 0x000fe200000f0eff */
[----:B------:R0:W2:Y:S01]  /*2990*/  LDG.E.U16 R64, [R2.64] ;  /* 0x0000000602407981 */ /* 0x0000a2000c1e1500 */
[----:B------:R-:W-:-:S03]  /*29a0*/  IMAD R53, R45, 0x2, R19 ;  /* 0x000000022d357824 */ /* 0x000fc600078e0213 */
[----:B------:R1:W3:Y:S01]  /*29b0*/  LDG.E.U16 R89, [R4.64] ;  /* 0x0000000604597981 */ /* 0x0002e2000c1e1500 */
[----:B------:R-:W-:-:S03]  /*29c0*/  IMAD R52, R45, 0x2, R53 ;  /* 0x000000022d347824 */ /* 0x000fc600078e0235 */
[----:B------:R-:W-:Y:S04]  /*29d0*/  STL [R1+0x128], R79 ;  /* 0x0001284f01007387 */ /* 0x000fe80000100800 */
[----:B------:R-:W-:Y:S04]  /*29e0*/  STL [R1+0x124], R78 ;  /* 0x0001244e01007387 */ /* 0x000fe80000100800 */
[----:B------:R1:W-:Y:S01]  /*29f0*/  STL [R1+0x120], R77 ;  /* 0x0001204d01007387 */ /* 0x0003e20000100800 */
[----:B0-----:R-:W-:-:S03]  /*2a00*/  LEA R2, P1, R53, R0, 0x1 ;  /* 0x0000000035027211 */ /* 0x001fc600078208ff */
[----:B-1----:R0:W3:Y:S01]  /*2a10*/  LDG.E.U16 R77, [R6.64] ;  /* 0x00000006064d7981 */ /* 0x0020e2000c1e1500 */
[----:B------:R-:W-:Y:S02]  /*2a20*/  LEA R12, R45, R52, 0x1 ;  /* 0x000000342d0c7211 */ /* 0x000fe400078e08ff */
[-C--:B------:R-:W-:Y:S02]  /*2a30*/  LEA.HI.X.SX32 R3, R53, R55.reuse, 0x1, P1 ;  /* 0x0000003735037211 */ /* 0x080fe400008f0eff */
[C---:B0-----:R-:W-:Y:S01]  /*2a40*/  LEA R6, P0, R52.reuse, R0, 0x1 ;  /* 0x0000000034067211 */ /* 0x041fe200078008ff */
[C---:B------:R-:W-:Y:S02]  /*2a50*/  IMAD R20, R45.reuse, 0x2, R12 ;  /* 0x000000022d147824 */ /* 0x040fe400078e020c */
[----:B------:R0:W3:Y:S01]  /*2a60*/  LDG.E.U16 R79, [R2.64] ;  /* 0x00000006024f7981 */ /* 0x0000e2000c1e1500 */
[----:B------:R-:W-:Y:S01]  /*2a70*/  LEA.HI.X.SX32 R7, R52, R55, 0x1, P0 ;  /* 0x0000003734077211 */ /* 0x000fe200000f0eff */
[----:B------:R-:W-:-:S04]  /*2a80*/  IMAD R8, R45, 0x2, R20 ;  /* 0x000000022d087824 */ /* 0x000fc800078e0214 */
[----:B------:R1:W3:Y:S01]  /*2a90*/  LDG.E.U16 R78, [R6.64] ;  /* 0x00000006064e7981 */ /* 0x0002e2000c1e1500 */
[----:B------:R-:W-:Y:S02]  /*2aa0*/  LEA R9, R45, R8, 0x1 ;  /* 0x000000082d097211 */ /* 0x000fe400078e08ff */
[----:B------:R-:W-:-:S03]  /*2ab0*/  LEA R4, P0, R12, R0, 0x1 ;  /* 0x000000000c047211 */ /* 0x000fc600078008ff */
[----:B------:R-:W-:Y:S01]  /*2ac0*/  IMAD R50, R45, 0x2, R9 ;  /* 0x000000022d327824 */ /* 0x000fe200078e0209 */
[----:B0-----:R-:W-:-:S03]  /*2ad0*/  LEA R2, P1, R8, R0, 0x1 ;  /* 0x0000000008027211 */ /* 0x001fc600078208ff */
[----:B------:R-:W-:Y:S01]  /*2ae0*/  IMAD R21, R45, 0x2, R50 ;  /* 0x000000022d157824 */ /* 0x000fe200078e0232 */
[-C--:B------:R-:W-:Y:S02]  /*2af0*/  LEA.HI.X.SX32 R5, R12, R55.reuse, 0x1, P0 ;  /* 0x000000370c057211 */ /* 0x080fe400000f0eff */
[----:B------:R-:W-:Y:S01]  /*2b00*/  LEA.HI.X.SX32 R3, R8, R55, 0x1, P1 ;  /* 0x0000003708037211 */ /* 0x000fe200008f0eff */
[----:B----4-:R-:W-:Y:S01]  /*2b10*/  STL [R1+0x11c], R76 ;  /* 0x00011c4c01007387 */ /* 0x010fe20000100800 */
[----:B------:R-:W-:Y:S02]  /*2b20*/  LEA R8, P0, R9, R0, 0x1 ;  /* 0x0000000009087211 */ /* 0x000fe400078008ff */
[----:B------:R-:W-:Y:S01]  /*2b30*/  LEA R46, R45, R21, 0x1 ;  /* 0x000000152d2e7211 */ /* 0x000fe200078e08ff */
[----:B------:R0:W-:Y:S01]  /*2b40*/  STL [R1+0x118], R75 ;  /* 0x0001184b01007387 */ /* 0x0001e20000100800 */
[----:B------:R-:W-:-:S05]  /*2b50*/  LEA.HI.X.SX32 R9, R9, R55, 0x1, P0 ;  /* 0x0000003709097211 */ /* 0x000fca00000f0eff */
[----:B-1----:R-:W4:Y:S04]  /*2b60*/  LDG.E.U16 R6, [R8.64] ;  /* 0x0000000608067981 */ /* 0x002f28000c1e1500 */
[----:B0-----:R0:W4:Y:S02]  /*2b70*/  LDG.E.U16 R75, [R4.64] ;  /* 0x00000006044b7981 */ /* 0x001124000c1e1500 */
[----:B0-----:R-:W-:-:S04]  /*2b80*/  LEA R4, P0, R50, R0, 0x1 ;  /* 0x0000000032047211 */ /* 0x001fc800078008ff */
[----:B------:R-:W-:-:S05]  /*2b90*/  LEA.HI.X.SX32 R5, R50, R55, 0x1, P0 ;  /* 0x0000003732057211 */ /* 0x000fca00000f0eff */
[----:B------:R0:W4:Y:S04]  /*2ba0*/  LDG.E.U16 R104, [R4.64] ;  /* 0x0000000604687981 */ /* 0x000128000c1e1500 */
[----:B-----5:R-:W-:Y:S04]  /*2bb0*/  STL [R1+0x114], R70 ;  /* 0x0001144601007387 */ /* 0x020fe80000100800 */
[----:B------:R1:W-:Y:S04]  /*2bc0*/  STL [R1+0x110], R68 ;  /* 0x0001104401007387 */ /* 0x0003e80000100800 */
[----:B-1----:R1:W5:Y:S02]  /*2bd0*/  LDG.E.U16 R68, [R2.64] ;  /* 0x0000000602447981 */ /* 0x002364000c1e1500 */
[----:B-1----:R-:W-:-:S04]  /*2be0*/  LEA R2, P1, R46, R0, 0x1 ;  /* 0x000000002e027211 */ /* 0x002fc800078208ff */
[----:B------:R-:W-:-:S05]  /*2bf0*/  LEA.HI.X.SX32 R3, R46, R55, 0x1, P1 ;  /* 0x000000372e037211 */ /* 0x000fca00008f0eff */
[----:B------:R1:W5:Y:S01]  /*2c00*/  LDG.E.U16 R98, [R2.64] ;  /* 0x0000000602627981 */ /* 0x000362000c1e1500 */
[----:B------:R-:W-:-:S04]  /*2c10*/  IMAD R47, R45, 0x2, R46 ;  /* 0x000000022d2f7824 */ /* 0x000fc800078e022e */
[----:B------:R-:W-:Y:S01]  /*2c20*/  IMAD R66, R45, 0x2, R47 ;  /* 0x000000022d427824 */ /* 0x000fe200078e022f */
[----:B------:R-:W-:-:S04]  /*2c30*/  LEA R46, P0, R47, R0, 0x1 ;  /* 0x000000002f2e7211 */ /* 0x000fc800078008ff */
[-C--:B------:R-:W-:Y:S02]  /*2c40*/  LEA.HI.X.SX32 R47, R47, R55.reuse, 0x1, P0 ;  /* 0x000000372f2f7211 */ /* 0x080fe400000f0eff */
[C---:B0-----:R-:W-:Y:S01]  /*2c50*/  LEA R4, P0, R66.reuse, R0, 0x1 ;  /* 0x0000000042047211 */ /* 0x041fe200078008ff */
[----:B------:R-:W-:Y:S01]  /*2c60*/  STL [R1+0x10c], R93 ;  /* 0x00010c5d01007387 */ /* 0x000fe20000100800 */
[C---:B------:R-:W-:Y:S02]  /*2c70*/  LEA R16, R45.reuse, R66, 0x1 ;  /* 0x000000422d107211 */ /* 0x040fe400078e08ff */
[-C--:B------:R-:W-:Y:S01]  /*2c80*/  LEA.HI.X.SX32 R5, R66, R55.reuse, 0x1, P0 ;  /* 0x0000003742057211 */ /* 0x080fe200000f0eff */
[----:B--2---:R-:W-:Y:S02]  /*2c90*/  STL [R1+0x108], R64 ;  /* 0x0001084001007387 */ /* 0x004fe40000100800 */
[C---:B------:R-:W-:Y:S02]  /*2ca0*/  IMAD R65, R45.reuse, 0x2, R16 ;  /* 0x000000022d417824 */ /* 0x040fe400078e0210 */
[----:B------:R0:W2:Y:S02]  /*2cb0*/  LDG.E.U16 R102, [R4.64] ;  /* 0x0000000604667981 */ /* 0x0000a4000c1e1500 */
[----:B------:R-:W-:Y:S01]  /*2cc0*/  IMAD R51, R45, 0x2, R65 ;  /* 0x000000022d337824 */ /* 0x000fe200078e0241 */
[C---:B-1----:R-:W-:Y:S01]  /*2cd0*/  LEA R2, P1, R65.reuse, R0, 0x1 ;  /* 0x0000000041027211 */ /* 0x042fe200078208ff */
[----:B---3--:R-:W-:Y:S04]  /*2ce0*/  STL [R1+0x104], R77 ;  /* 0x0001044d01007387 */ /* 0x008fe80000100800 */
[----:B------:R1:W-:Y:S04]  /*2cf0*/  STL [R1+0x100], R89 ;  /* 0x0001005901007387 */ /* 0x0003e80000100800 */
[----:B-1----:R1:W3:Y:S01]  /*2d00*/  LDG.E.U16 R89, [R46.64] ;  /* 0x000000062e597981 */ /* 0x0022e2000c1e1500 */
[----:B------:R-:W-:-:S03]  /*2d10*/  LEA.HI.X.SX32 R3, R65, R55, 0x1, P1 ;  /* 0x0000003741037211 */ /* 0x000fc600008f0eff */
[----:B------:R-:W-:Y:S01]  /*2d20*/  STL [R1+0xfc], R79 ;  /* 0x0000fc4f01007387 */ /* 0x000fe20000100800 */
[----:B-1----:R-:W-:-:S03]  /*2d30*/  LEA R46, P0, R51, R0, 0x1 ;  /* 0x00000000332e7211 */ /* 0x002fc600078008ff */
[----:B------:R1:W-:Y:S01]  /*2d40*/  STL [R1+0xf8], R78 ;  /* 0x0000f84e01007387 */ /* 0x0003e20000100800 */
[----:B------:R-:W-:Y:S02]  /*2d50*/  LEA.HI.X.SX32 R47, R51, R55, 0x1, P0 ;  /* 0x00000037332f7211 */ /* 0x000fe400000f0eff */
[----:B------:R-:W-:-:S03]  /*2d60*/  LEA R57, R45, R51, 0x1 ;  /* 0x000000332d397211 */ /* 0x000fc600078e08ff */
[----:B------:R0:W2:Y:S04]  /*2d70*/  LDG.E.U16 R93, [R46.64] ;  /* 0x000000062e5d7981 */ /* 0x0000a8000c1e1500 */
[----:B-1----:R1:W2:Y:S01]  /*2d80*/  LDG.E.U16 R78, [R2.64] ;  /* 0x00000006024e7981 */ /* 0x0022a2000c1e1500 */
[----:B------:R-:W-:-:S04]  /*2d90*/  IMAD R17, R45, 0x2, R57 ;  /* 0x000000022d117824 */ /* 0x000fc800078e0239 */
[----:B------:R-:W-:Y:S01]  /*2da0*/  IMAD R56, R45, 0x2, R17 ;  /* 0x000000022d387824 */ /* 0x000fe200078e0211 */
[----:B0-----:R-:W-:-:S04]  /*2db0*/  LEA R4, P0, R57, R0, 0x1 ;  /* 0x0000000039047211 */ /* 0x001fc800078008ff */
[----:B------:R-:W-:Y:S02]  /*2dc0*/  LEA R48, R45, R56, 0x1 ;  /* 0x000000382d307211 */ /* 0x000fe400078e08ff */
[CC--:B-1----:R-:W-:Y:S02]  /*2dd0*/  LEA R2, P1, R56.reuse, R0.reuse, 0x1 ;  /* 0x0000000038027211 */ /* 0x0c2fe400078208ff */
[-C--:B------:R-:W-:Y:S01]  /*2de0*/  LEA.HI.X.SX32 R5, R57, R55.reuse, 0x1, P0 ;  /* 0x0000003739057211 */ /* 0x080fe200000f0eff */
[----:B------:R-:W-:Y:S01]  /*2df0*/  IMAD R69, R45, 0x2, R48 ;  /* 0x000000022d457824 */ /* 0x000fe200078e0230 */
[-C--:B------:R-:W-:Y:S02]  /*2e00*/  LEA.HI.X.SX32 R3, R56, R55.reuse, 0x1, P1 ;  /* 0x0000003738037211 */ /* 0x080fe400008f0eff */
[CC--:B------:R-:W-:Y:S01]  /*2e10*/  LEA R56, P0, R48.reuse, R0.reuse, 0x1 ;  /* 0x0000000030387211 */ /* 0x0c0fe200078008ff */
[----:B----4-:R-:W-:Y:S03]  /*2e20*/  STL [R1+0xf4], R75 ;  /* 0x0000f44b01007387 */ /* 0x010fe60000100800 */
[----:B------:R-:W-:Y:S01]  /*2e30*/  LEA.HI.X.SX32 R57, R48, R55, 0x1, P0 ;  /* 0x0000003730397211 */ /* 0x000fe200000f0eff */
[----:B------:R-:W4:Y:S01]  /*2e40*/  LDG.E.U16 R79, [R4.64] ;  /* 0x00000006044f7981 */ /* 0x000f22000c1e1500 */
[----:B------:R-:W-:-:S04]  /*2e50*/  LEA R46, P0, R69, R0, 0x1 ;  /* 0x00000000452e7211 */ /* 0x000fc800078008ff */
[----:B------:R-:W-:-:S05]  /*2e60*/  LEA.HI.X.SX32 R47, R69, R55, 0x1, P0 ;  /* 0x00000037452f7211 */ /* 0x000fca00000f0eff */
[----:B------:R0:W4:Y:S04]  /*2e70*/  LDG.E.U16 R115, [R46.64] ;  /* 0x000000062e737981 */ /* 0x000128000c1e1500 */
[----:B-----5:R-:W-:Y:S04]  /*2e80*/  STL [R1+0xf0], R68 ;  /* 0x0000f04401007387 */ /* 0x020fe80000100800 */
[----:B------:R1:W-:Y:S04]  /*2e90*/  STL [R1+0xec], R6 ;  /* 0x0000ec0601007387 */ /* 0x0003e80000100800 */
[----:B------:R-:W-:Y:S04]  /*2ea0*/  STL [R1+0xe8], R104 ;  /* 0x0000e86801007387 */ /* 0x000fe80000100800 */
[----:B-1----:R1:W5:Y:S04]  /*2eb0*/  LDG.E.U16 R6, [R2.64] ;  /* 0x0000000602067981 */ /* 0x002368000c1e1500 */
[----:B------:R0:W-:Y:S04]  /*2ec0*/  STL [R1+0xe4], R98 ;  /* 0x0000e46201007387 */ /* 0x0001e80000100800 */
[----:B0-----:R0:W5:Y:S01]  /*2ed0*/  LDG.E.U16 R98, [R56.64] ;  /* 0x0000000638627981 */ /* 0x001162000c1e1500 */
[----:B------:R-:W-:-:S05]  /*2ee0*/  IMAD R18, R45, 0x2, R69 ;  /* 0x000000022d127824 */ /* 0x000fca00078e0245 */
[----:B------:R-:W-:-:S05]  /*2ef0*/  LEA R67, R45, R18, 0x1 ;  /* 0x000000122d437211 */ /* 0x000fca00078e08ff */
[----:B------:R-:W-:Y:S01]  /*2f00*/  IMAD R49, R45, 0x2, R67 ;  /* 0x000000022d317824 */ /* 0x000fe200078e0243 */
[----:B-1----:R-:W-:-:S03]  /*2f10*/  LEA R2, P1, R67, R0, 0x1 ;  /* 0x0000000043027211 */ /* 0x002fc600078208ff */
[----:B------:R-:W-:Y:S01]  /*2f20*/  IMAD R74, R45, 0x2, R49 ;  /* 0x000000022d4a7824 */ /* 0x000fe200078e0231 */
[----:B0-----:R-:W-:Y:S02]  /*2f30*/  LEA R56, P0, R49, R0, 0x1 ;  /* 0x0000000031387211 */ /* 0x001fe400078008ff */
[-C--:B------:R-:W-:Y:S02]  /*2f40*/  LEA.HI.X.SX32 R3, R67, R55.reuse, 0x1, P1 ;  /* 0x0000003743037211 */ /* 0x080fe400008f0eff */
[----:B------:R-:W-:Y:S02]  /*2f50*/  LEA R13, R45, R74, 0x1 ;  /* 0x0000004a2d0d7211 */ /* 0x000fe400078e08ff */
[----:B------:R-:W-:-:S03]  /*2f60*/  LEA.HI.X.SX32 R57, R49, R55, 0x1, P0 ;  /* 0x0000003731397211 */ /* 0x000fc600000f0eff */
[----:B------:R-:W-:Y:S01]  /*2f70*/  IMAD R72, R45, 0x2, R13 ;  /* 0x000000022d487824 */ /* 0x000fe200078e020d */
[----:B------:R-:W-:-:S03]  /*2f80*/  LEA R46, P0, R74, R0, 0x1 ;  /* 0x000000004a2e7211 */ /* 0x000fc600078008ff */
[----:B------:R-:W-:Y:S01]  /*2f90*/  IMAD R54, R45, 0x2, R72 ;  /* 0x000000022d367824 */ /* 0x000fe200078e0248 */
[----:B------:R-:W-:-:S05]  /*2fa0*/  LEA.HI.X.SX32 R47, R74, R55, 0x1, P0 ;  /* 0x000000374a2f7211 */ /* 0x000fca00000f0eff */
[----:B------:R0:W5:Y:S04]  /*2fb0*/  LDG.E.U16 R118, [R46.64] ;  /* 0x000000062e767981 */ /* 0x000168000c1e1500 */
[----:B---3--:R1:W-:Y:S04]  /*2fc0*/  STL [R1+0xe0], R89 ;  /* 0x0000e05901007387 */ /* 0x0083e80000100800 */
[----:B--2---:R2:W-:Y:S04]  /*2fd0*/  STL [R1+0xdc], R102 ;  /* 0x0000dc6601007387 */ /* 0x0045e80000100800 */
[----:B-1----:R1:W3:Y:S04]  /*2fe0*/  LDG.E.U16 R89, [R2.64] ;  /* 0x0000000602597981 */ /* 0x0022e8000c1e1500 */
[----:B--2---:R2:W3:Y:S01]  /*2ff0*/  LDG.E.U16 R102, [R56.64] ;  /* 0x0000000638667981 */ /* 0x0044e2000c1e1500 */
[----:B-1----:R-:W-:-:S02]  /*3000*/  LEA R2, P1, R72, R0, 0x1 ;  /* 0x0000000048027211 */ /* 0x002fc400078208ff */
[----:B--2---:R-:W-:Y:S02]  /*3010*/  LEA R56, P0, R54, R0, 0x1 ;  /* 0x0000000036387211 */ /* 0x004fe400078008ff */
[-C--:B------:R-:W-:Y:S02]  /*3020*/  LEA.HI.X.SX32 R3, R72, R55.reuse, 0x1, P1 ;  /* 0x0000003748037211 */ /* 0x080fe400008f0eff */
[----:B------:R-:W-:Y:S01]  /*3030*/  LEA.HI.X.SX32 R57, R54, R55, 0x1, P0 ;  /* 0x0000003736397211 */ /* 0x000fe200000f0eff */
[----:B------:R-:W-:Y:S01]  /*3040*/  STL [R1+0xd8], R78 ;  /* 0x0000d84e01007387 */ /* 0x000fe20000100800 */
[----:B------:R-:W-:-:S03]  /*3050*/  LEA R61, R45, R54, 0x1 ;  /* 0x000000362d3d7211 */ /* 0x000fc600078e08ff */
[----:B------:R1:W-:Y:S04]  /*3060*/  STL [R1+0xd4], R93 ;  /* 0x0000d45d01007387 */ /* 0x0003e80000100800 */
        /* <DEDUP_REMOVED lines=13> */
[----:B------:R-:W3:Y:S01]  /*3140*/  LDG.E.U16 R117, [R46.64] ;  /* 0x000000062e757981 */ /* 0x000ee2000c1e1500 */
[----:B------:R-:W-:Y:S01]  /*3150*/  LEA R58, P0, R59, R0, 0x1 ;  /* 0x000000003b3a7211 */ /* 0x000fe200078008ff */
[----:B------:R-:W-:-:S02]  /*3160*/  IMAD R15, R45, 0x2, R59 ;  /* 0x000000022d0f7824 */ /* 0x000fc400078e023b */
[----:B------:R0:W3:Y:S01]  /*3170*/  LDG.E.U16 R116, [R60.64] ;  /* 0x000000063c747981 */ /* 0x0000e2000c1e1500 */
[----:B------:R-:W-:Y:S02]  /*3180*/  LEA.HI.X.SX32 R59, R59, R55, 0x1, P0 ;  /* 0x000000373b3b7211 */ /* 0x000fe400000f0eff */
[----:B------:R-:W-:-:S05]  /*3190*/  LEA R85, R45, R15, 0x1 ;  /* 0x0000000f2d557211 */ /* 0x000fca00078e08ff */
[C---:B------:R-:W-:Y:S01]  /*31a0*/  IMAD R73, R45.reuse, 0x2, R85 ;  /* 0x000000022d497824 */ /* 0x040fe200078e0255 */
[----:B-----5:R-:W-:Y:S04]  /*31b0*/  STL [R1+0xcc], R6 ;  /* 0x0000cc0601007387 */ /* 0x020fe80000100800 */
[----:B------:R1:W-:Y:S04]  /*31c0*/  STL [R1+0xc8], R98 ;  /* 0x0000c86201007387 */ /* 0x0003e80000100800 */
[----:B------:R5:W-:Y:S04]  /*31d0*/  STL [R1+0xc4], R115 ;  /* 0x0000c47301007387 */ /* 0x000be80000100800 */
[----:B-1----:R-:W4:Y:S04]  /*31e0*/  LDG.E.U16 R98, [R2.64] ;  /* 0x0000000602627981 */ /* 0x002f28000c1e1500 */
[----:B-----5:R1:W5:Y:S01]  /*31f0*/  LDG.E.U16 R115, [R58.64] ;  /* 0x000000063a737981 */ /* 0x020362000c1e1500 */
[----:B------:R-:W-:-:S05]  /*3200*/  IMAD R71, R45, 0x2, R73 ;  /* 0x000000022d477824 */ /* 0x000fca00078e0249 */
[----:B------:R-:W-:-:S05]  /*3210*/  LEA R10, R45, R71, 0x1 ;  /* 0x000000472d0a7211 */ /* 0x000fca00078e08ff */
[----:B------:R-:W-:-:S04]  /*3220*/  IMAD R62, R45, 0x2, R10 ;  /* 0x000000022d3e7824 */ /* 0x000fc800078e020a */
        /* <DEDUP_REMOVED lines=12> */
[----:B------:R-:W-:Y:S01]  /*32f0*/  IMAD R77, R45, 0x2, R64 ;  /* 0x000000022d4d7824 */ /* 0x000fe200078e0240 */
[----:B--2---:R-:W-:-:S04]  /*3300*/  LEA R56, P1, R85, R0, 0x1 ;  /* 0x0000000055387211 */ /* 0x004fc800078208ff */
[----:B------:R-:W-:Y:S02]  /*3310*/  LEA R50, R45, R77, 0x1 ;  /* 0x0000004d2d327211 */ /* 0x000fe400078e08ff */
[-C--:B------:R-:W-:Y:S02]  /*3320*/  LEA.HI.X.SX32 R57, R85, R55.reuse, 0x1, P1 ;  /* 0x0000003755397211 */ /* 0x080fe400008f0eff */
[-C--:B0-----:R-:W-:Y:S01]  /*3330*/  LEA R60, P0, R73, R0.reuse, 0x1 ;  /* 0x00000000493c7211 */ /* 0x081fe200078008ff */
[----:B------:R-:W-:Y:S01]  /*3340*/  IMAD R8, R45, 0x2, R50 ;  /* 0x000000022d087824 */ /* 0x000fe200078e0232 */
[----:B---3--:R-:W-:Y:S02]  /*3350*/  STL [R1+0xc0], R89 ;  /* 0x0000c05901007387 */ /* 0x008fe40000100800 */
[----:B------:R-:W-:Y:S01]  /*3360*/  LEA.HI.X.SX32 R61, R73, R55, 0x1, P0 ;  /* 0x00000037493d7211 */ /* 0x000fe200000f0eff */
[C---:B------:R-:W-:Y:S01]  /*3370*/  IMAD R65, R45.reuse, 0x2, R8 ;  /* 0x000000022d417824 */ /* 0x040fe200078e0208 */
[----:B------:R0:W-:Y:S04]  /*3380*/  STL [R1+0xbc], R102 ;  /* 0x0000bc6601007387 */ /* 0x0001e80000100800 */
[----:B------:R-:W-:Y:S01]  /*3390*/  LEA R66, R45, R65, 0x1 ;  /* 0x000000412d427211 */ /* 0x000fe200078e08ff */
[----:B------:R2:W3:Y:S04]  /*33a0*/  LDG.E.U16 R85, [R60.64] ;  /* 0x000000063c557981 */ /* 0x0004e8000c1e1500 */
[----:B0-----:R0:W3:Y:S01]  /*33b0*/  LDG.E.U16 R102, [R56.64] ;  /* 0x0000000638667981 */ /* 0x0010e2000c1e1500 */
[----:B-1----:R-:W-:Y:S01]  /*33c0*/  LEA R58, P0, R71, R0, 0x1 ;  /* 0x00000000473a7211 */ /* 0x002fe200078008ff */
[----:B------:R-:W-:-:S03]  /*33d0*/  IMAD R51, R45, 0x2, R66 ;  /* 0x000000022d337824 */ /* 0x000fc600078e0242 */
[-C--:B------:R-:W-:Y:S01]  /*33e0*/  LEA.HI.X.SX32 R59, R71, R55.reuse, 0x1, P0 ;  /* 0x00000037473b7211 */ /* 0x080fe200000f0eff */
[C---:B------:R-:W-:Y:S01]  /*33f0*/  IMAD R9, R45.reuse, 0x2, R51 ;  /* 0x000000022d097824 */ /* 0x040fe200078e0233 */
[C---:B0-----:R-:W-:Y:S01]  /*3400*/  LEA R56, P1, R62.reuse, R0, 0x1 ;  /* 0x000000003e387211 */ /* 0x041fe200078208ff */
[----:B------:R-:W-:Y:S03]  /*3410*/  STL [R1+0xb8], R118 ;  /* 0x0000b87601007387 */ /* 0x000fe60000100800 */
[----:B------:R-:W-:Y:S01]  /*3420*/  LEA.HI.X.SX32 R57, R62, R55, 0x1, P1 ;  /* 0x000000373e397211 */ /* 0x000fe200008f0eff */
[----:B------:R-:W-:Y:S01]  /*3430*/  STL [R1+0xb4], R93 ;  /* 0x0000b45d01007387 */ /* 0x000fe20000100800 */
[----:B------:R-:W-:-:S03]  /*3440*/  LEA R68, R45, R9, 0x1 ;  /* 0x000000092d447211 */ /* 0x000fc600078e08ff */
[----:B------:R0:W3:Y:S04]  /*3450*/  LDG.E.U16 R121, [R58.64] ;  /* 0x000000063a797981 */ /* 0x0000e8000c1e1500 */
[----:B------:R1:W-:Y:S01]  /*3460*/  STL [R1+0xb0], R104 ;  /* 0x0000b06801007387 */ /* 0x0003e20000100800 */
[----:B------:R-:W-:Y:S01]  /*3470*/  IMAD R75, R45, 0x2, R68 ;  /* 0x000000022d4b7824 */ /* 0x000fe200078e0244 */
[----:B------:R-:W-:Y:S02]  /*3480*/  LEA R62, P0, R63, R0, 0x1 ;  /* 0x000000003f3e7211 */ /* 0x000fe400078008ff */
[----:B-1----:R1:W3:Y:S01]  /*3490*/  LDG.E.U16 R104, [R56.64] ;  /* 0x0000000638687981 */ /* 0x0022e2000c1e1500 */
[----:B------:R-:W-:Y:S01]  /*34a0*/  IMAD R48, R45, 0x2, R75 ;  /* 0x000000022d307824 */ /* 0x000fe200078e024b */
[----:B------:R-:W-:-:S02]  /*34b0*/  LEA.HI.X.SX32 R63, R63, R55, 0x1, P0 ;  /* 0x000000373f3f7211 */ /* 0x000fc400000f0eff */
[-C--:B--2---:R-:W-:Y:S02]  /*34c0*/  LEA R60, P0, R70, R0.reuse, 0x1 ;  /* 0x00000000463c7211 */ /* 0x084fe400078008ff */
[----:B0-----:R-:W-:Y:S01]  /*34d0*/  LEA R58, P1, R64, R0, 0x1 ;  /* 0x00000000403a7211 */ /* 0x001fe200078208ff */
[----:B------:R0:W2:Y:S01]  /*34e0*/  LDG.E.U16 R120, [R62.64] ;  /* 0x000000063e787981 */ /* 0x0000a2000c1e1500 */
[C---:B------:R-:W-:Y:S02]  /*34f0*/  LEA R4, R45.reuse, R48, 0x1 ;  /* 0x000000302d047211 */ /* 0x040fe400078e08ff */
[-C--:B------:R-:W-:Y:S02]  /*3500*/  LEA.HI.X.SX32 R61, R70, R55.reuse, 0x1, P0 ;  /* 0x00000037463d7211 */ /* 0x080fe400000f0eff */
[-C--:B------:R-:W-:Y:S01]  /*3510*/  LEA.HI.X.SX32 R59, R64, R55.reuse, 0x1, P1 ;  /* 0x00000037403b7211 */ /* 0x080fe200008f0eff */
[----:B------:R-:W-:Y:S01]  /*3520*/  IMAD R69, R45, 0x2, R4 ;  /* 0x000000022d457824 */ /* 0x000fe200078e0204 */
[CC--:B------:R-:W-:Y:S01]  /*3530*/  LEA R64, P0, R65.reuse, R0.reuse, 0x1 ;  /* 0x0000000041407211 */ /* 0x0c0fe200078008ff */
[----:B------:R1:W2:Y:S03]  /*3540*/  LDG.E.U16 R119, [R60.64] ;  /* 0x000000063c777981 */ /* 0x0002a6000c1e1500 */
[----:B------:R-:W-:Y:S01]  /*3550*/  LEA.HI.X.SX32 R65, R65, R55, 0x1, P0 ;  /* 0x0000003741417211 */ /* 0x000fe200000f0eff */
[----:B------:R4:W2:Y:S01]  /*3560*/  LDG.E.U16 R118, [R58.64] ;  /* 0x000000063a767981 */ /* 0x0008a2000c1e1500 */
[----:B0-----:R-:W-:-:S02]  /*3570*/  LEA R62, P1, R69, R0, 0x1 ;  /* 0x00000000453e7211 */ /* 0x001fc400078208ff */
[C---:B-1----:R-:W-:Y:S01]  /*3580*/  LEA R60, P0, R68.reuse, R0, 0x1 ;  /* 0x00000000443c7211 */ /* 0x042fe200078008ff */
[----:B------:R0:W-:Y:S01]  /*3590*/  STL [R1+0xac], R117 ;  /* 0x0000ac7501007387 */ /* 0x0001e20000100800 */
[-C--:B------:R-:W-:Y:S02]  /*35a0*/  LEA.HI.X.SX32 R63, R69, R55.reuse, 0x1, P1 ;  /* 0x00000037453f7211 */ /* 0x080fe400008f0eff */
[----:B------:R-:W-:Y:S01]  /*35b0*/  LEA.HI.X.SX32 R61, R68, R55, 0x1, P0 ;  /* 0x00000037443d7211 */ /* 0x000fe200000f0eff */
[----:B0-----:R0:W2:Y:S04]  /*35c0*/  LDG.E.U16 R117, [R64.64] ;  /* 0x0000000640757981 */ /* 0x0010a8000c1e1500 */
[----:B----4-:R-:W-:Y:S04]  /*35d0*/  STL [R1+0xa8], R98 ;  /* 0x0000a86201007387 */ /* 0x010fe80000100800 */
[----:B------:R1:W-:Y:S04]  /*35e0*/  STL [R1+0xa4], R116 ;  /* 0x0000a47401007387 */ /* 0x0003e80000100800 */
[----:B-----5:R4:W-:Y:S04]  /*35f0*/  STL [R1+0xa0], R115 ;  /* 0x0000a07301007387 */ /* 0x0209e80000100800 */
[----:B-1----:R1:W5:Y:S04]  /*3600*/  LDG.E.U16 R116, [R60.64] ;  /* 0x000000063c747981 */ /* 0x002368000c1e1500 */
[----:B----4-:R4:W5:Y:S01]  /*3610*/  LDG.E.U16 R115, [R62.64] ;  /* 0x000000063e737981 */ /* 0x010962000c1e1500 */
        /* <DEDUP_REMOVED lines=21> */
[C---:B------:R-:W-:Y:S01]  /*3770*/  IMAD R58, R45.reuse, 0x2, R70 ;  /* 0x000000022d3a7824 */ /* 0x040fe200078e0246 */
[----:B---3--:R3:W-:Y:S04]  /*3780*/  STL [R1+0x9c], R102 ;  /* 0x00009c6601007387 */ /* 0x0087e80000100800 */
[C---:B------:R-:W-:Y:S01]  /*3790*/  LEA R59, R45.reuse, R58, 0x1 ;  /* 0x0000003a2d3b7211 */ /* 0x040fe200078e08ff */
[----:B------:R0:W-:Y:S04]  /*37a0*/  STL [R1+0x98], R85 ;  /* 0x0000985501007387 */ /* 0x0001e80000100800 */
[----:B---3--:R-:W-:-:S04]  /*37b0*/  IMAD R102, R45, 0x2, R59 ;  /* 0x000000022d667824 */ /* 0x008fc800078e023b */
[----:B0-----:R-:W-:-:S05]  /*37c0*/  IMAD R85, R45, 0x2, R102 ;  /* 0x000000022d557824 */ /* 0x001fca00078e0266 */
[----:B------:R-:W-:Y:S01]  /*37d0*/  LEA R69, R45, R85, 0x1 ;  /* 0x000000552d457211 */ /* 0x000fe200078e08ff */
[----:B------:R-:W-:Y:S01]  /*37e0*/  STL [R1+0x94], R121 ;  /* 0x0000947901007387 */ /* 0x000fe20000100800 */
[----:B------:R-:W-:-:S03]  /*37f0*/  LEA R64, P0, R78, R0, 0x1 ;  /* 0x000000004e407211 */ /* 0x000fc600078008ff */
[----:B------:R-:W-:Y:S01]  /*3800*/  IMAD R68, R45, 0x2, R69 ;  /* 0x000000022d447824 */ /* 0x000fe200078e0245 */
[----:B------:R0:W-:Y:S01]  /*3810*/  STL [R1+0x90], R104 ;  /* 0x0000906801007387 */ /* 0x0001e20000100800 */
[-C--:B----4-:R-:W-:Y:S02]  /*3820*/  LEA R62, P1, R89, R0.reuse, 0x1 ;  /* 0x00000000593e7211 */ /* 0x090fe400078208ff */
[-C--:B------:R-:W-:Y:S02]  /*3830*/  LEA.HI.X.SX32 R65, R78, R55.reuse, 0x1, P0 ;  /* 0x000000374e417211 */ /* 0x080fe400000f0eff */
[----:B-1----:R-:W-:Y:S01]  /*3840*/  LEA R60, P0, R79, R0, 0x1 ;  /* 0x000000004f3c7211 */ /* 0x002fe200078008ff */
[----:B0-----:R-:W-:Y:S01]  /*3850*/  IMAD R104, R45, 0x2, R68 ;  /* 0x000000022d687824 */ /* 0x001fe200078e0244 */
[-C--:B------:R-:W-:Y:S01]  /*3860*/  LEA.HI.X.SX32 R63, R89, R55.reuse, 0x1, P1 ;  /* 0x00000037593f7211 */ /* 0x080fe200008f0eff */
[----:B------:R0:W3:Y:S01]  /*3870*/  LDG.E.U16 R123, [R64.64] ;  /* 0x00000006407b7981 */ /* 0x0000e2000c1e1500 */
[----:B------:R-:W-:-:S02]  /*3880*/  LEA.HI.X.SX32 R61, R79, R55, 0x1, P0 ;  /* 0x000000374f3d7211 */ /* 0x000fc400000f0eff */
[C---:B------:R-:W-:Y:S01]  /*3890*/  LEA R89, R45.reuse, R104, 0x1 ;  /* 0x000000682d597211 */ /* 0x040fe200078e08ff */
[----:B------:R1:W4:Y:S04]  /*38a0*/  LDG.E.U16 R121, [R62.64] ;  /* 0x000000063e797981 */ /* 0x000328000c1e1500 */
[----:B------:R-:W-:Y:S01]  /*38b0*/  IMAD R79, R45, 0x2, R89 ;  /* 0x000000022d4f7824 */ /* 0x000fe200078e0259 */
[----:B------:R2:W3:Y:S01]  /*38c0*/  LDG.E.U16 R122, [R60.64] ;  /* 0x000000063c7a7981 */ /* 0x0004e2000c1e1500 */
[----:B0-----:R-:W-:Y:S02]  /*38d0*/  LEA R64, P0, R93, R0, 0x1 ;  /* 0x000000005d407211 */ /* 0x001fe400078008ff */
[----:B------:R-:W-:Y:S02]  /*38e0*/  IMAD R78, R45, 0x2, R79 ;  /* 0x000000022d4e7824 */ /* 0x000fe400078e024f */
[----:B------:R-:W-:-:S02]  /*38f0*/  LEA.HI.X.SX32 R65, R93, R55, 0x1, P0 ;  /* 0x000000375d417211 */ /* 0x000fc400000f0eff */
[-C--:B-1----:R-:W-:Y:S02]  /*3900*/  LEA R62, P0, R98, R0.reuse, 0x1 ;  /* 0x00000000623e7211 */ /* 0x082fe400078008ff */
[----:B--2---:R-:W-:Y:S01]  /*3910*/  LEA R60, P1, R102, R0, 0x1 ;  /* 0x00000000663c7211 */ /* 0x004fe200078208ff */
[----:B------:R0:W-:Y:S01]  /*3920*/  STL [R1+0x8c], R120 ;  /* 0x00008c7801007387 */ /* 0x0001e20000100800 */
[-C--:B------:R-:W-:Y:S02]  /*3930*/  LEA.HI.X.SX32 R63, R98, R55.reuse, 0x1, P0 ;  /* 0x00000037623f7211 */ /* 0x080fe400000f0eff */
[----:B------:R-:W-:Y:S02]  /*3940*/  LEA.HI.X.SX32 R61, R102, R55, 0x1, P1 ;  /* 0x00000037663d7211 */ /* 0x000fe400008f0eff */
[----:B------:R-:W-:Y:S01]  /*3950*/  LEA R93, R45, R78, 0x1 ;  /* 0x0000004e2d5d7211 */ /* 0x000fe200078e08ff */
[----:B------:R1:W-:Y:S04]  /*3960*/  STL [R1+0x88], R119 ;  /* 0x0000887701007387 */ /* 0x0003e80000100800 */
[----:B0-----:R0:W2:Y:S04]  /*3970*/  LDG.E.U16 R120, [R64.64] ;  /* 0x0000000640787981 */ /* 0x0010a8000c1e1500 */
[----:B------:R0:W-:Y:S04]  /*3980*/  STL [R1+0x84], R118 ;  /* 0x0000847601007387 */ /* 0x0001e80000100800 */
[----:B-1----:R1:W2:Y:S01]  /*3990*/  LDG.E.U16 R119, [R62.64] ;  /* 0x000000063e777981 */ /* 0x0022a2000c1e1500 */
[----:B0-----:R-:W-:-:S04]  /*39a0*/  LEA R64, P0, R104, R0, 0x1 ;  /* 0x0000000068407211 */ /* 0x001fc800078008ff */
[----:B------:R-:W-:Y:S01]  /*39b0*/  LEA.HI.X.SX32 R65, R104, R55, 0x1, P0 ;  /* 0x0000003768417211 */ /* 0x000fe200000f0eff */
[----:B------:R0:W2:Y:S01]  /*39c0*/  LDG.E.U16 R118, [R60.64] ;  /* 0x000000063c767981 */ /* 0x0000a2000c1e1500 */
[----:B-1----:R-:W-:-:S03]  /*39d0*/  LEA R62, P1, R93, R0, 0x1 ;  /* 0x000000005d3e7211 */ /* 0x002fc600078208ff */
[----:B------:R1:W-:Y:S01]  /*39e0*/  STL [R1+0x80], R117 ;  /* 0x0000807501007387 */ /* 0x0003e20000100800 */
[-C--:B------:R-:W-:Y:S02]  /*39f0*/  LEA.HI.X.SX32 R63, R93, R55.reuse, 0x1, P1 ;  /* 0x000000375d3f7211 */ /* 0x080fe400008f0eff */
[CC--:B0-----:R-:W-:Y:S01]  /*3a00*/  LEA R60, P0, R83.reuse, R0.reuse, 0x1 ;  /* 0x00000000533c7211 */ /* 0x0c1fe200078008ff */
[----:B-1----:R0:W2:Y:S03]  /*3a10*/  LDG.E.U16 R117, [R64.64] ;  /* 0x0000000640757981 */ /* 0x0020a6000c1e1500 */
[----:B------:R-:W-:Y:S02]  /*3a20*/  LEA.HI.X.SX32 R61, R83, R55, 0x1, P0 ;  /* 0x00000037533d7211 */ /* 0x000fe400000f0eff */
[----:B0-----:R-:W-:-:S04]  /*3a30*/  LEA R64, P0, R80, R0, 0x1 ;  /* 0x0000000050407211 */ /* 0x001fc800078008ff */
[----:B------:R-:W-:-:S05]  /*3a40*/  LEA.HI.X.SX32 R65, R80, R55, 0x1, P0 ;  /* 0x0000003750417211 */ /* 0x000fca00000f0eff */
[----:B------:R0:W2:Y:S01]  /*3a50*/  LDG.E.U16 R104, [R64.64] ;  /* 0x0000000640687981 */ /* 0x0000a2000c1e1500 */
[----:B------:R-:W-:-:S03]  /*3a60*/  IMAD R93, R45, 0x2, R93 ;  /* 0x000000022d5d7824 */ /* 0x000fc600078e025d */
[----:B-----5:R1:W-:Y:S04]  /*3a70*/  STL [R1+0x7c], R116 ;  /* 0x00007c7401007387 */ /* 0x0203e80000100800 */
[----:B------:R5:W-:Y:S04]  /*3a80*/  STL [R1+0x78], R115 ;  /* 0x0000787301007387 */ /* 0x000be80000100800 */
[----:B-1----:R1:W2:Y:S04]  /*3a90*/  LDG.E.U16 R116, [R62.64] ;  /* 0x000000063e747981 */ /* 0x0022a8000c1e1500 */
[----:B-----5:R5:W2:Y:S01]  /*3aa0*/  LDG.E.U16 R115, [R60.64] ;  /* 0x000000063c737981 */ /* 0x020aa2000c1e1500 */
[----:B-1----:R-:W-:-:S02]  /*3ab0*/  LEA R62, P1, R81, R0, 0x1 ;  /* 0x00000000513e7211 */ /* 0x002fc400078208ff */
[CC--:B-----5:R-:W-:Y:S02]  /*3ac0*/  LEA R60, P0, R76.reuse, R0.reuse, 0x1 ;  /* 0x000000004c3c7211 */ /* 0x0e0fe400078008ff */
[-C--:B------:R-:W-:Y:S02]  /*3ad0*/  LEA.HI.X.SX32 R63, R81, R55.reuse, 0x1, P1 ;  /* 0x00000037513f7211 */ /* 0x080fe400008f0eff */
[-C--:B------:R-:W-:Y:S02]  /*3ae0*/  LEA.HI.X.SX32 R61, R76, R55.reuse, 0x1, P0 ;  /* 0x000000374c3d7211 */ /* 0x080fe400000f0eff */
[CC--:B0-----:R-:W-:Y:S01]  /*3af0*/  LEA R64, P1, R77.reuse, R0.reuse, 0x1 ;  /* 0x000000004d407211 */ /* 0x0c1fe200078208ff */
[----:B------:R0:W5:Y:S03]  /*3b00*/  LDG.E.U16 R102, [R62.64] ;  /* 0x000000063e667981 */ /* 0x000166000c1e1500 */
[----:B------:R-:W-:Y:S01]  /*3b10*/  LEA.HI.X.SX32 R65, R77, R55, 0x1, P1 ;  /* 0x000000374d417211 */ /* 0x000fe200008f0eff */
[----:B------:R1:W5:Y:S04]  /*3b20*/  LDG.E.U16 R98, [R60.64] ;  /* 0x000000063c627981 */ /* 0x000368000c1e1500 */
[----:B------:R1:W5:Y:S01]  /*3b30*/  LDG.E.U16 R83, [R64.64] ;  /* 0x0000000640537981 */ /* 0x000362000c1e1500 */
[----:B0-----:R-:W-:-:S02]  /*3b40*/  LEA R62, P0, R66, R0, 0x1 ;  /* 0x00000000423e7211 */ /* 0x001fc400078008ff */
[CC--:B-1----:R-:W-:Y:S02]  /*3b50*/  LEA R60, P1, R75.reuse, R0.reuse, 0x1 ;  /* 0x000000004b3c7211 */ /* 0x0c2fe400078208ff */
[-C--:B------:R-:W-:Y:S02]  /*3b60*/  LEA.HI.X.SX32 R63, R66, R55.reuse, 0x1, P0 ;  /* 0x00000037423f7211 */ /* 0x080fe400000f0eff */
[-C--:B------:R-:W-:Y:S02]  /*3b70*/  LEA.HI.X.SX32 R61, R75, R55.reuse, 0x1, P1 ;  /* 0x000000374b3d7211 */ /* 0x080fe400008f0eff */
[CC--:B------:R-:W-:Y:S01]  /*3b80*/  LEA R66, P0, R67.reuse, R0.reuse, 0x1 ;  /* 0x0000000043427211 */ /* 0x0c0fe200078008ff */
[----:B------:R0:W5:Y:S01]  /*3b90*/  LDG.E.U16 R81, [R62.64] ;  /* 0x000000063e517981 */ /* 0x000162000c1e1500 */
[C---:B------:R-:W-:Y:S02]  /*3ba0*/  LEA R64, P1, R74.reuse, R0, 0x1 ;  /* 0x000000004a407211 */ /* 0x040fe400078208ff */
[-C--:B------:R-:W-:Y:S01]  /*3bb0*/  LEA.HI.X.SX32 R67, R67, R55.reuse, 0x1, P0 ;  /* 0x0000003743437211 */ /* 0x080fe200000f0eff */
[----:B------:R1:W5:Y:S01]  /*3bc0*/  LDG.E.U16 R80, [R60.64] ;  /* 0x000000063c507981 */ /* 0x000362000c1e1500 */
[----:B------:R-:W-:-:S03]  /*3bd0*/  LEA.HI.X.SX32 R65, R74, R55, 0x1, P1 ;  /* 0x000000374a417211 */ /* 0x000fc600008f0eff */
[----:B------:R1:W5:Y:S01]  /*3be0*/  LDG.E.U16 R77, [R66.64] ;  /* 0x00000006424d7981 */ /* 0x000362000c1e1500 */
[----:B0-----:R-:W-:-:S03]  /*3bf0*/  LEA R62, P0, R72, R0, 0x1 ;  /* 0x00000000483e7211 */ /* 0x001fc600078008ff */
[----:B------:R0:W5:Y:S01]  /*3c00*/  LDG.E.U16 R76, [R64.64] ;  /* 0x00000006404c7981 */ /* 0x000162000c1e1500 */
[CC--:B-1----:R-:W-:Y:S02]  /*3c10*/  LEA R60, P1, R73.reuse, R0.reuse, 0x1 ;  /* 0x00000000493c7211 */ /* 0x0c2fe400078208ff */
[-C--:B------:R-:W-:Y:S02]  /*3c20*/  LEA.HI.X.SX32 R63, R72, R55.reuse, 0x1, P0 ;  /* 0x00000037483f7211 */ /* 0x080fe400000f0eff */
[-C--:B------:R-:W-:Y:S02]  /*3c30*/  LEA.HI.X.SX32 R61, R73, R55.reuse, 0x1, P1 ;  /* 0x00000037493d7211 */ /* 0x080fe400008f0eff */
[CC--:B------:R-:W-:Y:S01]  /*3c40*/  LEA R66, P0, R71.reuse, R0.reuse, 0x1 ;  /* 0x0000000047427211 */ /* 0x0c0fe200078008ff */
[----:B------:R1:W5:Y:S03]  /*3c50*/  LDG.E.U16 R75, [R62.64] ;  /* 0x000000063e4b7981 */ /* 0x000366000c1e1500 */
[----:B------:R-:W-:Y:S01]  /*3c60*/  LEA.HI.X.SX32 R67, R71, R55, 0x1, P0 ;  /* 0x0000003747437211 */ /* 0x000fe200000f0eff */
[----:B------:R0:W5:Y:S04]  /*3c70*/  LDG.E.U16 R74, [R60.64] ;  /* 0x000000063c4a7981 */ /* 0x000168000c1e1500 */
[----:B------:R0:W5:Y:S01]  /*3c80*/  LDG.E.U16 R73, [R66.64] ;  /* 0x0000000642497981 */ /* 0x000162000c1e1500 */
[----:B-1----:R-:W-:-:S02]  /*3c90*/  LEA R62, P0, R70, R0, 0x1 ;  /* 0x00000000463e7211 */ /* 0x002fc400078008ff */
[CC--:B0-----:R-:W-:Y:S02]  /*3ca0*/  LEA R60, P1, R85.reuse, R0.reuse, 0x1 ;  /* 0x00000000553c7211 */ /* 0x0c1fe400078208ff */
[-C--:B------:R-:W-:Y:S02]  /*3cb0*/  LEA.HI.X.SX32 R63, R70, R55.reuse, 0x1, P0 ;  /* 0x00000037463f7211 */ /* 0x080fe400000f0eff */
[-C--:B------:R-:W-:Y:S02]  /*3cc0*/  LEA.HI.X.SX32 R61, R85, R55.reuse, 0x1, P1 ;  /* 0x00000037553d7211 */ /* 0x080fe400008f0eff */
[CC--:B------:R-:W-:Y:S01]  /*3cd0*/  LEA R64, P0, R89.reuse, R0.reuse, 0x1 ;  /* 0x0000000059407211 */ /* 0x0c0fe200078008ff */
[----:B------:R0:W5:Y:S03]  /*3ce0*/  LDG.E.U16 R72, [R62.64] ;  /* 0x000000063e487981 */ /* 0x000166000c1e1500 */
[----:B------:R-:W-:Y:S01]  /*3cf0*/  LEA.HI.X.SX32 R65, R89, R55, 0x1, P0 ;  /* 0x0000003759417211 */ /* 0x000fe200000f0eff */
[----:B------:R1:W5:Y:S04]  /*3d00*/  LDG.E.U16 R71, [R60.64] ;  /* 0x000000063c477981 */ /* 0x000368000c1e1500 */
[----:B------:R1:W5:Y:S01]  /*3d10*/  LDG.E.U16 R70, [R64.64] ;  /* 0x0000000640467981 */ /* 0x000362000c1e1500 */
[----:B0-----:R-:W-:-:S02]  /*3d20*/  LEA R62, P1, R93, R0, 0x1 ;  /* 0x000000005d3e7211 */ /* 0x001fc400078208ff */
[CC--:B-1----:R-:W-:Y:S02]  /*3d30*/  LEA R60, P0, R52.reuse, R0.reuse, 0x1 ;  /* 0x00000000343c7211 */ /* 0x0c2fe400078008ff */
[-C--:B------:R-:W-:Y:S02]  /*3d40*/  LEA.HI.X.SX32 R63, R93, R55.reuse, 0x1, P1 ;  /* 0x000000375d3f7211 */ /* 0x080fe400008f0eff */
[CC--:B------:R-:W-:Y:S02]  /*3d50*/  LEA R64, P1, R53.reuse, R0.reuse, 0x1 ;  /* 0x0000000035407211 */ /* 0x0c0fe400078208ff */
[-C--:B------:R-:W-:Y:S01]  /*3d60*/  LEA.HI.X.SX32 R61, R52, R55.reuse, 0x1, P0 ;  /* 0x00000037343d7211 */ /* 0x080fe200000f0eff */
[----:B------:R0:W5:Y:S01]  /*3d70*/  LDG.E.U16 R67, [R62.64] ;  /* 0x000000063e437981 */ /* 0x000162000c1e1500 */
[C---:B------:R-:W-:Y:S02]  /*3d80*/  LEA R52, P0, R50.reuse, R0, 0x1 ;  /* 0x0000000032347211 */ /* 0x040fe400078008ff */
[-C--:B------:R-:W-:Y:S01]  /*3d90*/  LEA.HI.X.SX32 R65, R53, R55.reuse, 0x1, P1 ;  /* 0x0000003735417211 */ /* 0x080fe200008f0eff */
[----:B------:R1:W5:Y:S01]  /*3da0*/  LDG.E.U16 R66, [R60.64] ;  /* 0x000000063c427981 */ /* 0x000362000c1e1500 */
[----:B------:R-:W-:-:S02]  /*3db0*/  LEA.HI.X.SX32 R53, R50, R55, 0x1, P0 ;  /* 0x0000003732357211 */ /* 0x000fc400000f0eff */
[-C--:B------:R-:W-:Y:S02]  /*3dc0*/  LEA R50, P0, R48, R0.reuse, 0x1 ;  /* 0x0000000030327211 */ /* 0x080fe400078008ff */
[----:B------:R0:W5:Y:S01]  /*3dd0*/  LDG.E.U16 R65, [R64.64] ;  /* 0x0000000640417981 */ /* 0x000162000c1e1500 */
[----:B-1----:R-:W-:-:S04]  /*3de0*/  LEA R60, P1, R51, R0, 0x1 ;  /* 0x00000000333c7211 */ /* 0x002fc800078208ff */
[-C--:B------:R-:W-:Y:S01]  /*3df0*/  LEA.HI.X.SX32 R61, R51, R55.reuse, 0x1, P1 ;  /* 0x00000037333d7211 */ /* 0x080fe200008f0eff */
[----:B0-----:R0:W5:Y:S01]  /*3e00*/  LDG.E.U16 R64, [R52.64] ;  /* 0x0000000634407981 */ /* 0x001162000c1e1500 */
[----:B------:R-:W-:Y:S02]  /*3e10*/  LEA.HI.X.SX32 R51, R48, R55, 0x1, P0 ;  /* 0x0000003730337211 */ /* 0x000fe400000f0eff */
[-C--:B------:R-:W-:Y:S01]  /*3e20*/  LEA R48, P0, R54, R0.reuse, 0x1 ;  /* 0x0000000036307211 */ /* 0x080fe200078008ff */
[----:B------:R1:W5:Y:S04]  /*3e30*/  LDG.E.U16 R63, [R60.64] ;  /* 0x000000063c3f7981 */ /* 0x000368000c1e1500 */
[----:B------:R1:W5:Y:S01]  /*3e40*/  LDG.E.U16 R62, [R50.64] ;  /* 0x00000006323e7981 */ /* 0x000362000c1e1500 */
[----:B0-----:R-:W-:-:S04]  /*3e50*/  LEA R52, P1, R49, R0, 0x1 ;  /* 0x0000000031347211 */ /* 0x001fc800078208ff */
[-C--:B------:R-:W-:Y:S02]  /*3e60*/  LEA.HI.X.SX32 R53, R49, R55.reuse, 0x1, P1 ;  /* 0x0000003731357211 */ /* 0x080fe400008f0eff */
[-C--:B------:R-:W-:Y:S02]  /*3e70*/  LEA.HI.X.SX32 R49, R54, R55.reuse, 0x1, P0 ;  /* 0x0000003736317211 */ /* 0x080fe400000f0eff */
[CC--:B-1----:R-:W-:Y:S01]  /*3e80*/  LEA R50, P1, R47.reuse, R0.reuse, 0x1 ;  /* 0x000000002f327211 */ /* 0x0c2fe200078208ff */
[----:B------:R0:W5:Y:S03]  /*3e90*/  LDG.E.U16 R54, [R52.64] ;  /* 0x0000000634367981 */ /* 0x000166000c1e1500 */
[----:B------:R-:W-:Y:S01]  /*3ea0*/  LEA.HI.X.SX32 R51, R47, R55, 0x1, P1 ;  /* 0x000000372f337211 */ /* 0x000fe200008f0eff */
[----:B------:R1:W5:Y:S04]  /*3eb0*/  LDG.E.U16 R125, [R48.64] ;  /* 0x00000006307d7981 */ /* 0x000368000c1e1500 */
[----:B------:R1:W5:Y:S01]  /*3ec0*/  LDG.E.U16 R124, [R50.64] ;  /* 0x00000006327c7981 */ /* 0x000362000c1e1500 */
[----:B0-----:R-:W-:-:S02]  /*3ed0*/  LEA R52, P0, R46, R0, 0x1 ;  /* 0x000000002e347211 */ /* 0x001fc400078008ff */
[-C--:B------:R-:W-:Y:S02]  /*3ee0*/  LEA R60, P1, R56, R0.reuse, 0x1 ;  /* 0x00000000383c7211 */ /* 0x080fe400078208ff */
[-C--:B------:R-:W-:Y:S01]  /*3ef0*/  LEA.HI.X.SX32 R53, R46, R55.reuse, 0x1, P0 ;  /* 0x000000372e357211 */ /* 0x080fe200000f0eff */
[----:B---3--:R0:W-:Y:S01]  /*3f00*/  STL [R1+0x74], R123 ;  /* 0x0000747b01007387 */ /* 0x0081e20000100800 */
[-C--:B------:R-:W-:Y:S02]  /*3f10*/  LEA.HI.X.SX32 R61, R56, R55.reuse, 0x1, P1 ;  /* 0x00000037383d7211 */ /* 0x080fe400008f0eff */
[CC--:B------:R-:W-:Y:S01]  /*3f20*/  LEA R46, P0, R58.reuse, R0.reuse, 0x1 ;  /* 0x000000003a2e7211 */ /* 0x0c0fe200078008ff */
[----:B------:R3:W-:Y:S03]  /*3f30*/  STL [R1+0x70], R122 ;  /* 0x0000707a01007387 */ /* 0x0007e60000100800 */
[----:B------:R-:W-:Y:S01]  /*3f40*/  LEA.HI.X.SX32 R47, R58, R55, 0x1, P0 ;  /* 0x000000373a2f7211 */ /* 0x000fe200000f0eff */
[----:B0-----:R0:W5:Y:S04]  /*3f50*/  LDG.E.U16 R123, [R52.64] ;  /* 0x00000006347b7981 */ /* 0x001168000c1e1500 */
[----:B---3--:R-:W3:Y:S04]  /*3f60*/  LDG.E.U16 R122, [R60.64] ;  /* 0x000000063c7a7981 */ /* 0x008ee8000c1e1500 */
[----:B----4-:R4:W-:Y:S04]  /*3f70*/  STL [R1+0x6c], R121 ;  /* 0x00006c7901007387 */ /* 0x0109e80000100800 */
[----:B----4-:R4:W3:Y:S01]  /*3f80*/  LDG.E.U16 R121, [R46.64] ;  /* 0x000000062e797981 */ /* 0x0108e2000c1e1500 */
[-C--:B-1----:R-:W-:Y:S01]  /*3f90*/  LEA R48, P0, R69, R0.reuse, 0x1 ;  /* 0x0000000045307211 */ /* 0x082fe200078008ff */
[----:B------:R-:W-:Y:S01]  /*3fa0*/  IMAD R93, R45, 0x2, R93 ;  /* 0x000000022d5d7824 */ /* 0x000fe200078e025d */
[----:B------:R-:W-:-:S02]  /*3fb0*/  LEA R50, P1, R79, R0, 0x1 ;  /* 0x000000004f327211 */ /* 0x000fc400078208ff */
[-C--:B------:R-:W-:Y:S02]  /*3fc0*/  LEA.HI.X.SX32 R49, R69, R55.reuse, 0x1, P0 ;  /* 0x0000003745317211 */ /* 0x080fe400000f0eff */
[----:B0-----:R-:W-:Y:S02]  /*3fd0*/  LEA R52, P0, R93, R0, 0x1 ;  /* 0x000000005d347211 */ /* 0x001fe400078008ff */
[-C--:B------:R-:W-:Y:S01]  /*3fe0*/  LEA.HI.X.SX32 R51, R79, R55.reuse, 0x1, P1 ;  /* 0x000000374f337211 */ /* 0x080fe200008f0eff */
[----:B--2---:R0:W-:Y:S01]  /*3ff0*/  STL [R1+0x68], R120 ;  /* 0x0000687801007387 */ /* 0x0041e20000100800 */
[----:B------:R-:W-:-:S03]  /*4000*/  LEA.HI.X.SX32 R53, R93, R55, 0x1, P0 ;  /* 0x000000375d357211 */ /* 0x000fc600000f0eff */
[----:B------:R1:W2:Y:S04]  /*4010*/  LDG.E.U16 R79, [R50.64] ;  /* 0x00000006324f7981 */ /* 0x0002a8000c1e1500 */
[----:B------:R1:W2:Y:S04]  /*4020*/  LDG.E.U16 R69, [R52.64] ;  /* 0x0000000634457981 */ /* 0x0002a8000c1e1500 */
[----:B0-----:R0:W2:Y:S04]  /*4030*/  LDG.E.U16 R120, [R48.64] ;  /* 0x0000000630787981 */ /* 0x0010a8000c1e1500 */
[----:B------:R-:W-:Y:S04]  /*4040*/  STL [R1+0x64], R119 ;  /* 0x0000647701007387 */ /* 0x000fe80000100800 */
[----:B------:R-:W-:Y:S04]  /*4050*/  STL [R1+0x60], R118 ;  /* 0x0000607601007387 */ /* 0x000fe80000100800 */
[----:B------:R-:W-:Y:S04]  /*4060*/  STL [R1+0x5c], R117 ;  /* 0x00005c7501007387 */ /* 0x000fe80000100800 */
[----:B------:R-:W-:Y:S04]  /*4070*/  STL [R1+0x58], R116 ;  /* 0x0000587401007387 */ /* 0x000fe80000100800 */
[----:B------:R-:W-:Y:S04]  /*4080*/  STL [R1+0x54], R115 ;  /* 0x0000547301007387 */ /* 0x000fe80000100800 */
[----:B------:R-:W-:Y:S04]  /*4090*/  STL [R1+0x50], R104 ;  /* 0x0000506801007387 */ /* 0x000fe80000100800 */
[----:B-----5:R-:W-:Y:S04]  /*40a0*/  STL [R1+0x4c], R102 ;  /* 0x00004c6601007387 */ /* 0x020fe80000100800 */
[----:B------:R-:W-:Y:S04]  /*40b0*/  STL [R1+0x48], R98 ;  /* 0x0000486201007387 */ /* 0x000fe80000100800 */
        /* <DEDUP_REMOVED lines=9> */
[----:B------:R5:W-:Y:S04]  /*4150*/  STL [R1+0xaf8], R125 ;  /* 0x000af87d01007387 */ /* 0x000be80000100800 */
[----:B-----5:R-:W5:Y:S04]  /*4160*/  LDL.LU R125, [R1+0x180] ;  /* 0x00018000017d7983 */ /* 0x020f680000300800 */
[----:B------:R-:W-:Y:S04]  /*4170*/  STL [R1+0x20], R71 ;  /* 0x0000204701007387 */ /* 0x000fe80000100800 */
[----:B------:R-:W-:Y:S04]  /*4180*/  STL [R1+0x1c], R70 ;  /* 0x00001c4601007387 */ /* 0x000fe80000100800 */
[----:B------:R0:W-:Y:S04]  /*4190*/  STL [R1+0xafc], R124 ;  /* 0x000afc7c01007387 */ /* 0x0001e80000100800 */
[----:B0-----:R-:W5:Y:S04]  /*41a0*/  LDL.LU R124, [R1+0x18c] ;  /* 0x00018c00017c7983 */ /* 0x001f680000300800 */
[----:B------:R-:W-:Y:S04]  /*41b0*/  STL [R1+0x18], R67 ;  /* 0x0000184301007387 */ /* 0x000fe80000100800 */
[----:B------:R0:W-:Y:S01]  /*41c0*/  STL [R1+0xb00], R123 ;  /* 0x000b007b01007387 */ /* 0x0001e20000100800 */
[----:B------:R-:W-:-:S02]  /*41d0*/  LEA R48, P0, R92, R0, 0x1 ;  /* 0x000000005c307211 */ /* 0x000fc400078008ff */
[----:B----4-:R-:W-:Y:S01]  /*41e0*/  LEA R46, P1, R91, R0, 0x1 ;  /* 0x000000005b2e7211 */ /* 0x010fe200078208ff */
[----:B0-----:R-:W4:Y:S04]  /*41f0*/  LDL.LU R123, [R1+0x174] ;  /* 0x00017400017b7983 */ /* 0x001f280000300800 */
[----:B------:R-:W-:Y:S04]  /*4200*/  STL [R1+0x14], R66 ;  /* 0x0000144201007387 */ /* 0x000fe80000100800 */
[----:B------:R-:W-:Y:S04]  /*4210*/  STL [R1+0x10], R65 ;  /* 0x0000104101007387 */ /* 0x000fe80000100800 */
[----:B---3--:R0:W-:Y:S01]  /*4220*/  STL [R1+0xb04], R122 ;  /* 0x000b047a01007387 */ /* 0x0081e20000100800 */
[----:B------:R-:W-:-:S02]  /*4230*/  LEA.HI.X.SX32 R49, R92, R55, 0x1, P0 ;  /* 0x000000375c317211 */ /* 0x000fc400000f0eff */
[----:B------:R-:W-:Y:S01]  /*4240*/  LEA.HI.X.SX32 R47, R91, R55, 0x1, P1 ;  /* 0x000000375b2f7211 */ /* 0x000fe200008f0eff */
[----:B0-----:R-:W3:Y:S04]  /*4250*/  LDL.LU R122, [R1+0x168] ;  /* 0x00016800017a7983 */ /* 0x001ee80000300800 */
[----:B------:R-:W-:Y:S04]  /*4260*/  STL [R1+0xc], R64 ;  /* 0x00000c4001007387 */ /* 0x000fe80000100800 */
[----:B------:R-:W-:Y:S01]  /*4270*/  STL [R1+0x8], R63 ;  /* 0x0000083f01007387 */ /* 0x000fe20000100800 */
[----:B------:R-:W-:-:S03]  /*4280*/  LEA R60, P1, R88, R0, 0x1 ;  /* 0x00000000583c7211 */ /* 0x000fc600078208ff */
[----:B------:R-:W-:Y:S01]  /*4290*/  STL [R1+0xb08], R121 ;  /* 0x000b087901007387 */ /* 0x000fe20000100800 */
[----:B-1----:R-:W-:-:S03]  /*42a0*/  LEA R52, P2, R87, R0, 0x1 ;  /* 0x0000000057347211 */ /* 0x002fc600078408ff */
[----:B------:R0:W-:Y:S01]  /*42b0*/  STL [R1+0x4], R62 ;  /* 0x0000043e01007387 */ /* 0x0001e20000100800 */
[-C--:B------:R-:W-:Y:S02]  /*42c0*/  LEA R50, P3, R86, R0.reuse, 0x1 ;  /* 0x0000000056327211 */ /* 0x080fe400078608ff */
[-C--:B------:R-:W-:Y:S02]  /*42d0*/  LEA.HI.X.SX32 R61, R88, R55.reuse, 0x1, P1 ;  /* 0x00000037583d7211 */ /* 0x080fe400008f0eff */
[----:B------:R-:W-:Y:S01]  /*42e0*/  LEA.HI.X.SX32 R53, R87, R55, 0x1, P2 ;  /* 0x0000003757357211 */ /* 0x000fe200010f0eff */
[----:B------:R1:W-:Y:S01]  /*42f0*/  STS.U16 [R44+0x6000], R96 ;  /* 0x006000602c007388 */ /* 0x0003e20000000400 */
[----:B0-----:R-:W-:-:S03]  /*4300*/  LEA R62, P0, R90, R0, 0x1 ;  /* 0x000000005a3e7211 */ /* 0x001fc600078008ff */
[----:B------:R0:W-:Y:S01]  /*4310*/  STS.U16 [R44+0x7000], R94 ;  /* 0x0070005e2c007388 */ /* 0x0001e20000000400 */
[-C--:B------:R-:W-:Y:S02]  /*4320*/  LEA R70, P1, R82, R0.reuse, 0x1 ;  /* 0x0000000052467211 */ /* 0x080fe400078208ff */
[-C--:B------:R-:W-:Y:S01]  /*4330*/  LEA.HI.X.SX32 R63, R90, R55.reuse, 0x1, P0 ;  /* 0x000000375a3f7211 */ /* 0x080fe200000f0eff */
[----:B------:R0:W-:Y:S01]  /*4340*/  STS.U16 [R44+0x5800], R97 ;  /* 0x005800612c007388 */ /* 0x0001e20000000400 */
[-C--:B------:R-:W-:Y:S02]  /*4350*/  LEA R72, P0, R84, R0.reuse, 0x1 ;  /* 0x0000000054487211 */ /* 0x080fe400078008ff */
[-C--:B------:R-:W-:Y:S01]  /*4360*/  LEA R66, P2, R42, R0.reuse, 0x1 ;  /* 0x000000002a427211 */ /* 0x080fe200078408ff */
[----:B------:R0:W-:Y:S01]  /*4370*/  STS.U16 [R44+0x6800], R95 ;  /* 0x0068005f2c007388 */ /* 0x0001e20000000400 */
[-C--:B------:R-:W-:Y:S02]  /*4380*/  LEA.HI.X.SX32 R51, R86, R55.reuse, 0x1, P3 ;  /* 0x0000003756337211 */ /* 0x080fe400018f0eff */
[----:B------:R-:W-:Y:S01]  /*4390*/  LEA.HI.X.SX32 R73, R84, R55, 0x1, P0 ;  /* 0x0000003754497211 */ /* 0x000fe200000f0eff */
[----:B------:R0:W-:Y:S01]  /*43a0*/  STS.U16 [R44+0x5000], R100 ;  /* 0x005000642c007388 */ /* 0x0001e20000000400 */
[----:B------:R-:W-:-:S02]  /*43b0*/  LEA R64, P3, R43, R0, 0x1 ;  /* 0x000000002b407211 */ /* 0x000fc400078608ff */
[-C--:B------:R-:W-:Y:S01]  /*43c0*/  LEA.HI.X.SX32 R71, R82, R55.reuse, 0x1, P1 ;  /* 0x0000003752477211 */ /* 0x080fe200008f0eff */
[----:B------:R-:W3:Y:S01]  /*43d0*/  LDL.LU R121, [R1+0x198] ;  /* 0x0001980001797983 */ /* 0x000ee20000300800 */
[-C--:B------:R-:W-:Y:S02]  /*43e0*/  LEA.HI.X.SX32 R67, R42, R55.reuse, 0x1, P2 ;  /* 0x000000372a437211 */ /* 0x080fe400010f0eff */
[-C--:B------:R-:W-:Y:S02]  /*43f0*/  LEA R80, P0, R38, R0.reuse, 0x1 ;  /* 0x0000000026507211 */ /* 0x080fe400078008ff */
[-C--:B------:R-:W-:Y:S02]  /*4400*/  LEA R76, P1, R39, R0.reuse, 0x1 ;  /* 0x00000000274c7211 */ /* 0x080fe400078208ff */
[----:B------:R-:W-:Y:S02]  /*4410*/  LEA R74, P2, R40, R0, 0x1 ;  /* 0x00000000284a7211 */ /* 0x000fe400078408ff */
[----:B------:R-:W-:-:S02]  /*4420*/  LEA.HI.X.SX32 R65, R43, R55, 0x1, P3 ;  /* 0x000000372b417211 */ /* 0x000fc400018f0eff */
[-C--:B------:R-:W-:Y:S02]  /*4430*/  LEA.HI.X.SX32 R81, R38, R55.reuse, 0x1, P0 ;  /* 0x0000003726517211 */ /* 0x080fe400000f0eff */
[-C--:B------:R-:W-:Y:S02]  /*4440*/  LEA R42, P3, R41, R0.reuse, 0x1 ;  /* 0x00000000292a7211 */ /* 0x080fe400078608ff */
[-C--:B------:R-:W-:Y:S02]  /*4450*/  LEA.HI.X.SX32 R77, R39, R55.reuse, 0x1, P1 ;  /* 0x00000037274d7211 */ /* 0x080fe400008f0eff */
[----:B------:R-:W-:Y:S02]  /*4460*/  LEA.HI.X.SX32 R75, R40, R55, 0x1, P2 ;  /* 0x00000037284b7211 */ /* 0x000fe400010f0eff */
[-C--:B------:R-:W-:Y:S02]  /*4470*/  LEA R84, P0, R34, R0.reuse, 0x1 ;  /* 0x0000000022547211 */ /* 0x080fe400078008ff */
[----:B------:R-:W-:-:S02]  /*4480*/  LEA R82, P1, R35, R0, 0x1 ;  /* 0x0000000023527211 */ /* 0x000fc400078208ff */
[-C--:B------:R-:W-:Y:S02]  /*4490*/  LEA R40, P2, R36, R0.reuse, 0x1 ;  /* 0x0000000024287211 */ /* 0x080fe400078408ff */
[-C--:B------:R-:W-:Y:S02]  /*44a0*/  LEA.HI.X.SX32 R43, R41, R55.reuse, 0x1, P3 ;  /* 0x00000037292b7211 */ /* 0x080fe400018f0eff */
[-C--:B------:R-:W-:Y:S02]  /*44b0*/  LEA.HI.X.SX32 R85, R34, R55.reuse, 0x1, P0 ;  /* 0x0000003722557211 */ /* 0x080fe400000f0eff */
[----:B------:R-:W-:Y:S02]  /*44c0*/  LEA R38, P3, R37, R0, 0x1 ;  /* 0x0000000025267211 */ /* 0x000fe400078608ff */
[-C--:B------:R-:W-:Y:S02]  /*44d0*/  LEA.HI.X.SX32 R83, R35, R55.reuse, 0x1, P1 ;  /* 0x0000003723537211 */ /* 0x080fe400008f0eff */
[----:B------:R-:W-:-:S02]  /*44e0*/  LEA.HI.X.SX32 R41, R36, R55, 0x1, P2 ;  /* 0x0000003724297211 */ /* 0x000fc400010f0eff */
[-C--:B------:R-:W-:Y:S02]  /*44f0*/  LEA R88, P0, R30, R0.reuse, 0x1 ;  /* 0x000000001e587211 */ /* 0x080fe400078008ff */
[-C--:B------:R-:W-:Y:S02]  /*4500*/  LEA R86, P1, R31, R0.reuse, 0x1 ;  /* 0x000000001f567211 */ /* 0x080fe400078208ff */
[-C--:B------:R-:W-:Y:S02]  /*4510*/  LEA R36, P2, R32, R0.reuse, 0x1 ;  /* 0x0000000020247211 */ /* 0x080fe400078408ff */
[-C--:B------:R-:W-:Y:S02]  /*4520*/  LEA.HI.X.SX32 R39, R37, R55.reuse, 0x1, P3 ;  /* 0x0000003725277211 */ /* 0x080fe400018f0eff */
[----:B------:R-:W-:Y:S02]  /*4530*/  LEA.HI.X.SX32 R89, R30, R55, 0x1, P0 ;  /* 0x000000371e597211 */ /* 0x000fe400000f0eff */
[----:B------:R-:W-:-:S02]  /*4540*/  LEA R34, P3, R33, R0, 0x1 ;  /* 0x0000000021227211 */ /* 0x000fc400078608ff */
[-C--:B------:R-:W-:Y:S02]  /*4550*/  LEA.HI.X.SX32 R87, R31, R55.reuse, 0x1, P1 ;  /* 0x000000371f577211 */ /* 0x080fe400008f0eff */
[----:B------:R-:W-:Y:S02]  /*4560*/  LEA.HI.X.SX32 R37, R32, R55, 0x1, P2 ;  /* 0x0000003720257211 */ /* 0x000fe400010f0eff */
[-C--:B------:R-:W-:Y:S02]  /*4570*/  LEA R92, P0, R26, R0.reuse, 0x1 ;  /* 0x000000001a5c7211 */ /* 0x080fe400078008ff */
[-C--:B------:R-:W-:Y:S02]  /*4580*/  LEA R90, P1, R27, R0.reuse, 0x1 ;  /* 0x000000001b5a7211 */ /* 0x080fe400078208ff */
[----:B------:R-:W-:Y:S02]  /*4590*/  LEA R32, P2, R28, R0, 0x1 ;  /* 0x000000001c207211 */ /* 0x000fe400078408ff */
[----:B------:R-:W-:-:S02]  /*45a0*/  LEA R45, R45, R93, 0x1 ;  /* 0x0000005d2d2d7211 */ /* 0x000fc400078e08ff */
[-C--:B------:R-:W-:Y:S02]  /*45b0*/  LEA.HI.X.SX32 R35, R33, R55.reuse, 0x1, P3 ;  /* 0x0000003721237211 */ /* 0x080fe400018f0eff */
[-C--:B------:R-:W-:Y:S02]  /*45c0*/  LEA.HI.X.SX32 R93, R26, R55.reuse, 0x1, P0 ;  /* 0x000000371a5d7211 */ /* 0x080fe400000f0eff */
[-C--:B------:R-:W-:Y:S02]  /*45d0*/  LEA R30, P3, R29, R0.reuse, 0x1 ;  /* 0x000000001d1e7211 */ /* 0x080fe400078608ff */
[-C--:B------:R-:W-:Y:S02]  /*45e0*/  LEA.HI.X.SX32 R91, R27, R55.reuse, 0x1, P1 ;  /* 0x000000371b5b7211 */ /* 0x080fe400008f0eff */
[----:B------:R-:W-:Y:S02]  /*45f0*/  LEA.HI.X.SX32 R33, R28, R55, 0x1, P2 ;  /* 0x000000371c217211 */ /* 0x000fe400010f0eff */
[----:B-1----:R-:W-:-:S02]  /*4600*/  LEA R96, P0, R22, R0, 0x1 ;  /* 0x0000000016607211 */ /* 0x002fc400078008ff */
[-C--:B0-----:R-:W-:Y:S02]  /*4610*/  LEA R94, P1, R23, R0.reuse, 0x1 ;  /* 0x00000000175e7211 */ /* 0x081fe400078208ff */
[-C--:B------:R-:W-:Y:S02]  /*4620*/  LEA R28, P2, R24, R0.reuse, 0x1 ;  /* 0x00000000181c7211 */ /* 0x080fe400078408ff */
[-C--:B------:R-:W-:Y:S02]  /*4630*/  LEA.HI.X.SX32 R31, R29, R55.reuse, 0x1, P3 ;  /* 0x000000371d1f7211 */ /* 0x080fe400018f0eff */
[-C--:B------:R-:W-:Y:S02]  /*4640*/  LEA.HI.X.SX32 R97, R22, R55.reuse, 0x1, P0 ;  /* 0x0000003716617211 */ /* 0x080fe400000f0eff */
[----:B------:R-:W-:Y:S02]  /*4650*/  LEA R26, P3, R25, R0, 0x1 ;  /* 0x00000000191a7211 */ /* 0x000fe400078608ff */
[----:B------:R-:W-:-:S02]  /*4660*/  LEA.HI.X.SX32 R95, R23, R55, 0x1, P1 ;  /* 0x00000037175f7211 */ /* 0x000fc400008f0eff */
[-C--:B------:R-:W-:Y:S02]  /*4670*/  LEA.HI.X.SX32 R29, R24, R55.reuse, 0x1, P2 ;  /* 0x00000037181d7211 */ /* 0x080fe400010f0eff */
[-C--:B------:R-:W-:Y:S02]  /*4680*/  LEA R22, P0, R99, R0.reuse, 0x1 ;  /* 0x0000000063167211 */ /* 0x080fe400078008ff */
[-C--:B------:R-:W-:Y:S02]  /*4690*/  LEA R24, P1, R19, R0.reuse, 0x1 ;  /* 0x0000000013187211 */ /* 0x080fe400078208ff */
[----:B------:R-:W-:Y:S02]  /*46a0*/  LEA R98, P2, R20, R0, 0x1 ;  /* 0x0000000014627211 */ /* 0x000fe400078408ff */
[-C--:B------:R-:W-:Y:S02]  /*46b0*/  LEA.HI.X.SX32 R27, R25, R55.reuse, 0x1, P3 ;  /* 0x00000037191b7211 */ /* 0x080fe400018f0eff */
[----:B------:R-:W-:-:S02]  /*46c0*/  LEA.HI.X.SX32 R23, R99, R55, 0x1, P0 ;  /* 0x0000003763177211 */ /* 0x000fc400000f0eff */
[-C--:B------:R-:W-:Y:S02]  /*46d0*/  LEA R100, P3, R21, R0.reuse, 0x1 ;  /* 0x0000000015647211 */ /* 0x080fe400078608ff */
[-C--:B------:R-:W-:Y:S02]  /*46e0*/  LEA.HI.X.SX32 R25, R19, R55.reuse, 0x1, P1 ;  /* 0x0000003713197211 */ /* 0x080fe400008f0eff */
[-C--:B------:R-:W-:Y:S02]  /*46f0*/  LEA.HI.X.SX32 R99, R20, R55.reuse, 0x1, P2 ;  /* 0x0000003714637211 */ /* 0x080fe400010f0eff */
[-C--:B------:R-:W-:Y:S02]  /*4700*/  LEA R104, P0, R16, R0.reuse, 0x1 ;  /* 0x0000000010687211 */ /* 0x080fe400078008ff */
[-C--:B------:R-:W-:Y:S02]  /*4710*/  LEA R102, P1, R17, R0.reuse, 0x1 ;  /* 0x0000000011667211 */ /* 0x080fe400078208ff */
[----:B------:R-:W-:Y:S01]  /*4720*/  LEA R20, P2, R18, R0, 0x1 ;  /* 0x0000000012147211 */ /* 0x000fe200078408ff */
[----:B------:R-:W-:Y:S04]  /*4730*/  STL [R1], R54 ;  /* 0x0000003601007387 */ /* 0x000fe80000100800 */
[----:B------:R0:W-:Y:S04]  /*4740*/  STS.U16 [R44+0x4800], R101 ;  /* 0x004800652c007388 */ /* 0x0001e80000000400 */
[----:B--2---:R1:W-:Y:S04]  /*4750*/  STL [R1+0xb0c], R120 ;  /* 0x000b0c7801007387 */ /* 0x0043e80000100800 */
[----:B------:R2:W-:Y:S01]  /*4760*/  STS.U16 [R44+0x3800], R105 ;  /* 0x003800692c007388 */ /* 0x0005e20000000400 */
[----:B0-----:R-:W-:-:S03]  /*4770*/  LEA.HI.X.SX32 R101, R21, R55, 0x1, P3 ;  /* 0x0000003715657211 */ /* 0x001fc600018f0eff */
[----:B------:R0:W-:Y:S01]  /*4780*/  STS.U16 [R44+0x4000], R103 ;  /* 0x004000672c007388 */ /* 0x0001e20000000400 */
[----:B------:R-:W-:-:S03]  /*4790*/  LEA.HI.X.SX32 R21, R18, R55, 0x1, P2 ;  /* 0x0000003712157211 */ /* 0x000fc600010f0eff */
[----:B-1----:R-:W3:Y:S01]  /*47a0*/  LDL.LU R120, [R1+0x1a4] ;  /* 0x0001a40001787983 */ /* 0x002ee20000300800 */
[----:B--2---:R-:W-:-:S03]  /*47b0*/  LEA.HI.X.SX32 R105, R16, R55, 0x1, P0 ;  /* 0x0000003710697211 */ /* 0x004fc600000f0eff */
[----:B------:R1:W-:Y:S01]  /*47c0*/  STS.U16 [R44+0x3000], R106 ;  /* 0x0030006a2c007388 */ /* 0x0003e20000000400 */
[-C--:B------:R-:W-:Y:S02]  /*47d0*/  LEA R16, P2, R15, R0.reuse, 0x1 ;  /* 0x000000000f107211 */ /* 0x080fe400078408ff */
[-C--:B0-----:R-:W-:Y:S01]  /*47e0*/  LEA.HI.X.SX32 R103, R17, R55.reuse, 0x1, P1 ;  /* 0x0000003711677211 */ /* 0x081fe200008f0eff */
[----:B------:R0:W-:Y:S01]  /*47f0*/  STL [R1+0xb10], R79 ;  /* 0x000b104f01007387 */ /* 0x0001e20000100800 */
[CC--:B------:R-:W-:Y:S02]  /*4800*/  LEA R18, P1, R14.reuse, R0.reuse, 0x1 ;  /* 0x000000000e127211 */ /* 0x0c0fe400078208ff */
[----:B-1----:R-:W-:Y:S01]  /*4810*/  LEA R106, P0, R13, R0, 0x1 ;  /* 0x000000000d6a7211 */ /* 0x002fe200078008ff */
[----:B------:R1:W-:Y:S01]  /*4820*/  STS.U16 [R44+0x2800], R107 ;  /* 0x0028006b2c007388 */ /* 0x0003e20000000400 */
[----:B------:R-:W-:-:S03]  /*4830*/  LEA.HI.X.SX32 R19, R14, R55, 0x1, P1 ;  /* 0x000000370e137211 */ /* 0x000fc600008f0eff */
[----:B0-----:R-:W2:Y:S01]  /*4840*/  LDL.LU R79, [R1+0x1b0] ;  /* 0x0001b000014f7983 */ /* 0x001ea20000300800 */
[----:B------:R-:W-:-:S03]  /*4850*/  LEA.HI.X.SX32 R17, R15, R55, 0x1, P2 ;  /* 0x000000370f117211 */ /* 0x000fc600010f0eff */
[----:B------:R0:W-:Y:S01]  /*4860*/  STL [R1+0xb14], R69 ;  /* 0x000b144501007387 */ /* 0x0001e20000100800 */
[-C--:B------:R-:W-:Y:S02]  /*4870*/  LEA R14, P2, R12, R0.reuse, 0x1 ;  /* 0x000000000c0e7211 */ /* 0x080fe400078408ff */
[----:B-1----:R-:W-:Y:S01]  /*4880*/  LEA.HI.X.SX32 R107, R13, R55, 0x1, P0 ;  /* 0x000000370d6b7211 */ /* 0x002fe200000f0eff */
[----:B------:R1:W-:Y:S04]  /*4890*/  STS.U16 [R44+0x1000], R110 ;  /* 0x0010006e2c007388 */ /* 0x0003e80000000400 */
[----:B------:R1:W-:Y:S04]  /*48a0*/  STS.U16 [R44+0x2000], R108 ;  /* 0x0020006c2c007388 */ /* 0x0003e80000000400 */
[----:B0-----:R-:W2:Y:S01]  /*48b0*/  LDL.LU R69, [R1+0x1bc] ;  /* 0x0001bc0001457983 */ /* 0x001ea20000300800 */
[----:B-1----:R-:W-:-:S03]  /*48c0*/  LEA R110, P0, R10, R0, 0x1 ;  /* 0x000000000a6e7211 */ /* 0x002fc600078008ff */
[----:B------:R0:W-:Y:S01]  /*48d0*/  STL [R1+0xb1c], R48 ;  /* 0x000b1c3001007387 */ /* 0x0001e20000100800 */
[----:B------:R-:W-:-:S03]  /*48e0*/  LEA R108, P1, R11, R0, 0x1 ;  /* 0x000000000b6c7211 */ /* 0x000fc600078208ff */
[----:B------:R1:W-:Y:S01]  /*48f0*/  STS.U16 [R44+0x800], R111 ;  /* 0x0008006f2c007388 */ /* 0x0003e20000000400 */
[----:B------:R-:W-:-:S03]  /*4900*/  LEA.HI.X.SX32 R15, R12, R55, 0x1, P2 ;  /* 0x000000370c0f7211 */ /* 0x000fc600010f0eff */
[----:B0-----:R-:W2:Y:S04]  /*4910*/  LDL.LU R48, [R1+0x1c8] ;  /* 0x0001c80001307983 */ /* 0x001ea80000300800 */
[----:B------:R0:W-:Y:S01]  /*4920*/  STL [R1+0xb18], R49 ;  /* 0x000b183101007387 */ /* 0x0001e20000100800 */
[----:B-1----:R-:W-:-:S03]  /*4930*/  LEA.HI.X.SX32 R111, R10, R55, 0x1, P0 ;  /* 0x000000370a6f7211 */ /* 0x002fc600000f0eff */
[----:B------:R1:W-:Y:S01]  /*4940*/  STS.U16 [R44+0x1800], R109 ;  /* 0x0018006d2c007388 */ /* 0x0003e20000000400 */
[----:B------:R-:W-:-:S03]  /*4950*/  LEA R10, P2, R9, R0, 0x1 ;  /* 0x00000000090a7211 */ /* 0x000fc600078408ff */
[----:B0-----:R-:W2:Y:S04]  /*4960*/  LDL.LU R49, [R1+0x1d4] ;  /* 0x0001d40001317983 */ /* 0x001ea80000300800 */
[----:B------:R0:W-:Y:S01]  /*4970*/  STL [R1+0xb24], R46 ;  /* 0x000b242e01007387 */ /* 0x0001e20000100800 */
[-C--:B-1----:R-:W-:Y:S02]  /*4980*/  LEA.HI.X.SX32 R109, R11, R55.reuse, 0x1, P1 ;  /* 0x000000370b6d7211 */ /* 0x082fe400008f0eff */
[----:B------:R-:W-:Y:S01]  /*4990*/  LEA R12, P1, R8, R0, 0x1 ;  /* 0x00000000080c7211 */ /* 0x000fe200078208ff */
[----:B------:R1:W-:Y:S01]  /*49a0*/  STS.U16 [R44], R112 ;  /* 0x000000702c007388 */ /* 0x0003e20000000400 */
[----:B------:R-:W-:-:S03]  /*49b0*/  LEA.HI.X.SX32 R11, R9, R55, 0x1, P2 ;  /* 0x00000037090b7211 */ /* 0x000fc600010f0eff */
[----:B0-----:R-:W2:Y:S04]  /*49c0*/  LDL.LU R46, [R1+0x1e0] ;  /* 0x0001e000012e7983 */ /* 0x001ea80000300800 */
[----:B------:R0:W-:Y:S01]  /*49d0*/  STL [R1+0xb20], R47 ;  /* 0x000b202f01007387 */ /* 0x0001e20000100800 */
[-C--:B-1----:R-:W-:Y:S02]  /*49e0*/  LEA R112, P0, R7, R0.reuse, 0x1 ;  /* 0x0000000007707211 */ /* 0x082fe400078008ff */
[----:B------:R-:W-:Y:S01]  /*49f0*/  LEA.HI.X.SX32 R13, R8, R55, 0x1, P1 ;  /* 0x00000037080d7211 */ /* 0x000fe200008f0eff */
[----:B------:R1:W-:Y:S01]  /*4a00*/  STS.U16 [R44+0x7800], R114 ;  /* 0x007800722c007388 */ /* 0x0003e20000000400 */
[----:B------:R-:W-:-:S03]  /*4a10*/  LEA R8, P2, R6, R0, 0x1 ;  /* 0x0000000006087211 */ /* 0x000fc600078408ff */
[----:B0-----:R-:W2:Y:S04]  /*4a20*/  LDL.LU R47, [R1+0x1ec] ;  /* 0x0001ec00012f7983 */ /* 0x001ea80000300800 */
[----:B------:R0:W-:Y:S01]  /*4a30*/  STL [R1+0xb2c], R62 ;  /* 0x000b2c3e01007387 */ /* 0x0001e20000100800 */
[----:B-1----:R-:W-:-:S03]  /*4a40*/  LEA R114, P1, R5, R0, 0x1 ;  /* 0x0000000005727211 */ /* 0x002fc600078208ff */
[----:B------:R1:W-:Y:S04]  /*4a50*/  STS.U16 [R44+0x8000], R113 ;  /* 0x008000712c007388 */ /* 0x0003e80000000400 */
[----:B0-----:R-:W2:Y:S04]  /*4a60*/  LDL.LU R62, [R1+0x1f8] ;  /* 0x0001f800013e7983 */ /* 0x001ea80000300800 */
[----:B------:R0:W-:Y:S01]  /*4a70*/  STL [R1+0xb28], R63 ;  /* 0x000b283f01007387 */ /* 0x0001e20000100800 */
[----:B-1----:R-:W-:Y:S02]  /*4a80*/  LEA.HI.X.SX32 R113, R7, R55, 0x1, P0 ;  /* 0x0000003707717211 */ /* 0x002fe400000f0eff */
[----:B------:R-:W-:-:S02]  /*4a90*/  LEA R116, P0, R4, R0, 0x1 ;  /* 0x0000000004747211 */ /* 0x000fc400078008ff */
[-C--:B------:R-:W-:Y:S01]  /*4aa0*/  LEA.HI.X.SX32 R115, R5, R55.reuse, 0x1, P1 ;  /* 0x0000003705737211 */ /* 0x080fe200008f0eff */
[----:B0-----:R-:W2:Y:S01]  /*4ab0*/  LDL.LU R63, [R1+0x200] ;  /* 0x00020000013f7983 */ /* 0x001ea20000300800 */
[----:B------:R-:W-:-:S03]  /*4ac0*/  LEA.HI.X.SX32 R9, R6, R55, 0x1, P2 ;  /* 0x0000003706097211 */ /* 0x000fc600010f0eff */
[----:B------:R0:W-:Y:S01]  /*4ad0*/  STL [R1+0xb34], R60 ;  /* 0x000b343c01007387 */ /* 0x0001e20000100800 */
[-C--:B------:R-:W-:Y:S02]  /*4ae0*/  LEA R6, P1, R3, R0.reuse, 0x1 ;  /* 0x0000000003067211 */ /* 0x080fe400078208ff */
[----:B------:R-:W-:Y:S01]  /*4af0*/  LEA.HI.X.SX32 R117, R4, R55, 0x1, P0 ;  /* 0x0000003704757211 */ /* 0x000fe200000f0eff */
[----:B0-----:R-:W2:Y:S04]  /*4b00*/  LDL.LU R60, [R1+0x208] ;  /* 0x00020800013c7983 */ /* 0x001ea80000300800 */
[----:B------:R-:W-:Y:S04]  /*4b10*/  STL [R1+0xb30], R61 ;  /* 0x000b303d01007387 */ /* 0x000fe80000100800 */
[----:B------:R-:W-:Y:S04]  /*4b20*/  STL [R1+0xb3c], R52 ;  /* 0x000b3c3401007387 */ /* 0x000fe80000100800 */
[----:B------:R-:W-:Y:S01]  /*4b30*/  STL [R1+0xb38], R53 ;  /* 0x000b383501007387 */ /* 0x000fe20000100800 */
[----:B------:R-:W-:-:S03]  /*4b40*/  LEA R4, P2, R57, R0, 0x1 ;  /* 0x0000000039047211 */ /* 0x000fc600078408ff */
[----:B------:R-:W-:Y:S01]  /*4b50*/  STL [R1+0xb44], R50 ;  /* 0x000b443201007387 */ /* 0x000fe20000100800 */
[----:B------:R-:W-:-:S03]  /*4b60*/  LEA.HI.X.SX32 R7, R3, R55, 0x1, P1 ;  /* 0x0000003703077211 */ /* 0x000fc600008f0eff */
[----:B------:R-:W-:Y:S01]  /*4b70*/  STL [R1+0xb40], R51 ;  /* 0x000b403301007387 */ /* 0x000fe20000100800 */
[----:B------:R-:W-:-:S03]  /*4b80*/  LEA R118, P0, R2, R0, 0x1 ;  /* 0x0000000002767211 */ /* 0x000fc600078008ff */
[----:B------:R-:W-:Y:S01]  /*4b90*/  STL [R1+0xb4c], R72 ;  /* 0x000b4c4801007387 */ /* 0x000fe20000100800 */
[----:B------:R-:W-:-:S03]  /*4ba0*/  LEA R56, P1, R68, R0, 0x1 ;  /* 0x0000000044387211 */ /* 0x000fc600078208ff */
[----:B------:R-:W-:Y:S01]  /*4bb0*/  STL [R1+0xb48], R73 ;  /* 0x000b484901007387 */ /* 0x000fe20000100800 */
[----:B------:R-:W-:-:S03]  /*4bc0*/  LEA.HI.X.SX32 R5, R57, R55, 0x1, P2 ;  /* 0x0000003739057211 */ /* 0x000fc600010f0eff */
[----:B------:R-:W-:Y:S01]  /*4bd0*/  STL [R1+0xb54], R70 ;  /* 0x000b544601007387 */ /* 0x000fe20000100800 */
[----:B------:R-:W-:-:S03]  /*4be0*/  LEA.HI.X.SX32 R119, R2, R55, 0x1, P0 ;  /* 0x0000003702777211 */ /* 0x000fc600000f0eff */
[----:B------:R-:W-:Y:S01]  /*4bf0*/  STL [R1+0xb50], R71 ;  /* 0x000b504701007387 */ /* 0x000fe20000100800 */
[----:B------:R-:W-:-:S03]  /*4c00*/  LEA.HI.X.SX32 R57, R68, R55, 0x1, P1 ;  /* 0x0000003744397211 */ /* 0x000fc600008f0eff */
[----:B------:R-:W-:Y:S01]  /*4c10*/  STL [R1+0xb5c], R66 ;  /* 0x000b5c4201007387 */ /* 0x000fe20000100800 */
[----:B------:R-:W-:-:S03]  /*4c20*/  LEA R58, P0, R59, R0, 0x1 ;  /* 0x000000003b3a7211 */ /* 0x000fc600078008ff */
[----:B------:R-:W-:Y:S01]  /*4c30*/  STL [R1+0xb58], R67 ;  /* 0x000b584301007387 */ /* 0x000fe20000100800 */
[----:B------:R-:W-:-:S03]  /*4c40*/  LEA R2, P2, R78, R0, 0x1 ;  /* 0x000000004e027211 */ /* 0x000fc600078408ff */
[----:B-----5:R0:W-:Y:S01]  /*4c50*/  STS.U16 [R44+0xe000], R124 ;  /* 0x00e0007c2c007388 */ /* 0x0201e20000000400 */
[----:B------:R-:W-:-:S03]  /*4c60*/  LEA R54, P3, R45, R0, 0x1 ;  /* 0x000000002d367211 */ /* 0x000fc600078608ff */
[----:B0-----:R-:W5:Y:S04]  /*4c70*/  LDL.LU R124, [R1+0x15c] ;  /* 0x00015c00017c7983 */ /* 0x001f680000300800 */
[----:B------:R-:W5:Y:S04]  /*4c80*/  LDL.LU R68, [R1+0x150] ;  /* 0x0001500001447983 */ /* 0x000f680000300800 */
        /* <DEDUP_REMOVED lines=11> */
[----:B------:R0:W-:Y:S04]  /*4d40*/  STS.U16 [R44+0xe800], R125 ;  /* 0x00e8007d2c007388 */ /* 0x0001e80000000400 */
[----:B------:R-:W5:Y:S04]  /*4d50*/  LDL.LU R61, [R1+0xc0] ;  /* 0x0000c000013d7983 */ /* 0x000f680000300800 */
[----:B0-----:R-:W5:Y:S04]  /*4d60*/  LDL.LU R125, [R1+0xb4] ;  /* 0x0000b400017d7983 */ /* 0x001f680000300800 */
[----:B----4-:R0:W-:Y:S04]  /*4d70*/  STS.U16 [R44+0xf000], R123 ;  /* 0x00f0007b2c007388 */ /* 0x0101e80000000400 */
[----:B0-----:R-:W4:Y:S04]  /*4d80*/  LDL.LU R123, [R1+0xa8] ;  /* 0x0000a800017b7983 */ /* 0x001f280000300800 */
[----:B---3--:R-:W-:Y:S04]  /*4d90*/  STS.U16 [R44+0xd800], R121 ;  /* 0x00d800792c007388 */ /* 0x008fe80000000400 */
[----:B------:R-:W-:Y:S04]  /*4da0*/  STS.U16 [R44+0xf800], R122 ;  /* 0x00f8007a2c007388 */ /* 0x000fe80000000400 */
[----:B------:R-:W-:Y:S04]  /*4db0*/  STS.U16 [R44+0xd000], R120 ;  /* 0x00d000782c007388 */ /* 0x000fe80000000400 */
[----:B--2---:R-:W-:Y:S04]  /*4dc0*/  STS.U16 [R44+0xc800], R79 ;  /* 0x00c8004f2c007388 */ /* 0x004fe80000000400 */
[----:B------:R-:W-:Y:S04]  /*4dd0*/  STS.U16 [R44+0xc000], R69 ;  /* 0x00c000452c007388 */ /* 0x000fe80000000400 */
[----:B------:R-:W-:Y:S04]  /*4de0*/  STS.U16 [R44+0xb800], R48 ;  /* 0x00b800302c007388 */ /* 0x000fe80000000400 */
[----:B------:R-:W-:Y:S04]  /*4df0*/  STS.U16 [R44+0xb000], R49 ;  /* 0x00b000312c007388 */ /* 0x000fe80000000400 */
[----:B------:R-:W-:Y:S04]  /*4e00*/  STS.U16 [R44+0xa800], R46 ;  /* 0x00a8002e2c007388 */ /* 0x000fe80000000400 */
[----:B------:R-:W-:Y:S04]  /*4e10*/  STS.U16 [R44+0xa000], R47 ;  /* 0x00a0002f2c007388 */ /* 0x000fe80000000400 */
[----:B------:R-:W-:Y:S04]  /*4e20*/  STS.U16 [R44+0x9800], R62 ;  /* 0x0098003e2c007388 */ /* 0x000fe80000000400 */
[----:B------:R-:W-:Y:S04]  /*4e30*/  STS.U16 [R44+0x9000], R63 ;  /* 0x0090003f2c007388 */ /* 0x000fe80000000400 */
[----:B------:R0:W-:Y:S04]  /*4e40*/  STS.U16 [R44+0x8800], R60 ;  /* 0x0088003c2c007388 */ /* 0x0001e80000000400 */
[----:B0-----:R-:W2:Y:S04]  /*4e50*/  LDL.LU R60, [R1+0x9c] ;  /* 0x00009c00013c7983 */ /* 0x001ea80000300800 */
[----:B------:R-:W3:Y:S04]  /*4e60*/  LDL.LU R63, [R1+0x90] ;  /* 0x00009000013f7983 */ /* 0x000ee80000300800 */
[----:B------:R-:W2:Y:S04]  /*4e70*/  LDL.LU R62, [R1+0x8c] ;  /* 0x00008c00013e7983 */ /* 0x000ea80000300800 */
        /* <DEDUP_REMOVED lines=9> */
[----:B-----5:R0:W-:Y:S04]  /*4f10*/  STS.U16 [R44+0x10000], R124 ;  /* 0x0100007c2c007388 */ /* 0x0201e80000000400 */
[----:B0-----:R-:W5:Y:S04]  /*4f20*/  LDL.LU R124, [R1+0x64] ;  /* 0x00006400017c7983 */ /* 0x001f680000300800 */
[----:B------:R0:W-:Y:S04]  /*4f30*/  STS.U16 [R44+0x17000], R125 ;  /* 0x0170007d2c007388 */ /* 0x0001e80000000400 */
[----:B0-----:R-:W2:Y:S01]  /*4f40*/  LDL.LU R125, [R1+0x60] ;  /* 0x00006000017d7983 */ /* 0x001ea20000300800 */
[----:B------:R-:W-:-:S02]  /*4f50*/  LEA.HI.X.SX32 R59, R59, R55, 0x1, P0 ;  /* 0x000000373b3b7211 */ /* 0x000fc400000f0eff */
[-C--:B------:R-:W-:Y:S01]  /*4f60*/  LEA.HI.X.SX32 R3, R78, R55.reuse, 0x1, P2 ;  /* 0x000000374e037211 */ /* 0x080fe200010f0eff */
[----:B----4-:R0:W-:Y:S01]  /*4f70*/  STS.U16 [R44+0x17800], R123 ;  /* 0x0178007b2c007388 */ /* 0x0101e20000000400 */
[----:B------:R-:W-:-:S03]  /*4f80*/  LEA.HI.X.SX32 R55, R45, R55, 0x1, P3 ;  /* 0x000000372d377211 */ /* 0x000fc600018f0eff */
[----:B------:R1:W-:Y:S04]  /*4f90*/  STS.U16 [R44+0x10800], R68 ;  /* 0x010800442c007388 */ /* 0x0003e80000000400 */
[----:B0-----:R-:W4:Y:S04]  /*4fa0*/  LDL.LU R123, [R1+0x5c] ;  /* 0x00005c00017b7983 */ /* 0x001f280000300800 */
[----:B------:R-:W3:Y:S04]  /*4fb0*/  LDL.LU R45, [R1+0x58] ;  /* 0x00005800012d7983 */ /* 0x000ee80000300800 */
[----:B------:R-:W3:Y:S04]  /*4fc0*/  LDL.LU R78, [R1+0x268] ;  /* 0x00026800014e7983 */ /* 0x000ee80000300800 */
[----:B------:R0:W-:Y:S04]  /*4fd0*/  STS.U16 [R44+0x11800], R67 ;  /* 0x011800432c007388 */ /* 0x0001e80000000400 */
[----:B-1----:R-:W4:Y:S04]  /*4fe0*/  LDL.LU R68, [R1+0x264] ;  /* 0x0002640001447983 */ /* 0x002f280000300800 */
[----:B------:R1:W-:Y:S04]  /*4ff0*/  STS.U16 [R44+0x12000], R66 ;  /* 0x012000422c007388 */ /* 0x0003e80000000400 */
[----:B0-----:R-:W4:Y:S04]  /*5000*/  LDL.LU R67, [R1+0x260] ;  /* 0x0002600001437983 */ /* 0x001f280000300800 */
        /* <DEDUP_REMOVED lines=16> */
[----:B-1----:R-:W4:Y:S04]  /*5110*/  LDL.LU R52, [R1+0x230] ;  /* 0x0002300001347983 */ /* 0x002f280000300800 */
[----:B-----5:R0:W-:Y:S04]  /*5120*/  STS.U16 [R44+0x1e000], R124 ;  /* 0x01e0007c2c007388 */ /* 0x0201e80000000400 */
[----:B0-----:R-:W5:Y:S04]  /*5130*/  LDL.LU R124, [R1+0x228] ;  /* 0x00022800017c7983 */ /* 0x001f680000300800 */
[----:B--2---:R0:W-:Y:S04]  /*5140*/  STS.U16 [R44+0x1e800], R125 ;  /* 0x01e8007d2c007388 */ /* 0x0041e80000000400 */
[----:B0-----:R-:W2:Y:S04]  /*5150*/  LDL.LU R125, [R1+0x224] ;  /* 0x00022400017d7983 */ /* 0x001ea80000300800 */
[----:B------:R0:W-:Y:S04]  /*5160*/  STS.U16 [R44+0x16800], R61 ;  /* 0x0168003d2c007388 */ /* 0x0001e80000000400 */
[----:B------:R1:W-:Y:S04]  /*5170*/  STS.U16 [R44+0x18000], R60 ;  /* 0x0180003c2c007388 */ /* 0x0003e80000000400 */
[----:B---3--:R3:W-:Y:S04]  /*5180*/  STS.U16 [R44+0x18800], R63 ;  /* 0x0188003f2c007388 */ /* 0x0087e80000000400 */
[----:B0-----:R-:W2:Y:S04]  /*5190*/  LDL.LU R61, [R1+0x220] ;  /* 0x00022000013d7983 */ /* 0x001ea80000300800 */
[----:B-1----:R-:W2:Y:S04]  /*51a0*/  LDL.LU R60, [R1+0x218] ;  /* 0x00021800013c7983 */ /* 0x002ea80000300800 */
[----:B------:R0:W-:Y:S04]  /*51b0*/  STS.U16 [R44+0x19000], R62 ;  /* 0x0190003e2c007388 */ /* 0x0001e80000000400 */
[----:B---3--:R-:W3:Y:S04]  /*51c0*/  LDL.LU R63, [R1+0x214] ;  /* 0x00021400013f7983 */ /* 0x008ee80000300800 */
[----:B------:R1:W-:Y:S04]  /*51d0*/  STS.U16 [R44+0x19800], R47 ;  /* 0x0198002f2c007388 */ /* 0x0003e80000000400 */
[----:B0-----:R-:W3:Y:S04]  /*51e0*/  LDL.LU R62, [R1+0x210] ;  /* 0x00021000013e7983 */ /* 0x001ee80000300800 */
[----:B------:R0:W-:Y:S04]  /*51f0*/  STS.U16 [R44+0x1a000], R46 ;  /* 0x01a0002e2c007388 */ /* 0x0001e80000000400 */
[----:B-1----:R-:W3:Y:S04]  /*5200*/  LDL.LU R47, [R1+0x204] ;  /* 0x00020400012f7983 */ /* 0x002ee80000300800 */
        /* <DEDUP_REMOVED lines=14> */
[----:B-1----:R-:W3:Y:S04]  /*52f0*/  LDL.LU R122, [R1+0x1a0] ;  /* 0x0001a000017a7983 */ /* 0x002ee80000300800 */
[----:B------:R0:W-:Y:S04]  /*5300*/  STS.U16 [R44+0x11000], R0 ;  /* 0x011000002c007388 */ /* 0x0001e80000000400 */
[----:B----4-:R1:W-:Y:S01]  /*5310*/  STS.U16 [R44+0x1f000], R123 ;  /* 0x01f0007b2c007388 */ /* 0x0103e20000000400 */
[----:B0-----:R-:W-:-:S03]  /*5320*/  LOP3.LUT R0, R44, 0x20, RZ, 0x3c, !PT ;  /* 0x000000202c007812 */ /* 0x001fc600078e3cff */
[----:B------:R-:W-:Y:S04]  /*5330*/  STS.U16 [R44+0x1f800], R45 ;  /* 0x01f8002d2c007388 */ /* 0x000fe80000000400 */
[----:B-1----:R-:W4:Y:S04]  /*5340*/  LDL.LU R123, [R1+0x194] ;  /* 0x00019400017b7983 */ /* 0x002f280000300800 */
[----:B-----5:R0:W-:Y:S04]  /*5350*/  STS.U16 [R0+0x6200], R124 ;  /* 0x0062007c00007388 */ /* 0x0201e80000000400 */
[----:B0-----:R-:W5:Y:S04]  /*5360*/  LDL.LU R124, [R1+0x188] ;  /* 0x00018800017c7983 */ /* 0x001f680000300800 */
[----:B--2---:R0:W-:Y:S04]  /*5370*/  STS.U16 [R0+0x6a00], R125 ;  /* 0x006a007d00007388 */ /* 0x0041e80000000400 */
[----:B0-----:R-:W2:Y:S04]  /*5380*/  LDL.LU R125, [R1+0x17c] ;  /* 0x00017c00017d7983 */ /* 0x001ea80000300800 */
[----:B------:R0:W-:Y:S04]  /*5390*/  STS.U16 [R0+0x200], R78 ;  /* 0x0002004e00007388 */ /* 0x0001e80000000400 */
[----:B------:R-:W2:Y:S04]  /*53a0*/  LDL.LU R45, [R1+0x170] ;  /* 0x00017000012d7983 */ /* 0x000ea80000300800 */
[----:B------:R1:W-:Y:S04]  /*53b0*/  STS.U16 [R0+0xa00], R68 ;  /* 0x000a004400007388 */ /* 0x0003e80000000400 */
[----:B0-----:R-:W2:Y:S04]  /*53c0*/  LDL.LU R78, [R1+0x164] ;  /* 0x00016400014e7983 */ /* 0x001ea80000300800 */
[----:B------:R0:W-:Y:S04]  /*53d0*/  STS.U16 [R0+0x1200], R67 ;  /* 0x0012004300007388 */ /* 0x0001e80000000400 */
[----:B-1----:R-:W2:Y:S04]  /*53e0*/  LDL.LU R68, [R1+0x158] ;  /* 0x0001580001447983 */ /* 0x002ea80000300800 */
        /* <DEDUP_REMOVED lines=18> */
[----:B---3--:R0:W-:Y:S04]  /*5510*/  STS.U16 [R0+0xca00], R121 ;  /* 0x00ca007900007388 */ /* 0x0081e80000000400 */
        /* <DEDUP_REMOVED lines=25> */
[----:B----4-:R1:W-:Y:S04]  /*56b0*/  STS.U16 [R0+0xda00], R123 ;  /* 0x00da007b00007388 */ /* 0x0103e80000000400 */
[----:B0-----:R-:W4:Y:S04]  /*56c0*/  LDL.LU R120, [R1+0x38] ;  /* 0x0000380001787983 */ /* 0x001f280000300800 */
[----:B-1----:R-:W4:Y:S04]  /*56d0*/  LDL.LU R123, [R1+0x34] ;  /* 0x00003400017b7983 */ /* 0x002f280000300800 */
[----:B-----5:R0:W-:Y:S04]  /*56e0*/  STS.U16 [R0+0xe200], R124 ;  /* 0x00e2007c00007388 */ /* 0x0201e80000000400 */
[----:B0-----:R-:W5:Y:S04]  /*56f0*/  LDL.LU R124, [R1+0x30] ;  /* 0x00003000017c7983 */ /* 0x001f680000300800 */
[----:B--2---:R0:W-:Y:S04]  /*5700*/  STS.U16 [R0+0xea00], R125 ;  /* 0x00ea007d00007388 */ /* 0x0041e80000000400 */
[----:B0-----:R-:W2:Y:S04]  /*5710*/  LDL.LU R125, [R1+0x2c] ;  /* 0x00002c00017d7983 */ /* 0x001ea80000300800 */
[----:B------:R-:W-:Y:S04]  /*5720*/  STS.U16 [R0+0xfa00], R78 ;  /* 0x00fa004e00007388 */ /* 0x000fe80000000400 */
        /* <DEDUP_REMOVED lines=10> */
[----:B---3--:R0:W-:Y:S04]  /*57d0*/  STS.U16 [R0+0x15a00], R121 ;  /* 0x015a007900007388 */ /* 0x0081e80000000400 */
[----:B------:R1:W-:Y:S04]  /*57e0*/  STS.U16 [R0+0x16200], R122 ;  /* 0x0162007a00007388 */ /* 0x0003e80000000400 */
[----:B0-----:R-:W3:Y:S04]  /*57f0*/  LDL.LU R121, [R1+0x28] ;  /* 0x0000280001797983 */ /* 0x001ee80000300800 */
[----:B-1----:R-:W3:Y:S04]  /*5800*/  LDL.LU R122, [R1+0x24] ;  /* 0x00002400017a7983 */ /* 0x002ee80000300800 */
[----:B------:R-:W3:Y:S04]  /*5810*/  LDL.LU R66, [R1+0x20] ;  /* 0x0000200001427983 */ /* 0x000ee80000300800 */
        /* <DEDUP_REMOVED lines=10> */
[----:B----4-:R0:W-:Y:S04]  /*58c0*/  STS.U16 [R0+0x1c200], R123 ;  /* 0x01c2007b00007388 */ /* 0x0101e80000000400 */
[----:B0-----:R-:W4:Y:S04]  /*58d0*/  LDL.LU R123, [R1+0x278] ;  /* 0x00027800017b7983 */ /* 0x001f280000300800 */
[----:B-----5:R0:W-:Y:S04]  /*58e0*/  STS.U16 [R0+0x1ca00], R124 ;  /* 0x01ca007c00007388 */ /* 0x0201e80000000400 */
[----:B0-----:R-:W5:Y:S04]  /*58f0*/  LDL.LU R124, [R1+0x274] ;  /* 0x00027400017c7983 */ /* 0x001f680000300800 */
[----:B--2---:R0:W-:Y:S04]  /*5900*/  STS.U16 [R0+0x1d200], R125 ;  /* 0x01d2007d00007388 */ /* 0x0041e80000000400 */
[----:B0-----:R-:W2:Y:S04]  /*5910*/  LDL.LU R125, [R1+0x270] ;  /* 0x00027000017d7983 */ /* 0x001ea80000300800 */
[----:B------:R0:W-:Y:S04]  /*5920*/  STS.U16 [R0+0x15200], R52 ;  /* 0x0152003400007388 */ /* 0x0001e80000000400 */
[----:B------:R1:W-:Y:S04]  /*5930*/  STS.U16 [R0+0x16a00], R61 ;  /* 0x016a003d00007388 */ /* 0x0003e80000000400 */
[----:B------:R1:W-:Y:S04]  /*5940*/  STS.U16 [R0+0x17200], R60 ;  /* 0x0172003c00007388 */ /* 0x0003e80000000400 */
[----:B0-----:R-:W2:Y:S04]  /*5950*/  LDL.LU R52, [R1+0x26c] ;  /* 0x00026c0001347983 */ /* 0x001ea80000300800 */
[----:B-1----:R-:W2:Y:S04]  /*5960*/  LDL.LU R61, [R1+0x25c] ;  /* 0x00025c00013d7983 */ /* 0x002ea80000300800 */
[----:B------:R-:W2:Y:S04]  /*5970*/  LDL.LU R60, [R1+0x24c] ;  /* 0x00024c00013c7983 */ /* 0x000ea80000300800 */
[----:B------:R0:W-:Y:S04]  /*5980*/  STS.U16 [R0+0x17a00], R63 ;  /* 0x017a003f00007388 */ /* 0x0001e80000000400 */
[----:B------:R1:W-:Y:S04]  /*5990*/  STS.U16 [R0+0x18200], R62 ;  /* 0x0182003e00007388 */ /* 0x0003e80000000400 */
[----:B------:R1:W-:Y:S04]  /*59a0*/  STS.U16 [R0+0x18a00], R47 ;  /* 0x018a002f00007388 */ /* 0x0003e80000000400 */
[----:B0-----:R-:W2:Y:S04]  /*59b0*/  LDL.LU R63, [R1+0x23c] ;  /* 0x00023c00013f7983 */ /* 0x001ea80000300800 */
[----:B-1----:R-:W2:Y:S04]  /*59c0*/  LDL.LU R62, [R1+0x22c] ;  /* 0x00022c00013e7983 */ /* 0x002ea80000300800 */
[----:B------:R0:W-:Y:S04]  /*59d0*/  STS.U16 [R0+0x19200], R46 ;  /* 0x0192002e00007388 */ /* 0x0001e80000000400 */
[----:B------:R-:W2:Y:S04]  /*59e0*/  LDL.LU R47, [R1+0x21c] ;  /* 0x00021c00012f7983 */ /* 0x000ea80000300800 */
[----:B------:R1:W-:Y:S04]  /*59f0*/  STS.U16 [R0+0x19a00], R49 ;  /* 0x019a003100007388 */ /* 0x0003e80000000400 */
[----:B0-----:R-:W2:Y:S04]  /*5a00*/  LDL.LU R46, [R1+0x20c] ;  /* 0x00020c00012e7983 */ /* 0x001ea80000300800 */
[----:B------:R0:W-:Y:S04]  /*5a10*/  STS.U16 [R0+0x1a200], R48 ;  /* 0x01a2003000007388 */ /* 0x0001e80000000400 */
[----:B-1----:R-:W2:Y:S04]  /*5a20*/  LDL.LU R49, [R1+0x1fc] ;  /* 0x0001fc0001317983 */ /* 0x002ea80000300800 */
[----:B------:R1:W-:Y:S04]  /*5a30*/  STS.U16 [R0+0xf200], R45 ;  /* 0x00f2002d00007388 */ /* 0x0003e80000000400 */
[----:B------:R1:W-:Y:S04]  /*5a40*/  STS.U16 [R0+0x1aa00], R69 ;  /* 0x01aa004500007388 */ /* 0x0003e80000000400 */
[----:B0-----:R-:W2:Y:S01]  /*5a50*/  LDL.LU R48, [R1+0x1f0] ;  /* 0x0001f00001307983 */ /* 0x001ea20000300800 */
[----:B-1----:R-:W-:-:S03]  /*5a60*/  LOP3.LUT R45, R44, 0x40, RZ, 0x3c, !PT ;  /* 0x000000402c2d7812 */ /* 0x002fc600078e3cff */
[----:B------:R0:W-:Y:S04]  /*5a70*/  STS.U16 [R0+0x1b200], R79 ;  /* 0x01b2004f00007388 */ /* 0x0001e80000000400 */
[----:B------:R-:W2:Y:S04]  /*5a80*/  LDL.LU R69, [R1+0x1e4] ;  /* 0x0001e40001457983 */ /* 0x000ea80000300800 */
[----:B------:R1:W-:Y:S04]  /*5a90*/  STS.U16 [R0+0x1ba00], R120 ;  /* 0x01ba007800007388 */ /* 0x0003e80000000400 */
[----:B0-----:R-:W2:Y:S04]  /*5aa0*/  LDL.LU R79, [R1+0x1d8] ;  /* 0x0001d800014f7983 */ /* 0x001ea80000300800 */
[----:B-1----:R-:W2:Y:S04]  /*5ab0*/  LDL.LU R120, [R1+0x1cc] ;  /* 0x0001cc0001787983 */ /* 0x002ea80000300800 */
[----:B---3--:R0:W-:Y:S04]  /*5ac0*/  STS.U16 [R0+0x1da00], R121 ;  /* 0x01da007900007388 */ /* 0x0081e80000000400 */
[----:B------:R1:W-:Y:S04]  /*5ad0*/  STS.U16 [R0+0x1e200], R122 ;  /* 0x01e2007a00007388 */ /* 0x0003e80000000400 */
[----:B------:R3:W-:Y:S04]  /*5ae0*/  STS.U16 [R0+0x1ea00], R66 ;  /* 0x01ea004200007388 */ /* 0x0007e80000000400 */
[----:B0-----:R-:W2:Y:S04]  /*5af0*/  LDL.LU R121, [R1+0x1c0] ;  /* 0x0001c00001797983 */ /* 0x001ea80000300800 */
[----:B-1----:R-:W2:Y:S04]  /*5b00*/  LDL.LU R122, [R1+0x1b4] ;  /* 0x0001b400017a7983 */ /* 0x002ea80000300800 */
[----:B------:R-:W-:Y:S04]  /*5b10*/  STS.U16 [R0+0x1f200], R78 ;  /* 0x01f2004e00007388 */ /* 0x000fe80000000400 */
[----:B------:R-:W-:Y:S04]  /*5b20*/  STS.U16 [R0+0x1fa00], R68 ;  /* 0x01fa004400007388 */ /* 0x000fe80000000400 */
[----:B---3--:R-:W3:Y:S04]  /*5b30*/  LDL.LU R66, [R1+0xb5c] ;  /* 0x000b5c0001427983 */ /* 0x008ee80000300800 */
        /* <DEDUP_REMOVED lines=9> */
[----:B0-----:R-:W3:Y:S04]  /*5bd0*/  LDL.LU R67, [R1+0x184] ;  /* 0x0001840001437983 */ /* 0x001ee80000300800 */
[----:B-1----:R-:W3:Y:S04]  /*5be0*/  LDL.LU R70, [R1+0x178] ;  /* 0x0001780001467983 */ /* 0x002ee80000300800 */
[----:B------:R0:W-:Y:S04]  /*5bf0*/  STS.U16 [R45+0x2400], R72 ;  /* 0x002400482d007388 */ /* 0x0001e80000000400 */
[----:B------:R-:W3:Y:S04]  /*5c00*/  LDL.LU R71, [R1+0x16c] ;  /* 0x00016c0001477983 */ /* 0x000ee80000300800 */
        /* <DEDUP_REMOVED lines=15> */
[----:B------:R-:W3:Y:S04]  /*5d00*/  LDL.LU R0, [R1+0x100] ;  /* 0x0001000001007983 */ /* 0x000ee80000300800 */
[----:B------:R-:W3:Y:S04]  /*5d10*/  LDL.LU R78, [R1+0xf4] ;  /* 0x0000f400014e7983 */ /* 0x000ee80000300800 */
        /* <DEDUP_REMOVED lines=22> */
[----:B0-----:R-:W3:Y:S04]  /*5e80*/  LDL.LU R122, [R1+0xc] ;  /* 0x00000c00017a7983 */ /* 0x001ee80000300800 */
[----:B----4-:R0:W-:Y:S04]  /*5e90*/  STS.U16 [R45+0xcc00], R123 ;  /* 0x00cc007b2d007388 */ /* 0x0101e80000000400 */
[----:B0-----:R-:W4:Y:S04]  /*5ea0*/  LDL.LU R123, [R1+0x8] ;  /* 0x00000800017b7983 */ /* 0x001f280000300800 */
[----:B-----5:R0:W-:Y:S04]  /*5eb0*/  STS.U16 [R45+0xd400], R124 ;  /* 0x00d4007c2d007388 */ /* 0x0201e80000000400 */
[----:B0-----:R-:W5:Y:S04]  /*5ec0*/  LDL.LU R124, [R1+0x4] ;  /* 0x00000400017c7983 */ /* 0x001f680000300800 */
[----:B--2---:R0:W-:Y:S04]  /*5ed0*/  STS.U16 [R45+0xdc00], R125 ;  /* 0x00dc007d2d007388 */ /* 0x0041e80000000400 */
[----:B0-----:R-:W2:Y:S04]  /*5ee0*/  LDL.LU R125, [R1] ;  /* 0x00000000017d7983 */ /* 0x001ea80000300800 */
[----:B---3--:R0:W-:Y:S04]  /*5ef0*/  STS.U16 [R45+0xe400], R67 ;  /* 0x00e400432d007388 */ /* 0x0081e80000000400 */
[----:B------:R1:W-:Y:S04]  /*5f00*/  STS.U16 [R45+0xec00], R70 ;  /* 0x00ec00462d007388 */ /* 0x0003e80000000400 */
[----:B0-----:R-:W3:Y:S04]  /*5f10*/  LDL.LU R67, [R1+0xb58] ;  /* 0x000b580001437983 */ /* 0x001ee80000300800 */
[----:B-1----:R-:W3:Y:S04]  /*5f20*/  LDL.LU R70, [R1+0xb54] ;  /* 0x000b540001467983 */ /* 0x002ee80000300800 */
[----:B------:R0:W-:Y:S04]  /*5f30*/  STS.U16 [R45+0xf400], R71 ;  /* 0x00f400472d007388 */ /* 0x0001e80000000400 */
[----:B------:R1:W-:Y:S04]  /*5f40*/  STS.U16 [R45+0xfc00], R72 ;  /* 0x00fc00482d007388 */ /* 0x0003e80000000400 */
[----:B0-----:R-:W3:Y:S04]  /*5f50*/  LDL.LU R71, [R1+0xb50] ;  /* 0x000b500001477983 */ /* 0x001ee80000300800 */
[----:B-1----:R-:W3:Y:S04]  /*5f60*/  LDL.LU R72, [R1+0xb4c] ;  /* 0x000b4c0001487983 */ /* 0x002ee80000300800 */
[----:B------:R0:W-:Y:S04]  /*5f70*/  STS.U16 [R45+0x10400], R73 ;  /* 0x010400492d007388 */ /* 0x0001e80000000400 */
[----:B------:R1:W-:Y:S04]  /*5f80*/  STS.U16 [R45+0x10c00], R50 ;  /* 0x010c00322d007388 */ /* 0x0003e80000000400 */
[----:B------:R1:W-:Y:S04]  /*5f90*/  STS.U16 [R45+0x11400], R51 ;  /* 0x011400332d007388 */ /* 0x0003e80000000400 */
[----:B0-----:R-:W3:Y:S04]  /*5fa0*/  LDL.LU R73, [R1+0xb48] ;  /* 0x000b480001497983 */ /* 0x001ee80000300800 */
[----:B-1----:R-:W3:Y:S04]  /*5fb0*/  LDL.LU R50, [R1+0xb44] ;  /* 0x000b440001327983 */ /* 0x002ee80000300800 */
[----:B------:R-:W3:Y:S04]  /*5fc0*/  LDL.LU R51, [R1+0xb40] ;  /* 0x000b400001337983 */ /* 0x000ee80000300800 */
        /* <DEDUP_REMOVED lines=35> */
[----:B----4-:R0:W-:Y:S04]  /*6200*/  STS.U16 [R45+0x1ac00], R123 ;  /* 0x01ac007b2d007388 */ /* 0x0101e80000000400 */
[----:B-1----:R-:W4:Y:S04]  /*6210*/  LDL.LU R122, [R1+0xb04] ;  /* 0x000b0400017a7983 */ /* 0x002f280000300800 */
[----:B0-----:R-:W4:Y:S04]  /*6220*/  LDL.LU R123, [R1+0xb00] ;  /* 0x000b0000017b7983 */ /* 0x001f280000300800 */
[----:B-----5:R0:W-:Y:S04]  /*6230*/  STS.U16 [R45+0x1b400], R124 ;  /* 0x01b4007c2d007388 */ /* 0x0201e80000000400 */
[----:B0-----:R-:W5:Y:S04]  /*6240*/  LDL.LU R124, [R1+0xafc] ;  /* 0x000afc00017c7983 */ /* 0x001f680000300800 */
[----:B--2---:R0:W-:Y:S04]  /*6250*/  STS.U16 [R45+0x1bc00], R125 ;  /* 0x01bc007d2d007388 */ /* 0x0041e80000000400 */
[----:B0-----:R-:W2:Y:S04]  /*6260*/  LDL.LU R125, [R1+0xaf8] ;  /* 0x000af800017d7983 */ /* 0x001ea80000300800 */
[----:B---3--:R-:W-:Y:S04]  /*6270*/  STS.U16 [R45+0x1e400], R121 ;  /* 0x01e400792d007388 */ /* 0x008fe80000000400 */
[----:B----4-:R-:W-:Y:S04]  /*6280*/  STS.U16 [R45+0x1dc00], R122 ;  /* 0x01dc007a2d007388 */ /* 0x010fe80000000400 */
[----:B------:R-:W-:Y:S04]  /*6290*/  STS.U16 [R45+0x1d400], R123 ;  /* 0x01d4007b2d007388 */ /* 0x000fe80000000400 */
[----:B-----5:R-:W-:Y:S04]  /*62a0*/  STS.U16 [R45+0x1cc00], R124 ;  /* 0x01cc007c2d007388 */ /* 0x020fe80000000400 */
[----:B--2---:R0:W-:Y:S04]  /*62b0*/  STS.U16 [R45+0x1c400], R125 ;  /* 0x01c4007d2d007388 */ /* 0x0041e80000000400 */
[----:B0-----:R-:W2:Y:S04]  /*62c0*/  LDL.LU R125, [R1+0x294] ;  /* 0x00029400017d7983 */ /* 0x001ea80000300800 */
[----:B------:R-:W3:Y:S04]  /*62d0*/  LDL.LU R124, [R1+0x29c] ;  /* 0x00029c00017c7983 */ /* 0x000ee80000300800 */
[----:B------:R-:W4:Y:S04]  /*62e0*/  LDL.LU R123, [R1+0x2a4] ;  /* 0x0002a400017b7983 */ /* 0x000f280000300800 */
[----:B------:R-:W5:Y:S04]  /*62f0*/  LDL.LU R122, [R1+0x2ac] ;  /* 0x0002ac00017a7983 */ /* 0x000f680000300800 */
[----:B------:R-:W5:Y:S01]  /*6300*/  LDL.LU R121, [R1+0x2b8] ;  /* 0x0002b80001797983 */ /* 0x000f620000300800 */
[----:B------:R-:W-:-:S03]  /*6310*/  LOP3.LUT R44, R44, 0x60, RZ, 0x3c, !PT ;  /* 0x000000602c2c7812 */ /* 0x000fc600078e3cff */
[----:B------:R-:W-:Y:S04]  /*6320*/  STS.U16 [R45+0x1ec00], R120 ;  /* 0x01ec00782d007388 */ /* 0x000fe80000000400 */
[----:B------:R-:W-:Y:S04]  /*6330*/  STS.U16 [R45+0x1f400], R79 ;  /* 0x01f4004f2d007388 */ /* 0x000fe80000000400 */
[----:B------:R-:W-:Y:S04]  /*6340*/  STS.U16 [R45+0x1fc00], R69 ;  /* 0x01fc00452d007388 */ /* 0x000fe80000000400 */
[----:B------:R0:W-:Y:S04]  /*6350*/  STS.U16 [R44+0x2e00], R0 ;  /* 0x002e00002c007388 */ /* 0x0001e80000000400 */
[----:B------:R-:W-:Y:S04]  /*6360*/  STS.U16 [R44+0x3600], R78 ;  /* 0x0036004e2c007388 */ /* 0x000fe80000000400 */
[----:B------:R-:W-:Y:S04]  /*6370*/  STS.U16 [R44+0x3e00], R68 ;  /* 0x003e00442c007388 */ /* 0x000fe80000000400 */
[----:B--2---:R-:W-:Y:S04]  /*6380*/  STS.U16 [R44+0x2600], R125 ;  /* 0x0026007d2c007388 */ /* 0x004fe80000000400 */
[----:B---3--:R-:W-:Y:S04]  /*6390*/  STS.U16 [R44+0x1e00], R124 ;  /* 0x001e007c2c007388 */ /* 0x008fe80000000400 */
[----:B----4-:R-:W-:Y:S04]  /*63a0*/  STS.U16 [R44+0x1600], R123 ;  /* 0x0016007b2c007388 */ /* 0x010fe80000000400 */
[----:B-----5:R-:W-:Y:S04]  /*63b0*/  STS.U16 [R44+0xe00], R122 ;  /* 0x000e007a2c007388 */ /* 0x020fe80000000400 */
[----:B------:R-:W-:Y:S04]  /*63c0*/  STS.U16 [R44+0x600], R121 ;  /* 0x000600792c007388 */ /* 0x000fe80000000400 */
[----:B------:R-:W2:Y:S04]  /*63d0*/  LDG.E.U16 R49, [R48.64] ;  /* 0x0000000630317981 */ /* 0x000ea8000c1e1500 */
[----:B------:R1:W3:Y:S04]  /*63e0*/  LDG.E.U16 R3, [R2.64] ;  /* 0x0000000602037981 */ /* 0x0002e8000c1e1500 */
[----:B------:R-:W4:Y:S04]  /*63f0*/  LDG.E.U16 R47, [R46.64] ;  /* 0x000000062e2f7981 */ /* 0x000f28000c1e1500 */
[----:B------:R-:W5:Y:S04]  /*6400*/  LDG.E.U16 R63, [R62.64] ;  /* 0x000000063e3f7981 */ /* 0x000f68000c1e1500 */
[----:B------:R-:W4:Y:S04]  /*6410*/  LDG.E.U16 R61, [R60.64] ;  /* 0x000000063c3d7981 */ /* 0x000f28000c1e1500 */
[----:B------:R-:W4:Y:S04]  /*6420*/  LDG.E.U16 R53, [R52.64] ;  /* 0x0000000634357981 */ /* 0x000f28000c1e1500 */
[----:B------:R-:W4:Y:S04]  /*6430*/  LDG.E.U16 R51, [R50.64] ;  /* 0x0000000632337981 */ /* 0x000f28000c1e1500 */
[----:B------:R-:W4:Y:S04]  /*6440*/  LDG.E.U16 R73, [R72.64] ;  /* 0x0000000648497981 */ /* 0x000f28000c1e1500 */
[----:B------:R-:W4:Y:S04]  /*6450*/  LDG.E.U16 R71, [R70.64] ;  /* 0x0000000646477981 */ /* 0x000f28000c1e1500 */
[----:B------:R0:W4:Y:S04]  /*6460*/  LDG.E.U16 R67, [R66.64] ;  /* 0x0000000642437981 */ /* 0x000128000c1e1500 */
[----:B------:R0:W4:Y:S04]  /*6470*/  LDG.E.U16 R65, [R64.64] ;  /* 0x0000000640417981 */ /* 0x000128000c1e1500 */
[----:B------:R-:W4:Y:S04]  /*6480*/  LDG.E.U16 R81, [R80.64] ;  /* 0x0000000650517981 */ /* 0x000f28000c1e1500 */
        /* <DEDUP_REMOVED lines=43> */
[----:B------:R-:W4:Y:S01]  /*6740*/  LDG.E.U16 R55, [R54.64] ;  /* 0x0000000636377981 */ /* 0x000f22000c1e1500 */
[----:B-1----:R-:W-:-:S02]  /*6750*/  IMAD.MOV.U32 R2, RZ, RZ, 0x3f800000 ;  /* 0x3f800000ff027424 */ /* 0x002fc400078e00ff */
[----:B0-----:R-:W-:-:S03]  /*6760*/  IMAD.MOV.U32 R0, RZ, RZ, -0x800000 ;  /* 0xff800000ff007424 */ /* 0x001fc600078e00ff */
[----:B------:R0:W-:Y:S04]  /*6770*/  STL [R1+0x658], R2 ;  /* 0x0006580201007387 */ /* 0x0001e80000100800 */
[----:B------:R-:W-:Y:S01]  /*6780*/  STL [R1+0x3f8], R0 ;  /* 0x0003f80001007387 */ /* 0x000fe20000100800 */
[----:B0-----:R-:W-:-:S03]  /*6790*/  IMAD.MOV.U32 R2, RZ, RZ, -0x800000 ;  /* 0xff800000ff027424 */ /* 0x001fc600078e00ff */
[----:B--2---:R-:W-:Y:S04]  /*67a0*/  STS.U16 [R44+0x4600], R49 ;  /* 0x004600312c007388 */ /* 0x004fe80000000400 */
[----:B---3--:R0:W-:Y:S02]  /*67b0*/  STS.U16 [R44+0x1f600], R3 ;  /* 0x01f600032c007388 */ /* 0x0081e40000000400 */
[----:B0-----:R-:W-:-:S05]  /*67c0*/  MOV R3, 0xff800000 ;  /* 0xff80000000037802 */ /* 0x001fca0000000f00 */
        /* <DEDUP_REMOVED lines=13> */
[----:B------:R1:W-:Y:S04]  /*68a0*/  STL [R1+0x3bc], R2 ;  /* 0x0003bc0201007387 */ /* 0x0003e80000100800 */
[----:B------:R2:W-:Y:S01]  /*68b0*/  STL [R1+0x3b8], R0 ;  /* 0x0003b80001007387 */ /* 0x0005e20000100800 */
[----:B0-----:R-:W-:Y:S01]  /*68c0*/  IMAD.MOV.U32 R3, RZ, RZ, 0x3f800000 ;  /* 0x3f800000ff037424 */ /* 0x001fe200078e00ff */
[----:B-1----:R-:W-:-:S04]  /*68d0*/  MOV R2, 0x3f800000 ;  /* 0x3f80000000027802 */ /* 0x002fc80000000f00 */
[----:B------:R-:W-:Y:S01]  /*68e0*/  STL [R1+0x654], R3 ;  /* 0x0006540301007387 */ /* 0x000fe20000100800 */
[----:B--2---:R-:W-:-:S03]  /*68f0*/  IMAD.MOV.U32 R0, RZ, RZ, 0x3f800000 ;  /* 0x3f800000ff007424 */ /* 0x004fc600078e00ff */
        /* <DEDUP_REMOVED lines=13> */
[----:B------:R-:W-:Y:S04]  /*69d0*/  STL [R1+0x1c0], RZ ;  /* 0x0001c0ff01007387 */ /* 0x000fe80000100800 */
[----:B------:R0:W-:Y:S04]  /*69e0*/  STL [R1+0x5dc], R0 ;  /* 0x0005dc0001007387 */ /* 0x0001e80000100800 */
[----:B------:R-:W-:Y:S04]  /*69f0*/  STL [R1+0x1c4], RZ ;  /* 0x0001c4ff01007387 */ /* 0x000fe80000100800 */
        /* <DEDUP_REMOVED lines=186> */
[----:B------:R-:W1:Y:S04]  /*75a0*/  S2R R68, SR_CTAID.X ;  /* 0x0000000000447919 */ /* 0x000e680000002500 */
        /* <DEDUP_REMOVED lines=20> */
[----:B------:R-:W2:Y:S01]  /*76f0*/  S2R R123, SR_TID.X ;  /* 0x00000000007b7919 */ /* 0x000ea20000002100 */
[----:B-1----:R-:W-:-:S03]  /*7700*/  IMAD.SHL.U32 R68, R68, 0x80, RZ ;  /* 0x0000008044447824 */ /* 0x002fc600078e00ff */
[----:B------:R-:W-:Y:S04]  /*7710*/  STL [R1+0x580], RZ ;  /* 0x000580ff01007387 */ /* 0x000fe80000100800 */
[----:B------:R-:W-:Y:S04]  /*7720*/  STL [R1+0x584], RZ ;  /* 0x000584ff01007387 */ /* 0x000fe80000100800 */
[----:B------:R-:W-:Y:S04]  /*7730*/  STL [R1+0x588], RZ ;  /* 0x000588ff01007387 */ /* 0x000fe80000100800 */
[----:B------:R-:W-:Y:S04]  /*7740*/  STL [R1+0x58c], RZ ;  /* 0x00058cff01007387 */ /* 0x000fe80000100800 */
[----:B------:R-:W-:Y:S01]  /*7750*/  STL [R1+0x570], RZ ;  /* 0x000570ff01007387 */ /* 0x000fe20000100800 */
[----:B0-----:R-:W-:-:S03]  /*7760*/  IADD3 R0, R68, 0x80, RZ ;  /* 0x0000008044007810 */ /* 0x001fc60007ffe0ff */
[----:B------:R-:W-:Y:S04]  /*7770*/  STL [R1+0x574], RZ ;  /* 0x000574ff01007387 */ /* 0x000fe80000100800 */
[----:B------:R-:W-:Y:S04]  /*7780*/  STL [R1+0x578], RZ ;  /* 0x000578ff01007387 */ /* 0x000fe80000100800 */
[----:B------:R-:W-:Y:S01]  /*7790*/  STL [R1+0x57c], RZ ;  /* 0x00057cff01007387 */ /* 0x000fe20000100800 */
[----:B------:R-:W-:Y:S02]  /*77a0*/  ISETP.GE.AND P0, PT, R0, 0x1, PT ;  /* 0x000000010000780c */ /* 0x000fe40003f06270 */
[C---:B--2---:R-:W-:Y:S01]  /*77b0*/  LOP3.LUT R66, R123.reuse, 0x1c, RZ, 0xc0, !PT ;  /* 0x0000001c7b427812 */ /* 0x044fe200078ec0ff */
[----:B----4-:R-:W-:Y:S01]  /*77c0*/  STS.U16 [R44+0x4e00], R47 ;  /* 0x004e002f2c007388 */ /* 0x010fe20000000400 */
[----:B------:R-:W-:-:S02]  /*77d0*/  LOP3.LUT R64, R123, 0xff, RZ, 0xc0, !PT ;  /* 0x000000ff7b407812 */ /* 0x000fc400078ec0ff */
[C---:B------:R-:W-:Y:S01]  /*77e0*/  LOP3.LUT R46, R123.reuse, 0xe0, RZ, 0xc0, !PT ;  /* 0x000000e07b2e7812 */ /* 0x040fe200078ec0ff */
[----:B-----5:R-:W-:Y:S04]  /*77f0*/  STS.U16 [R44+0x5600], R63 ;  /* 0x0056003f2c007388 */ /* 0x020fe80000000400 */
[----:B------:R-:W-:Y:S04]  /*7800*/  STS.U16 [R44+0x5e00], R61 ;  /* 0x005e003d2c007388 */ /* 0x000fe80000000400 */
[----:B------:R-:W-:Y:S04]  /*7810*/  STS.U16 [R44+0x6600], R53 ;  /* 0x006600352c007388 */ /* 0x000fe80000000400 */
[----:B------:R-:W-:Y:S04]  /*7820*/  STS.U16 [R44+0x6e00], R51 ;  /* 0x006e00332c007388 */ /* 0x000fe80000000400 */
[----:B------:R-:W-:Y:S04]  /*7830*/  STS.U16 [R44+0x7600], R73 ;  /* 0x007600492c007388 */ /* 0x000fe80000000400 */
[----:B------:R-:W-:Y:S04]  /*7840*/  STS.U16 [R44+0x7e00], R71 ;  /* 0x007e00472c007388 */ /* 0x000fe80000000400 */
[----:B------:R-:W-:Y:S04]  /*7850*/  STS.U16 [R44+0x8600], R67 ;  /* 0x008600432c007388 */ /* 0x000fe80000000400 */
[----:B------:R0:W-:Y:S04]  /*7860*/  STS.U16 [R44+0x8e00], R65 ;  /* 0x008e00412c007388 */ /* 0x0001e80000000400 */
[----:B------:R-:W-:Y:S04]  /*7870*/  STS.U16 [R44+0x9600], R81 ;  /* 0x009600512c007388 */ /* 0x000fe80000000400 */
[----:B------:R-:W-:Y:S01]  /*7880*/  STS.U16 [R44+0x9e00], R77 ;  /* 0x009e004d2c007388 */ /* 0x000fe20000000400 */
[----:B0-----:R-:W-:-:S03]  /*7890*/  LOP3.LUT R65, R123, 0x60, RZ, 0xc0, !PT ;  /* 0x000000607b417812 */ /* 0x001fc600078ec0ff */
[----:B------:R-:W-:Y:S04]  /*78a0*/  STS.U16 [R44+0xa600], R75 ;  /* 0x00a6004b2c007388 */ /* 0x000fe80000000400 */
[----:B------:R0:W-:Y:S04]  /*78b0*/  STS.U16 [R44+0xae00], R43 ;  /* 0x00ae002b2c007388 */ /* 0x0001e80000000400 */
[----:B------:R-:W-:Y:S04]  /*78c0*/  STS.U16 [R44+0xb600], R85 ;  /* 0x00b600552c007388 */ /* 0x000fe80000000400 */
[----:B------:R-:W-:Y:S01]  /*78d0*/  STS.U16 [R44+0xbe00], R83 ;  /* 0x00be00532c007388 */ /* 0x000fe20000000400 */
[----:B0-----:R-:W-:-:S03]  /*78e0*/  CS2R R42, SRZ ;  /* 0x00000000002a7805 */ /* 0x001fc6000001ff00 */
[----:B------:R0:W-:Y:S04]  /*78f0*/  STS.U16 [R44+0xc600], R41 ;  /* 0x00c600292c007388 */ /* 0x0001e80000000400 */
[----:B------:R1:W-:Y:S04]  /*7900*/  STS.U16 [R44+0xce00], R39 ;  /* 0x00ce00272c007388 */ /* 0x0003e80000000400 */
[----:B------:R-:W-:Y:S01]  /*7910*/  STS.U16 [R44+0xd600], R89 ;  /* 0x00d600592c007388 */ /* 0x000fe20000000400 */
[----:B0-----:R-:W-:-:S03]  /*7920*/  CS2R R40, SRZ ;  /* 0x0000000000287805 */ /* 0x001fc6000001ff00 */
[----:B------:R-:W-:Y:S01]  /*7930*/  STS.U16 [R44+0xde00], R87 ;  /* 0x00de00572c007388 */ /* 0x000fe20000000400 */
[----:B-1----:R-:W-:-:S03]  /*7940*/  CS2R R38, SRZ ;  /* 0x0000000000267805 */ /* 0x002fc6000001ff00 */
[----:B------:R0:W-:Y:S04]  /*7950*/  STS.U16 [R44+0xe600], R37 ;  /* 0x00e600252c007388 */ /* 0x0001e80000000400 */
[----:B------:R1:W-:Y:S04]  /*7960*/  STS.U16 [R44+0xee00], R35 ;  /* 0x00ee00232c007388 */ /* 0x0003e80000000400 */
[----:B------:R2:W-:Y:S01]  /*7970*/  STS.U16 [R44+0xf600], R93 ;  /* 0x00f6005d2c007388 */ /* 0x0005e20000000400 */
[----:B0-----:R-:W-:-:S03]  /*7980*/  CS2R R36, SRZ ;  /* 0x0000000000247805 */ /* 0x001fc6000001ff00 */
[----:B------:R-:W-:Y:S01]  /*7990*/  STS.U16 [R44+0xfe00], R91 ;  /* 0x00fe005b2c007388 */ /* 0x000fe20000000400 */
[----:B-1----:R-:W-:-:S03]  /*79a0*/  CS2R R34, SRZ ;  /* 0x0000000000227805 */ /* 0x002fc6000001ff00 */
[----:B------:R0:W-:Y:S01]  /*79b0*/  STS.U16 [R44+0x10600], R33 ;  /* 0x010600212c007388 */ /* 0x0001e20000000400 */
[----:B--2---:R-:W-:-:S03]  /*79c0*/  SHF.L.U32 R93, R66, 0x2, RZ ;  /* 0x00000002425d7819 */ /* 0x004fc600000006ff */
        /* <DEDUP_REMOVED lines=9> */
[----:B------:R0:W-:Y:S01]  /*7a60*/  STS.U16 [R44+0x13e00], R25 ;  /* 0x013e00192c007388 */ /* 0x0001e20000000400 */
[----:B-1----:R-:W-:-:S03]  /*7a70*/  CS2R R26, SRZ ;  /* 0x00000000001a7805 */ /* 0x002fc6000001ff00 */
[----:B------:R-:W-:Y:S01]  /*7a80*/  STS.U16 [R44+0x14600], R99 ;  /* 0x014600632c007388 */ /* 0x000fe20000000400 */
[----:B--2---:R-:W-:-:S03]  /*7a90*/  CS2R R22, SRZ ;  /* 0x0000000000167805 */ /* 0x004fc6000001ff00 */
[----:B------:R-:W-:Y:S01]  /*7aa0*/  STS.U16 [R44+0x14e00], R101 ;  /* 0x014e00652c007388 */ /* 0x000fe20000000400 */
[----:B0-----:R-:W-:-:S03]  /*7ab0*/  CS2R R24, SRZ ;  /* 0x0000000000187805 */ /* 0x001fc6000001ff00 */
[----:B------:R-:W-:Y:S04]  /*7ac0*/  STS.U16 [R44+0x15600], R105 ;  /* 0x015600692c007388 */ /* 0x000fe80000000400 */
[----:B------:R-:W-:Y:S04]  /*7ad0*/  STS.U16 [R44+0x15e00], R103 ;  /* 0x015e00672c007388 */ /* 0x000fe80000000400 */
[----:B------:R0:W-:Y:S04]  /*7ae0*/  STS.U16 [R44+0x16600], R21 ;  /* 0x016600152c007388 */ /* 0x0001e80000000400 */
[----:B------:R-:W-:Y:S04]  /*7af0*/  STS.U16 [R44+0x16e00], R107 ;  /* 0x016e006b2c007388 */ /* 0x000fe80000000400 */
[----:B------:R1:W-:Y:S01]  /*7b00*/  STS.U16 [R44+0x17600], R19 ;  /* 0x017600132c007388 */ /* 0x0003e20000000400 */
[----:B0-----:R-:W-:-:S03]  /*7b10*/  CS2R R20, SRZ ;  /* 0x0000000000147805 */ /* 0x001fc6000001ff00 */
[----:B------:R0:W-:Y:S04]  /*7b20*/  STS.U16 [R44+0x17e00], R17 ;  /* 0x017e00112c007388 */ /* 0x0001e80000000400 */
[----:B------:R-:W-:Y:S01]  /*7b30*/  STS.U16 [R44+0x18600], R111 ;  /* 0x0186006f2c007388 */ /* 0x000fe20000000400 */
[----:B-1----:R-:W-:-:S03]  /*7b40*/  CS2R R18, SRZ ;  /* 0x0000000000127805 */ /* 0x002fc6000001ff00 */
[----:B------:R-:W-:Y:S01]  /*7b50*/  STS.U16 [R44+0x18e00], R109 ;  /* 0x018e006d2c007388 */ /* 0x000fe20000000400 */
[----:B0-----:R-:W-:-:S03]  /*7b60*/  CS2R R16, SRZ ;  /* 0x0000000000107805 */ /* 0x001fc6000001ff00 */
        /* <DEDUP_REMOVED lines=18> */
[----:B------:R0:W-:Y:S02]  /*7c90*/  STS.U16 [R44+0x1fe00], R55 ;  /* 0x01fe00372c007388 */ /* 0x0001e40000000400 */
[----:B0-----:R-:W-:Y:S01]  /*7ca0*/  LOP3.LUT R44, R123, 0x3, RZ, 0xc0, !PT ;  /* 0x000000037b2c7812 */ /* 0x001fe200078ec0ff */
[----:B------:R-:W-:Y:S05]  /*7cb0*/  @!P0 BRA `(.L_x_0) ;  /* 0x000119c000008947 */ /* 0x000fea0003800000 */
[----:B------:R-:W-:Y:S01]  /*7cc0*/  SHF.R.U32.HI R0, RZ, 0x5, R123 ;  /* 0x00000005ff007819 */ /* 0x000fe2000001167b */
[----:B------:R-:W-:Y:S01]  /*7cd0*/  IMAD.MOV.U32 R6, RZ, RZ, c[0x0][0x1b8] ;  /* 0x00006e00ff067624 */ /* 0x000fe200078e00ff */
[----:B------:R-:W0:Y:S01]  /*7ce0*/  S2R R78, SR_CTAID.Y ;  /* 0x00000000004e7919 */ /* 0x000e220000002600 */
[C---:B------:R-:W-:Y:S01]  /*7cf0*/  IMAD.SHL.U32 R8, R123.reuse, 0x2, RZ ;  /* 0x000000027b087824 */ /* 0x040fe200078e00ff */
[----:B------:R-:W-:Y:S01]  /*7d00*/  SGXT.U32 R0, R0, 0x3 ;  /* 0x000000030000781a */ /* 0x000fe20000000000 */
[----:B------:R-:W-:Y:S01]  /*7d10*/  IMAD.MOV.U32 R4, RZ, RZ, c[0x0][0x1a8] ;  /* 0x00006a00ff047624 */ /* 0x000fe200078e00ff */
[----:B------:R-:W-:Y:S01]  /*7d20*/  SHF.R.U32.HI R3, RZ, 0x1, R65 ;  /* 0x00000001ff037819 */ /* 0x000fe20000011641 */
[----:B------:R-:W-:Y:S01]  /*7d30*/  IMAD.SHL.U32 R59, R123, 0x40, RZ ;  /* 0x000000407b3b7824 */ /* 0x000fe200078e00ff */
[----:B------:R-:W-:Y:S01]  /*7d40*/  LEA R2, R66, R44, 0x2 ;  /* 0x0000002c42027211 */ /* 0x000fe200078e10ff */
[----:B------:R-:W-:Y:S01]  /*7d50*/  IMAD R9, R0, c[0x0][0x1b8], RZ ;  /* 0x00006e0000097a24 */ /* 0x000fe200078e02ff */
[--C-:B------:R-:W-:Y:S01]  /*7d60*/  LOP3.LUT R3, R3, 0x30, R8.reuse, 0x78, !PT ;  /* 0x0000003003037812 */ /* 0x100fe200078e7808 */
[----:B------:R-:W-:Y:S01]  /*7d70*/  IMAD.SHL.U32 R124, R64, 0x2, RZ ;  /* 0x00000002407c7824 */ /* 0x000fe200078e00ff */
[----:B------:R-:W-:Y:S01]  /*7d80*/  LOP3.LUT R5, R123, 0x1f, RZ, 0xc0, !PT ;  /* 0x0000001f7b057812 */ /* 0x000fe200078ec0ff */
[----:B------:R-:W-:Y:S01]  /*7d90*/  IMAD R11, R6, 0x8, R9 ;  /* 0x00000008060b7824 */ /* 0x000fe200078e0209 */
[----:B------:R-:W-:Y:S01]  /*7da0*/  LEA R2, R2, R3, 0x2 ;  /* 0x0000000302027211 */ /* 0x000fe200078e10ff */
[----:B------:R-:W-:Y:S01]  /*7db0*/  IMAD R3, R64, c[0x0][0x1a8], RZ ;  /* 0x00006a0040037a24 */ /* 0x000fe200078e02ff */
[----:B------:R-:W-:Y:S01]  /*7dc0*/  LEA.HI R58, R66, 0x78, RZ, 0x1e ;  /* 0x00000078423a7811 */ /* 0x000fe200078ff0ff */
[----:B------:R-:W-:Y:S01]  /*7dd0*/  IMAD R5, R5, c[0x0][0x1b4], RZ ;  /* 0x00006d0005057a24 */ /* 0x000fe200078e02ff */
[----:B------:R-:W-:Y:S01]  /*7de0*/  LEA R13, R6, R11, 0x3 ;  /* 0x0000000b060d7211 */ /* 0x000fe200078e18ff */
[----:B------:R1:W-:Y:S01]  /*7df0*/  STL [R1+0x3dc], R2 ;  /* 0x0003dc0201007387 */ /* 0x0003e20000100800 */
[----:B------:R-:W-:Y:S01]  /*7e00*/  LEA R4, R4, R3, 0x8 ;  /* 0x0000000304047211 */ /* 0x000fe200078e40ff */
[----:B------:R-:W-:Y:S01]  /*7e10*/  IMAD.MOV.U32 R113, RZ, RZ, -0x800000 ;  /* 0xff800000ff717424 */ /* 0x000fe200078e00ff */
[----:B------:R-:W-:Y:S01]  /*7e20*/  LEA.HI R52, R66, 0x48, RZ, 0x1e ;  /* 0x0000004842347811 */ /* 0x000fe200078ff0ff */
[----:B------:R-:W-:Y:S01]  /*7e30*/  IMAD R15, R6, 0x8, R13 ;  /* 0x00000008060f7824 */ /* 0x000fe200078e020d */
[C---:B------:R-:W-:Y:S01]  /*7e40*/  LEA.HI R48, R66.reuse, 0x28, RZ, 0x1e ;  /* 0x0000002842307811 */ /* 0x040fe200078ff0ff */
[----:B------:R-:W-:Y:S01]  /*7e50*/  IMAD.MOV.U32 R114, RZ, RZ, -0x800000 ;  /* 0xff800000ff727424 */ /* 0x000fe200078e00ff */
[----:B------:R-:W-:Y:S01]  /*7e60*/  LEA.HI R50, R66, 0x38, RZ, 0x1e ;  /* 0x0000003842327811 */ /* 0x000fe200078ff0ff */
[----:B------:R-:W-:Y:S01]  /*7e70*/  IMAD R17, R6, 0x8, R15 ;  /* 0x0000000806117824 */ /* 0x000fe200078e020f */
[----:B------:R-:W-:Y:S01]  /*7e80*/  LEA.HI R54, R66, 0x58, RZ, 0x1e ;  /* 0x0000005842367811 */ /* 0x000fe200078ff0ff */
[----:B0-----:R-:W-:Y:S01]  /*7e90*/  IMAD R0, R78, c[0x0][0x1a0], RZ ;  /* 0x000068004e007a24 */ /* 0x001fe200078e02ff */
[----:B------:R-:W-:Y:S01]  /*7ea0*/  LEA.HI R56, R66, 0x68, RZ, 0x1e ;  /* 0x0000006842387811 */ /* 0x000fe200078ff0ff */
[----:B-1----:R-:W-:Y:S01]  /*7eb0*/  IMAD R2, R78, c[0x0][0x1b0], RZ ;  /* 0x00006c004e027a24 */ /* 0x002fe200078e02ff */
[----:B------:R-:W-:Y:S01]  /*7ec0*/  LEA R19, R6, R17, 0x3 ;  /* 0x0000001106137211 */ /* 0x000fe200078e18ff */
[----:B------:R-:W-:Y:S01]  /*7ed0*/  IMAD.MOV.U32 R117, RZ, RZ, -0x800000 ;  /* 0xff800000ff757424 */ /* 0x000fe200078e00ff */
[----:B------:R-:W-:Y:S01]  /*7ee0*/  LEA R10, P0, R0, c[0x0][0x168], 0x1 ;  /* 0x00005a00000a7a11 */ /* 0x000fe200078008ff */
[----:B------:R-:W-:Y:S01]  /*7ef0*/  IMAD.SHL.U32 R7, R2, 0x2, RZ ;  /* 0x0000000202077824 */ /* 0x000fe200078e00ff */
[----:B------:R-:W-:Y:S01]  /*7f00*/  ISETP.NE.U32.AND P5, PT, R44, RZ, PT ;  /* 0x000000ff2c00720c */ /* 0x000fe20003fa5070 */
[----:B------:R-:W-:Y:S01]  /*7f10*/  IMAD R21, R6, 0x8, R19 ;  /* 0x0000000806157824 */ /* 0x000fe200078e0213 */
[----:B------:R-:W-:Y:S01]  /*7f20*/  LEA.HI.X.SX32 R12, R0, c[0x0][0x16c], 0x1, P0 ;  /* 0x00005b00000c7a11 */ /* 0x000fe200000f0eff */
[----:B------:R-:W-:Y:S01]  /*7f30*/  IMAD.SHL.U32 R0, R5, 0x2, RZ ;  /* 0x0000000205007824 */ /* 0x000fe200078e00ff */
[-C--:B------:R-:W-:Y:S01]  /*7f40*/  LEA R96, P0, R3, R10.reuse, 0x1 ;  /* 0x0000000a03607211 */ /* 0x080fe200078008ff */
[----:B------:R-:W-:Y:S01]  /*7f50*/  IMAD R23, R6, 0x8, R21 ;  /* 0x0000000806177824 */ /* 0x000fe200078e0215 */
[----:B------:R-:W-:Y:S01]  /*7f60*/  LEA R94, P1, R4, R10, 0x1 ;  /* 0x0000000a045e7211 */ /* 0x000fe200078208ff */
[----:B------:R-:W-:Y:S01]  /*7f70*/  IMAD.SHL.U32 R10, R123, 0x8, RZ ;  /* 0x000000087b0a7824 */ /* 0x000fe200078e00ff */
[-C--:B------:R-:W-:Y:S01]  /*7f80*/  LEA.HI.X.SX32 R97, R3, R12.reuse, 0x1, P0 ;  /* 0x0000000c03617211 */ /* 0x080fe200000f0eff */
[----:B------:R-:W-:Y:S01]  /*7f90*/  IMAD.HI R2, R2, 0x2, RZ ;  /* 0x0000000202027827 */ /* 0x000fe200078e02ff */
[----:B------:R-:W-:Y:S01]  /*7fa0*/  LEA R25, R6, R23, 0x3 ;  /* 0x0000001706197211 */ /* 0x000fe200078e18ff */
[----:B------:R-:W-:Y:S01]  /*7fb0*/  UMOV UR4, URZ ;  /* 0x0000003f00047c82 */ /* 0x000fe20008000000 */
[----:B------:R-:W-:Y:S01]  /*7fc0*/  LEA.HI.X.SX32 R95, R4, R12, 0x1, P1 ;  /* 0x0000000c045f7211 */ /* 0x000fe200008f0eff */
[----:B------:R-:W-:Y:S01]  /*7fd0*/  IMAD.HI R5, R5, 0x2, RZ ;  /* 0x0000000205057827 */ /* 0x000fe200078e02ff */
[----:B------:R-:W-:Y:S01]  /*7fe0*/  LOP3.LUT R4, R123, 0x7, RZ, 0xc0, !PT ;  /* 0x000000077b047812 */ /* 0x000fe200078ec0ff */
[----:B------:R-:W-:Y:S01]  /*7ff0*/  STL.64 [R1+0x408], R96 ;  /* 0x0004086001007387 */ /* 0x000fe20000100a00 */
[----:B------:R-:W-:Y:S01]  /*8000*/  LOP3.LUT R10, R10, 0x30, RZ, 0xc0, !PT ;  /* 0x000000300a0a7812 */ /* 0x000fe200078ec0ff */
[----:B------:R-:W-:Y:S01]  /*8010*/  IMAD R27, R6, 0x8, R25 ;  /* 0x00000008061b7824 */ /* 0x000fe200078e0219 */
[----:B------:R-:W-:Y:S01]  /*8020*/  LEA R55, R65, R4, 0x4 ;  /* 0x0000000441377211 */ /* 0x000fe200078e20ff */
[----:B------:R-:W-:Y:S01]  /*8030*/  IMAD R51, R4, 0x110, RZ ;  /* 0x0000011004337824 */ /* 0x000fe200078e02ff */
[----:B------:R-:W-:Y:S01]  /*8040*/  IADD3 R7, P0, P1, R0, c[0x0][0x170], R7 ;  /* 0x00005c0000077a10 */ /* 0x000fe2000791e007 */
[----:B------:R-:W-:Y:S01]  /*8050*/  IMAD R29, R6, 0x8, R27 ;  /* 0x00000008061d7824 */ /* 0x000fe200078e021b */
[----:B------:R-:W-:Y:S01]  /*8060*/  LOP3.LUT R0, R123, 0x10, RZ, 0xc0, !PT ;  /* 0x000000107b007812 */ /* 0x000fe200078ec0ff */
[----:B------:R-:W-:Y:S01]  /*8070*/  IMAD.SHL.U32 R55, R55, 0x10, RZ ;  /* 0x0000001037377824 */ /* 0x000fe200078e00ff */
[----:B------:R-:W-:Y:S01]  /*8080*/  LOP3.LUT R59, R10, 0x3c0, R59, 0xf8, !PT ;  /* 0x000003c00a3b7812 */ /* 0x000fe200078ef83b */
[----:B------:R-:W-:Y:S01]  /*8090*/  IMAD R31, R6, 0x8, R29 ;  /* 0x00000008061f7824 */ /* 0x000fe200078e021d */
[----:B------:R-:W-:Y:S01]  /*80a0*/  LOP3.LUT R10, R10, 0x30, R8, 0x78, !PT ;  /* 0x000000300a0a7812 */ /* 0x000fe200078e7808 */
[----:B------:R-:W-:Y:S01]  /*80b0*/  IMAD R57, R4, 0x4, R46 ;  /* 0x0000000404397824 */ /* 0x000fe200078e022e */
[----:B------:R-:W-:Y:S01]  /*80c0*/  LOP3.LUT R55, R55, 0x30, R8, 0x78, !PT ;  /* 0x0000003037377812 */ /* 0x000fe200078e7808 */
[----:B------:R-:W-:Y:S01]  /*80d0*/  IMAD R33, R6, 0x8, R31 ;  /* 0x0000000806217824 */ /* 0x000fe200078e021f */
[----:B------:R-:W-:Y:S01]  /*80e0*/  IADD3.X R2, R5, c[0x0][0x174], R2, P0, P1 ;  /* 0x00005d0005027a10 */ /* 0x000fe200007e2402 */
[----:B------:R-:W-:Y:S01]  /*80f0*/  IMAD.SHL.U32 R0, R0, 0x80, RZ ;  /* 0x0000008000007824 */ /* 0x000fe200078e00ff */
[-C--:B------:R-:W-:Y:S01]  /*8100*/  LEA R70, P0, R9, R7.reuse, 0x1 ;  /* 0x0000000709467211 */ /* 0x080fe200078008ff */
[----:B------:R-:W-:Y:S01]  /*8110*/  IMAD R35, R6, 0x8, R33 ;  /* 0x0000000806237824 */ /* 0x000fe200078e0221 */
[----:B------:R-:W-:Y:S01]  /*8120*/  LOP3.LUT R53, R51, 0x10, R8, 0x78, !PT ;  /* 0x0000001033357812 */ /* 0x000fe200078e7808 */
[----:B------:R-:W-:Y:S01]  /*8130*/  IMAD R92, R4, 0x400, R55 ;  /* 0x00000400045c7824 */ /* 0x000fe200078e0237 */
[----:B------:R-:W-:Y:S01]  /*8140*/  LEA R60, P2, R13, R7, 0x1 ;  /* 0x000000070d3c7211 */ /* 0x000fe200078408ff */
[----:B------:R-:W-:Y:S01]  /*8150*/  STL.64 [R1+0x400], R94 ;  /* 0x0004005e01007387 */ /* 0x000fe20000100a00 */
[----:B------:R-:W-:Y:S01]  /*8160*/  LEA R37, R6, R35, 0x3 ;  /* 0x0000002306257211 */ /* 0x000fe200078e18ff */
[----:B------:R-:W-:Y:S01]  /*8170*/  IMAD.IADD R67, R68, 0x1, R56 ;  /* 0x0000000144437824 */ /* 0x000fe200078e0238 */
[----:B------:R-:W-:Y:S01]  /*8180*/  LEA R8, R57, R10, 0x4 ;  /* 0x0000000a39087211 */ /* 0x000fe200078e20ff */
[----:B------:R-:W-:Y:S01]  /*8190*/  IMAD.SHL.U32 R56, R56, 0x10, RZ ;  /* 0x0000001038387824 */ /* 0x000fe200078e00ff */
[-C--:B------:R-:W-:Y:S01]  /*81a0*/  LEA.HI.X.SX32 R71, R9, R2.reuse, 0x1, P0 ;  /* 0x0000000209477211 */ /* 0x080fe200000f0eff */
[C---:B------:R-:W-:Y:S01]  /*81b0*/  IMAD R39, R6.reuse, 0x8, R37 ;  /* 0x0000000806277824 */ /* 0x040fe200078e0225 */
[----:B------:R-:W-:Y:S01]  /*81c0*/  LEA.HI.X.SX32 R61, R13, R2, 0x1, P2 ;  /* 0x000000020d3d7211 */ /* 0x000fe200010f0eff */
[----:B------:R0:W-:Y:S01]  /*81d0*/  STL [R1+0x5ac], R8 ;  /* 0x0005ac0801007387 */ /* 0x0001e20000100800 */
[----:B------:R-:W-:Y:S01]  /*81e0*/  LOP3.LUT R0, R53, R0, RZ, 0xfc, !PT ;  /* 0x0000000035007212 */ /* 0x000fe200078efcff */
[----:B------:R-:W-:Y:S01]  /*81f0*/  IMAD.MOV.U32 R118, RZ, RZ, -0x800000 ;  /* 0xff800000ff767424 */ /* 0x000fe200078e00ff */
[C---:B------:R-:W-:Y:S01]  /*8200*/  LEA R3, R6.reuse, R39, 0x3 ;  /* 0x0000002706037211 */ /* 0x040fe200078e18ff */
[----:B------:R-:W-:Y:S01]  /*8210*/  STL [R1+0x3fc], R92 ;  /* 0x0003fc5c01007387 */ /* 0x000fe20000100800 */
[C---:B------:R-:W-:Y:S01]  /*8220*/  LEA R62, P1, R11.reuse, R7, 0x1 ;  /* 0x000000070b3e7211 */ /* 0x040fe200078208ff */
[----:B------:R-:W-:Y:S01]  /*8230*/  IMAD.MOV.U32 R125, RZ, RZ, -0x800000 ;  /* 0xff800000ff7d7424 */ /* 0x000fe200078e00ff */
[C---:B------:R-:W-:Y:S01]  /*8240*/  LEA R41, R6.reuse, R3, 0x3 ;  /* 0x0000000306297211 */ /* 0x040fe200078e18ff */
[----:B------:R-:W-:Y:S01]  /*8250*/  STL.64 [R1+0x858], R70 ;  /* 0x0008584601007387 */ /* 0x000fe20000100a00 */
[----:B------:R-:W-:Y:S01]  /*8260*/  LEA.HI.X.SX32 R63, R11, R2, 0x1, P1 ;  /* 0x000000020b3f7211 */ /* 0x000fe200008f0eff */
[----:B------:R-:W-:Y:S01]  /*8270*/  UMOV UR5, URZ ;  /* 0x0000003f00057c82 */ /* 0x000fe20008000000 */
[-C--:B0-----:R-:W-:Y:S01]  /*8280*/  LEA R8, P1, R17, R7.reuse, 0x1 ;  /* 0x0000000711087211 */ /* 0x081fe200078208ff */
[----:B------:R-:W-:Y:S01]  /*8290*/  IMAD R43, R6, 0x8, R41 ;  /* 0x00000008062b7824 */ /* 0x000fe200078e0229 */
[----:B------:R0:W-:Y:S01]  /*82a0*/  STL.64 [R1+0x848], R60 ;  /* 0x0008483c01007387 */ /* 0x0001e20000100a00 */
[----:B------:R-:W-:-:S02]  /*82b0*/  LEA R4, P2, R19, R7, 0x1 ;  /* 0x0000000713047211 */ /* 0x000fc400078408ff */
[C---:B------:R-:W-:Y:S01]  /*82c0*/  IMAD R45, R6.reuse, 0x8, R43 ;  /* 0x00000008062d7824 */ /* 0x040fe200078e022b */
[-C--:B------:R-:W-:Y:S01]  /*82d0*/  LEA.HI.X.SX32 R9, R17, R2.reuse, 0x1, P1 ;  /* 0x0000000211097211 */ /* 0x080fe200008f0eff */
[----:B------:R1:W-:Y:S01]  /*82e0*/  STL.64 [R1+0x850], R62 ;  /* 0x0008503e01007387 */ /* 0x0003e20000100a00 */
[----:B------:R-:W-:Y:S02]  /*82f0*/  LEA.HI.X.SX32 R5, R19, R2, 0x1, P2 ;  /* 0x0000000213057211 */ /* 0x000fe400010f0eff */
[----:B------:R-:W-:Y:S02]  /*8300*/  LEA R47, R6, R45, 0x3 ;  /* 0x0000002d062f7211 */ /* 0x000fe400078e18ff */
[----:B------:R-:W-:Y:S02]  /*8310*/  LEA.HI R46, R66, 0x18, RZ, 0x1e ;  /* 0x00000018422e7811 */ /* 0x000fe400078ff0ff */
[----:B0-----:R-:W-:Y:S01]  /*8320*/  LEA R60, P0, R15, R7, 0x1 ;  /* 0x000000070f3c7211 */ /* 0x001fe200078008ff */
[----:B------:R-:W-:Y:S01]  /*8330*/  IMAD R49, R6, 0x8, R47 ;  /* 0x0000000806317824 */ /* 0x000fe200078e022f */
[----:B------:R-:W-:-:S02]  /*8340*/  SHF.L.U32 R44, R44, 0x1, RZ ;  /* 0x000000012c2c7819 */ /* 0x000fc400000006ff */
[-C--:B------:R-:W-:Y:S01]  /*8350*/  LEA.HI.X.SX32 R61, R15, R2.reuse, 0x1, P0 ;  /* 0x000000020f3d7211 */ /* 0x080fe200000f0eff */
[----:B------:R-:W-:Y:S01]  /*8360*/  IMAD R51, R6, 0x8, R49 ;  /* 0x0000000806337824 */ /* 0x000fe200078e0231 */
[C---:B------:R-:W-:Y:S02]  /*8370*/  LEA R12, P0, R21.reuse, R7, 0x1 ;  /* 0x00000007150c7211 */ /* 0x040fe400078008ff */
[----:B-1----:R-:W-:Y:S01]  /*8380*/  LEA.HI R62, R66, 0x10, RZ, 0x1e ;  /* 0x00000010423e7811 */ /* 0x002fe200078ff0ff */
[----:B------:R0:W-:Y:S01]  /*8390*/  STL.64 [R1+0x840], R60 ;  /* 0x0008403c01007387 */ /* 0x0001e20000100a00 */
[C---:B------:R-:W-:Y:S02]  /*83a0*/  LEA R53, R6.reuse, R51, 0x3 ;  /* 0x0000003306357211 */ /* 0x040fe400078e18ff */
[-C--:B------:R-:W-:Y:S01]  /*83b0*/  LEA.HI.X.SX32 R13, R21, R2.reuse, 0x1, P0 ;  /* 0x00000002150d7211 */ /* 0x080fe200000f0eff */
[----:B------:R1:W-:Y:S01]  /*83c0*/  STL.64 [R1+0x838], R8 ;  /* 0x0008380801007387 */ /* 0x0003e20000100a00 */
[C---:B------:R-:W-:Y:S01]  /*83d0*/  LEA R14, P0, R27.reuse, R7, 0x1 ;  /* 0x000000071b0e7211 */ /* 0x040fe200078008ff */
[----:B------:R-:W-:Y:S01]  /*83e0*/  IMAD R55, R6, 0x8, R53 ;  /* 0x0000000806377824 */ /* 0x000fe200078e0235 */
[----:B------:R-:W-:Y:S01]  /*83f0*/  LOP3.LUT R98, R124, 0x20, RZ, 0x3c, !PT ;  /* 0x000000207c627812 */ /* 0x000fe200078e3cff */
[----:B------:R2:W-:Y:S01]  /*8400*/  STL.64 [R1+0x830], R4 ;  /* 0x0008300401007387 */ /* 0x0005e20000100a00 */
[----:B------:R-:W-:Y:S01]  /*8410*/  LEA.HI.X.SX32 R15, R27, R2, 0x1, P0 ;  /* 0x000000021b0f7211 */ /* 0x000fe200000f0eff */
[----:B------:R-:W-:Y:S01]  /*8420*/  IMAD R11, R6, 0x8, R55 ;  /* 0x00000008060b7824 */ /* 0x000fe200078e0237 */
[----:B------:R-:W-:Y:S01]  /*8430*/  LOP3.LUT R98, R124, 0x50, RZ, 0x3c, !PT ;  /* 0x000000507c627812 */ /* 0x000fe200078e3cff */
[----:B------:R3:W-:Y:S01]  /*8440*/  STL.64 [R1+0x828], R12 ;  /* 0x0008280c01007387 */ /* 0x0007e20000100a00 */
[----:B0-----:R-:W-:-:S02]  /*8450*/  SHF.R.U32.HI R60, RZ, 0x3, R123 ;  /* 0x00000003ff3c7819 */ /* 0x001fc4000001167b */
[----:B------:R-:W-:Y:S02]  /*8460*/  LEA R57, R6, R11, 0x3 ;  /* 0x0000000b06397211 */ /* 0x000fe400078e18ff */
[-C--:B-1----:R-:W-:Y:S02]  /*8470*/  LEA R8, P1, R23, R7.reuse, 0x1 ;  /* 0x0000000717087211 */ /* 0x082fe400078208ff */
[----:B------:R-:W-:Y:S01]  /*8480*/  LOP3.LUT R60, R60, 0xc, RZ, 0xc0, !PT ;  /* 0x0000000c3c3c7812 */ /* 0x000fe200078ec0ff */
[C---:B------:R-:W-:Y:S01]  /*8490*/  IMAD R17, R6.reuse, 0x8, R57 ;  /* 0x0000000806117824 */ /* 0x040fe200078e0239 */
[-C--:B--2---:R-:W-:Y:S02]  /*84a0*/  LEA R4, P2, R25, R7.reuse, 0x1 ;  /* 0x0000000719047211 */ /* 0x084fe400078408ff */
[----:B------:R-:W-:Y:S01]  /*84b0*/  LEA.HI.X.SX32 R9, R23, R2, 0x1, P1 ;  /* 0x0000000217097211 */ /* 0x000fe200008f0eff */
[----:B------:R-:W-:Y:S01]  /*84c0*/  IMAD R19, R6, 0x8, R17 ;  /* 0x0000000806137824 */ /* 0x000fe200078e0211 */
[----:B---3--:R-:W-:-:S02]  /*84d0*/  LEA R12, P1, R29, R7, 0x1 ;  /* 0x000000071d0c7211 */ /* 0x008fc400078208ff */
[-C--:B------:R-:W-:Y:S01]  /*84e0*/  LEA.HI.X.SX32 R5, R25, R2.reuse, 0x1, P2 ;  /* 0x0000000219057211 */ /* 0x080fe200010f0eff */
[----:B------:R0:W-:Y:S01]  /*84f0*/  STL.64 [R1+0x820], R8 ;  /* 0x0008200801007387 */ /* 0x0001e20000100a00 */
[----:B------:R-:W-:Y:S02]  /*8500*/  LEA.HI.X.SX32 R13, R29, R2, 0x1, P1 ;  /* 0x000000021d0d7211 */ /* 0x000fe400008f0eff */
[----:B------:R-:W-:Y:S01]  /*8510*/  LEA R61, R6, R19, 0x3 ;  /* 0x00000013063d7211 */ /* 0x000fe200078e18ff */
[----:B------:R1:W-:Y:S01]  /*8520*/  STL.64 [R1+0x818], R4 ;  /* 0x0008180401007387 */ /* 0x0003e20000100a00 */
[----:B------:R-:W-:Y:S02]  /*8530*/  ISETP.LT.U32.AND P6, PT, R64, 0x80, !P5 ;  /* 0x000000804000780c */ /* 0x000fe40006fc1070 */
[C---:B------:R-:W-:Y:S01]  /*8540*/  LOP3.LUT R99, R124.reuse, 0x10, RZ, 0x3c, !PT ;  /* 0x000000107c637812 */ /* 0x040fe200078e3cff */
[----:B------:R2:W-:Y:S01]  /*8550*/  STL.64 [R1+0x810], R14 ;  /* 0x0008100e01007387 */ /* 0x0005e20000100a00 */
[----:B------:R-:W-:-:S02]  /*8560*/  LOP3.LUT R100, R124, 0x30, RZ, 0x3c, !PT ;  /* 0x000000307c647812 */ /* 0x000fc400078e3cff */
[----:B------:R-:W-:Y:S01]  /*8570*/  LOP3.LUT R99, R124, 0x40, RZ, 0x3c, !PT ;  /* 0x000000407c637812 */ /* 0x000fe200078e3cff */
[----:B------:R3:W-:Y:S01]  /*8580*/  STL.64 [R1+0x808], R12 ;  /* 0x0008080c01007387 */ /* 0x0007e20000100a00 */
[CC--:B0-----:R-:W-:Y:S02]  /*8590*/  LEA R8, P2, R31.reuse, R7.reuse, 0x1 ;  /* 0x000000071f087211 */ /* 0x0c1fe400078408ff */
[----:B------:R-:W-:Y:S01]  /*85a0*/  MOV R112, 0xff800000 ;  /* 0xff80000000707802 */ /* 0x000fe20000000f00 */
[C---:B-1----:R-:W-:Y:S01]  /*85b0*/  IMAD R5, R6.reuse, 0x8, R61 ;  /* 0x0000000806057824 */ /* 0x042fe200078e023d */
[----:B------:R-:W-:Y:S02]  /*85c0*/  LEA.HI.X.SX32 R9, R31, R2, 0x1, P2 ;  /* 0x000000021f097211 */ /* 0x000fe400010f0eff */
[----:B------:R-:W-:Y:S01]  /*85d0*/  MOV R116, 0xff800000 ;  /* 0xff80000000747802 */ /* 0x000fe20000000f00 */
[----:B------:R-:W-:Y:S01]  /*85e0*/  IMAD R31, R6, 0x8, R5 ;  /* 0x00000008061f7824 */ /* 0x000fe200078e0205 */
[----:B--2---:R-:W-:Y:S01]  /*85f0*/  LEA R14, P0, R33, R7, 0x1 ;  /* 0x00000007210e7211 */ /* 0x004fe200078008ff */
[----:B------:R0:W-:Y:S01]  /*8600*/  STL.64 [R1+0x800], R8 ;  /* 0x0008000801007387 */ /* 0x0001e20000100a00 */
[----:B------:R-:W-:-:S02]  /*8610*/  MOV R119, 0xff800000 ;  /* 0xff80000000777802 */ /* 0x000fc40000000f00 */
[----:B---3--:R-:W-:Y:S02]  /*8620*/  LEA R12, P1, R35, R7, 0x1 ;  /* 0x00000007230c7211 */ /* 0x008fe400078208ff */
[-C--:B------:R-:W-:Y:S02]  /*8630*/  LEA.HI.X.SX32 R15, R33, R2.reuse, 0x1, P0 ;  /* 0x00000002210f7211 */ /* 0x080fe400000f0eff */
[----:B------:R-:W-:Y:S02]  /*8640*/  LEA.HI.X.SX32 R13, R35, R2, 0x1, P1 ;  /* 0x00000002230d7211 */ /* 0x000fe400008f0eff */
[----:B------:R-:W-:Y:S01]  /*8650*/  LEA R63, R6, R31, 0x3 ;  /* 0x0000001f063f7211 */ /* 0x000fe200078e18ff */
[----:B------:R1:W-:Y:S01]  /*8660*/  STL.64 [R1+0x7f8], R14 ;  /* 0x0007f80e01007387 */ /* 0x0003e20000100a00 */
[----:B------:R-:W-:Y:S02]  /*8670*/  LOP3.LUT R100, R124, 0x60, RZ, 0x3c, !PT ;  /* 0x000000607c647812 */ /* 0x000fe400078e3cff */
[----:B0-----:R-:W-:Y:S01]  /*8680*/  LEA R8, P2, R37, R7, 0x1 ;  /* 0x0000000725087211 */ /* 0x001fe200078408ff */
[----:B------:R0:W-:Y:S01]  /*8690*/  STL.64 [R1+0x7f0], R12 ;  /* 0x0007f00c01007387 */ /* 0x0001e20000100a00 */
[----:B------:R-:W-:Y:S01]  /*86a0*/  IMAD R27, R6, 0x8, R63 ;  /* 0x00000008061b7824 */ /* 0x000fe200078e023f */
[----:B------:R-:W-:-:S02]  /*86b0*/  LOP3.LUT R99, R124, 0x70, RZ, 0x3c, !PT ;  /* 0x000000707c637812 */ /* 0x000fc400078e3cff */
[----:B------:R-:W-:Y:S01]  /*86c0*/  LEA.HI.X.SX32 R9, R37, R2, 0x1, P2 ;  /* 0x0000000225097211 */ /* 0x000fe200010f0eff */
[----:B------:R-:W-:Y:S01]  /*86d0*/  IMAD R29, R6, 0x8, R27 ;  /* 0x00000008061d7824 */ /* 0x000fe200078e021b */
[----:B-1----:R-:W-:-:S03]  /*86e0*/  LEA R14, P0, R39, R7, 0x1 ;  /* 0x00000007270e7211 */ /* 0x002fc600078008ff */
[----:B------:R1:W-:Y:S01]  /*86f0*/  STL.64 [R1+0x7e8], R8 ;  /* 0x0007e80801007387 */ /* 0x0003e20000100a00 */
[----:B------:R-:W-:Y:S02]  /*8700*/  LEA R33, R6, R29, 0x3 ;  /* 0x0000001d06217211 */ /* 0x000fe400078e18ff */
[-C--:B0-----:R-:W-:Y:S02]  /*8710*/  LEA R12, P1, R3, R7.reuse, 0x1 ;  /* 0x00000007030c7211 */ /* 0x081fe400078208ff */
[-C--:B------:R-:W-:Y:S02]  /*8720*/  LEA.HI.X.SX32 R15, R39, R2.reuse, 0x1, P0 ;  /* 0x00000002270f7211 */ /* 0x080fe400000f0eff */
[----:B------:R-:W-:Y:S01]  /*8730*/  LEA.HI.X.SX32 R13, R3, R2, 0x1, P1 ;  /* 0x00000002030d7211 */ /* 0x000fe200008f0eff */
[----:B------:R-:W-:Y:S01]  /*8740*/  CS2R R38, SRZ ;  /* 0x0000000000267805 */ /* 0x000fe2000001ff00 */
[-C--:B------:R-:W-:Y:S01]  /*8750*/  LEA R20, P0, R43, R7.reuse, 0x1 ;  /* 0x000000072b147211 */ /* 0x080fe200078008ff */
[----:B------:R0:W-:Y:S01]  /*8760*/  STL.64 [R1+0x7e0], R14 ;  /* 0x0007e00e01007387 */ /* 0x0001e20000100a00 */
[----:B-1----:R-:W-:-:S03]  /*8770*/  LEA R8, P2, R41, R7, 0x1 ;  /* 0x0000000729087211 */ /* 0x002fc600078408ff */
[----:B------:R1:W-:Y:S01]  /*8780*/  STL.64 [R1+0x7d8], R12 ;  /* 0x0007d80c01007387 */ /* 0x0003e20000100a00 */
[-C--:B------:R-:W-:Y:S02]  /*8790*/  LEA.HI.X.SX32 R21, R43, R2.reuse, 0x1, P0 ;  /* 0x000000022b157211 */ /* 0x080fe400000f0eff */
[-C--:B------:R-:W-:Y:S01]  /*87a0*/  LEA.HI.X.SX32 R9, R41, R2.reuse, 0x1, P2 ;  /* 0x0000000229097211 */ /* 0x080fe200010f0eff */
[----:B------:R-:W-:Y:S01]  /*87b0*/  CS2R R42, SRZ ;  /* 0x00000000002a7805 */ /* 0x000fe2000001ff00 */
[-C--:B------:R-:W-:Y:S01]  /*87c0*/  LEA R22, P0, R49, R7.reuse, 0x1 ;  /* 0x0000000731167211 */ /* 0x080fe200078008ff */
[----:B------:R-:W-:Y:S01]  /*87d0*/  CS2R R40, SRZ ;  /* 0x0000000000287805 */ /* 0x000fe2000001ff00 */
[-C--:B0-----:R-:W-:Y:S01]  /*87e0*/  LEA R14, P1, R45, R7.reuse, 0x1 ;  /* 0x000000072d0e7211 */ /* 0x081fe200078208ff */
[----:B------:R0:W-:Y:S01]  /*87f0*/  STL.64 [R1+0x7d0], R8 ;  /* 0x0007d00801007387 */ /* 0x0001e20000100a00 */
[----:B------:R-:W-:Y:S02]  /*8800*/  LEA.HI.X.SX32 R23, R49, R2, 0x1, P0 ;  /* 0x0000000231177211 */ /* 0x000fe400000f0eff */
[----:B-1----:R-:W-:-:S02]  /*8810*/  LEA R12, P2, R47, R7, 0x1 ;  /* 0x000000072f0c7211 */ /* 0x002fc400078408ff */
[-C--:B------:R-:W-:Y:S02]  /*8820*/  LEA.HI.X.SX32 R15, R45, R2.reuse, 0x1, P1 ;  /* 0x000000022d0f7211 */ /* 0x080fe400008f0eff */
[-C--:B------:R-:W-:Y:S02]  /*8830*/  LEA.HI.X.SX32 R13, R47, R2.reuse, 0x1, P2 ;  /* 0x000000022f0d7211 */ /* 0x080fe400010f0eff */
[CC--:B------:R-:W-:Y:S02]  /*8840*/  LEA R34, P0, R55.reuse, R7.reuse, 0x1 ;  /* 0x0000000737227211 */ /* 0x0c0fe400078008ff */
[----:B------:R-:W-:Y:S01]  /*8850*/  LEA.HI R49, R66, 0x30, RZ, 0x1e ;  /* 0x0000003042317811 */ /* 0x000fe200078ff0ff */
[----:B------:R1:W-:Y:S01]  /*8860*/  STL.64 [R1+0x7b8], R12 ;  /* 0x0007b80c01007387 */ /* 0x0003e20000100a00 */
[----:B0-----:R-:W-:Y:S01]  /*8870*/  IMAD R9, R6, 0x8, R33 ;  /* 0x0000000806097824 */ /* 0x001fe200078e0221 */
[----:B------:R-:W-:Y:S02]  /*8880*/  LEA.HI.X.SX32 R35, R55, R2, 0x1, P0 ;  /* 0x0000000237237211 */ /* 0x000fe400000f0eff */
[----:B------:R0:W-:Y:S01]  /*8890*/  STL.64 [R1+0x7c8], R20 ;  /* 0x0007c81401007387 */ /* 0x0001e20000100a00 */
[----:B------:R-:W-:-:S02]  /*88a0*/  LEA R36, P0, R17, R7, 0x1 ;  /* 0x0000000711247211 */ /* 0x000fc400078008ff */
[C---:B------:R-:W-:Y:S01]  /*88b0*/  LEA.HI R55, R66.reuse, 0x60, RZ, 0x1e ;  /* 0x0000006042377811 */ /* 0x040fe200078ff0ff */
[----:B------:R2:W-:Y:S01]  /*88c0*/  STL.64 [R1+0x7c0], R14 ;  /* 0x0007c00e01007387 */ /* 0x0005e20000100a00 */
[----:B------:R-:W-:Y:S02]  /*88d0*/  LEA.HI.X.SX32 R37, R17, R2, 0x1, P0 ;  /* 0x0000000211257211 */ /* 0x000fe400000f0eff */
[----:B------:R-:W-:Y:S01]  /*88e0*/  LEA.HI R47, R66, 0x20, RZ, 0x1e ;  /* 0x00000020422f7811 */ /* 0x000fe200078ff0ff */
[C---:B-1----:R-:W-:Y:S01]  /*88f0*/  IMAD R13, R6.reuse, 0x8, R9 ;  /* 0x00000008060d7824 */ /* 0x042fe200078e0209 */
[----:B------:R1:W-:Y:S01]  /*8900*/  STL.64 [R1+0x7b0], R22 ;  /* 0x0007b01601007387 */ /* 0x0003e20000100a00 */
[----:B------:R-:W-:Y:S02]  /*8910*/  SHF.R.U32.HI R45, RZ, 0x2, R123 ;  /* 0x00000002ff2d7819 */ /* 0x000fe4000001167b */
[----:B0-----:R-:W-:Y:S02]  /*8920*/  LEA R20, P1, R51, R7, 0x1 ;  /* 0x0000000733147211 */ /* 0x001fe400078208ff */
[----:B------:R-:W-:-:S02]  /*8930*/  LEA R25, R6, R13, 0x3 ;  /* 0x0000000d06197211 */ /* 0x000fc400078e18ff */
[-C--:B--2---:R-:W-:Y:S02]  /*8940*/  LEA R14, P2, R53, R7.reuse, 0x1 ;  /* 0x00000007350e7211 */ /* 0x084fe400078408ff */
[-C--:B------:R-:W-:Y:S01]  /*8950*/  LEA.HI.X.SX32 R21, R51, R2.reuse, 0x1, P1 ;  /* 0x0000000233157211 */ /* 0x080fe200008f0eff */
[----:B------:R-:W-:Y:S01]  /*8960*/  IMAD R3, R6, 0x8, R25 ;  /* 0x0000000806037824 */ /* 0x000fe200078e0219 */
[-C--:B------:R-:W-:Y:S02]  /*8970*/  LEA.HI.X.SX32 R15, R53, R2.reuse, 0x1, P2 ;  /* 0x00000002350f7211 */ /* 0x080fe400010f0eff */
[C---:B-1----:R-:W-:Y:S01]  /*8980*/  LEA R22, P1, R11.reuse, R7, 0x1 ;  /* 0x000000070b167211 */ /* 0x042fe200078208ff */
[----:B------:R0:W-:Y:S01]  /*8990*/  STL.64 [R1+0x7a8], R20 ;  /* 0x0007a81401007387 */ /* 0x0001e20000100a00 */
[C---:B------:R-:W-:Y:S02]  /*89a0*/  LEA.HI R51, R66.reuse, 0x40, RZ, 0x1e ;  /* 0x0000004042337811 */ /* 0x040fe400078ff0ff */
[----:B------:R-:W-:Y:S01]  /*89b0*/  LEA.HI.X.SX32 R23, R11, R2, 0x1, P1 ;  /* 0x000000020b177211 */ /* 0x000fe200008f0eff */
[----:B------:R1:W-:Y:S01]  /*89c0*/  STL.64 [R1+0x7a0], R14 ;  /* 0x0007a00e01007387 */ /* 0x0003e20000100a00 */
[----:B------:R-:W-:-:S03]  /*89d0*/  LEA.HI R53, R66, 0x50, RZ, 0x1e ;  /* 0x0000005042357811 */ /* 0x000fc600078ff0ff */
[----:B------:R-:W-:Y:S02]  /*89e0*/  STL.64 [R1+0x790], R22 ;  /* 0x0007901601007387 */ /* 0x000fe40000100a00 */
[----:B------:R-:W-:Y:S02]  /*89f0*/  IMAD.IADD R67, R68, 0x1, R53 ;  /* 0x0000000144437824 */ /* 0x000fe400078e0235 */
[----:B------:R2:W-:Y:S01]  /*8a00*/  STL.64 [R1+0x798], R34 ;  /* 0x0007982201007387 */ /* 0x0005e20000100a00 */
[----:B0-----:R-:W-:Y:S02]  /*8a10*/  IMAD R21, R6, 0x8, R3 ;  /* 0x0000000806157824 */ /* 0x001fe400078e0203 */
[C---:B------:R-:W-:Y:S01]  /*8a20*/  IMAD.IADD R67, R68.reuse, 0x1, R50 ;  /* 0x0000000144437824 */ /* 0x040fe200078e0232 */
[-C--:B-1----:R-:W-:Y:S01]  /*8a30*/  LEA R14, P2, R57, R7.reuse, 0x1 ;  /* 0x00000007390e7211 */ /* 0x082fe200078408ff */
[----:B------:R-:W-:Y:S02]  /*8a40*/  IMAD.IADD R67, R68, 0x1, R47 ;  /* 0x0000000144437824 */ /* 0x000fe400078e022f */
[----:B------:R-:W-:Y:S01]  /*8a50*/  IMAD.SHL.U32 R47, R47, 0x10, RZ ;  /* 0x000000102f2f7824 */ /* 0x000fe200078e00ff */
[-C--:B------:R-:W-:Y:S01]  /*8a60*/  LEA.HI.X.SX32 R15, R57, R2.reuse, 0x1, P2 ;  /* 0x00000002390f7211 */ /* 0x080fe200010f0eff */
[----:B------:R-:W-:Y:S01]  /*8a70*/  IMAD.SHL.U32 R50, R50, 0x10, RZ ;  /* 0x0000001032327824 */ /* 0x000fe200078e00ff */
[-C--:B------:R-:W-:Y:S01]  /*8a80*/  LEA R10, P2, R61, R7.reuse, 0x1 ;  /* 0x000000073d0a7211 */ /* 0x080fe200078408ff */
[----:B------:R-:W-:Y:S01]  /*8a90*/  IMAD.SHL.U32 R53, R53, 0x10, RZ ;  /* 0x0000001035357824 */ /* 0x000fe200078e00ff */
[----:B--2---:R-:W-:Y:S01]  /*8aa0*/  LEA R34, P1, R19, R7, 0x1 ;  /* 0x0000000713227211 */ /* 0x004fe200078208ff */
[----:B------:R0:W-:Y:S01]  /*8ab0*/  STL.64 [R1+0x788], R14 ;  /* 0x0007880e01007387 */ /* 0x0001e20000100a00 */
[-C--:B------:R-:W-:Y:S01]  /*8ac0*/  LEA.HI.X.SX32 R11, R61, R2.reuse, 0x1, P2 ;  /* 0x000000023d0b7211 */ /* 0x080fe200010f0eff */
[----:B------:R-:W-:Y:S01]  /*8ad0*/  IMAD.MOV.U32 R61, RZ, RZ, c[0x0][0x1a4] ;  /* 0x00006900ff3d7624 */ /* 0x000fe200078e00ff */
[----:B------:R-:W-:Y:S01]  /*8ae0*/  LEA.HI.X.SX32 R35, R19, R2, 0x1, P1 ;  /* 0x0000000213237211 */ /* 0x000fe200008f0eff */
[----:B------:R1:W-:Y:S01]  /*8af0*/  STL.64 [R1+0x780], R36 ;  /* 0x0007802401007387 */ /* 0x0003e20000100a00 */
[----:B------:R-:W-:Y:S01]  /*8b00*/  LEA R23, R6, R21, 0x3 ;  /* 0x0000001506177211 */ /* 0x000fe200078e18ff */
[C---:B------:R-:W-:Y:S01]  /*8b10*/  IMAD R70, R61.reuse, 0xa, RZ ;  /* 0x0000000a3d467824 */ /* 0x040fe200078e02ff */
[----:B------:R-:W-:Y:S01]  /*8b20*/  LEA.HI R57, R66, 0x70, RZ, 0x1e ;  /* 0x0000007042397811 */ /* 0x000fe200078ff0ff */
[----:B------:R2:W-:Y:S01]  /*8b30*/  STL.64 [R1+0x778], R34 ;  /* 0x0007782201007387 */ /* 0x0005e20000100a00 */
[C---:B------:R-:W-:Y:S01]  /*8b40*/  SHF.L.U32 R64, R61.reuse, 0x2, RZ ;  /* 0x000000023d407819 */ /* 0x040fe200000006ff */
[C---:B------:R-:W-:Y:S01]  /*8b50*/  IMAD R71, R61.reuse, 0xb, RZ ;  /* 0x0000000b3d477824 */ /* 0x040fe200078e02ff */
[----:B------:R-:W-:Y:S01]  /*8b60*/  IADD3 R69, R68, R57, RZ ;  /* 0x0000003944457210 */ /* 0x000fe20007ffe0ff */
[----:B------:R3:W-:Y:S01]  /*8b70*/  STL.64 [R1+0x770], R10 ;  /* 0x0007700a01007387 */ /* 0x0007e20000100a00 */
[----:B0-----:R-:W-:Y:S01]  /*8b80*/  IMAD R15, R6, 0x8, R23 ;  /* 0x00000008060f7824 */ /* 0x001fe200078e0217 */
[----:B------:R-:W-:Y:S01]  /*8b90*/  IADD3 R69, R68, R54, RZ ;  /* 0x0000003644457210 */ /* 0x000fe20007ffe0ff */
[----:B------:R-:W-:Y:S01]  /*8ba0*/  IMAD R72, R61, 0xc, RZ ;  /* 0x0000000c3d487824 */ /* 0x000fe200078e02ff */
[----:B-1----:R-:W-:Y:S01]  /*8bb0*/  LEA R36, P0, R5, R7, 0x1 ;  /* 0x0000000705247211 */ /* 0x002fe200078008ff */
[----:B------:R-:W-:Y:S01]  /*8bc0*/  IMAD R17, R6, 0x8, R15 ;  /* 0x0000000806117824 */ /* 0x000fe200078e020f */
[----:B------:R-:W-:Y:S01]  /*8bd0*/  IADD3 R69, R68, R51, RZ ;  /* 0x0000003344457210 */ /* 0x000fe20007ffe0ff */
[----:B------:R-:W-:Y:S01]  /*8be0*/  IMAD R73, R61, 0xd, RZ ;  /* 0x0000000d3d497824 */ /* 0x000fe200078e02ff */
[-C--:B------:R-:W-:Y:S01]  /*8bf0*/  LEA.HI.X.SX32 R37, R5, R2.reuse, 0x1, P0 ;  /* 0x0000000205257211 */ /* 0x080fe200000f0eff */
[----:B------:R-:W-:Y:S01]  /*8c00*/  IMAD R74, R61, 0xe, RZ ;  /* 0x0000000e3d4a7824 */ /* 0x000fe200078e02ff */
[-C--:B--2---:R-:W-:Y:S01]  /*8c10*/  LEA R34, P1, R31, R7.reuse, 0x1 ;  /* 0x000000071f227211 */ /* 0x084fe200078208ff */
[----:B------:R-:W-:Y:S01]  /*8c20*/  IMAD R75, R61, 0xf, RZ ;  /* 0x0000000f3d4b7824 */ /* 0x000fe200078e02ff */
[-C--:B---3--:R-:W-:Y:S01]  /*8c30*/  LEA R10, P2, R63, R7.reuse, 0x1 ;  /* 0x000000073f0a7211 */ /* 0x088fe200078408ff */
[----:B------:R0:W-:Y:S01]  /*8c40*/  STL.64 [R1+0x768], R36 ;  /* 0x0007682401007387 */ /* 0x0001e20000100a00 */
[-C--:B------:R-:W-:Y:S01]  /*8c50*/  LEA.HI.X.SX32 R35, R31, R2.reuse, 0x1, P1 ;  /* 0x000000021f237211 */ /* 0x080fe200008f0eff */
[----:B------:R-:W-:Y:S01]  /*8c60*/  IMAD.SHL.U32 R76, R61, 0x10, RZ ;  /* 0x000000103d4c7824 */ /* 0x000fe200078e00ff */
[-C--:B------:R-:W-:Y:S01]  /*8c70*/  LEA.HI.X.SX32 R11, R63, R2.reuse, 0x1, P2 ;  /* 0x000000023f0b7211 */ /* 0x080fe200010f0eff */
[----:B------:R-:W-:Y:S01]  /*8c80*/  IMAD R77, R61, 0x11, RZ ;  /* 0x000000113d4d7824 */ /* 0x000fe200078e02ff */
[----:B------:R-:W-:Y:S01]  /*8c90*/  LEA R30, P2, R33, R7, 0x1 ;  /* 0x00000007211e7211 */ /* 0x000fe200078408ff */
[----:B------:R1:W-:Y:S01]  /*8ca0*/  STL.64 [R1+0x760], R34 ;  /* 0x0007602201007387 */ /* 0x0003e20000100a00 */
[C---:B------:R-:W-:Y:S01]  /*8cb0*/  LEA R19, R6.reuse, R17, 0x3 ;  /* 0x0000001106137211 */ /* 0x040fe200078e18ff */
[----:B------:R-:W-:Y:S01]  /*8cc0*/  IMAD R78, R61, 0x12, RZ ;  /* 0x000000123d4e7824 */ /* 0x000fe200078e02ff */
[-C--:B------:R-:W-:Y:S01]  /*8cd0*/  LEA.HI.X.SX32 R31, R33, R2.reuse, 0x1, P2 ;  /* 0x00000002211f7211 */ /* 0x080fe200010f0eff */
[----:B------:R2:W-:Y:S01]  /*8ce0*/  STL.64 [R1+0x758], R10 ;  /* 0x0007580a01007387 */ /* 0x0005e20000100a00 */
[-C--:B------:R-:W-:Y:S01]  /*8cf0*/  LEA R26, P2, R25, R7.reuse, 0x1 ;  /* 0x00000007191a7211 */ /* 0x080fe200078408ff */
[----:B------:R-:W-:Y:S01]  /*8d00*/  IMAD R5, R6, 0x8, R19 ;  /* 0x0000000806057824 */ /* 0x000fe200078e0213 */
[-C--:B0-----:R-:W-:Y:S01]  /*8d10*/  LEA R36, P0, R27, R7.reuse, 0x1 ;  /* 0x000000071b247211 */ /* 0x081fe200078008ff */
[C---:B------:R-:W-:Y:S01]  /*8d20*/  IMAD R79, R61.reuse, 0x13, RZ ;  /* 0x000000133d4f7824 */ /* 0x040fe200078e02ff */
[----:B------:R-:W-:Y:S01]  /*8d30*/  LEA.HI R63, R66, 0x8, RZ, 0x1e ;  /* 0x00000008423f7811 */ /* 0x000fe200078ff0ff */
[----:B------:R-:W-:Y:S01]  /*8d40*/  IMAD R80, R61, 0x14, RZ ;  /* 0x000000143d507824 */ /* 0x000fe200078e02ff */
[-C--:B------:R-:W-:Y:S01]  /*8d50*/  LEA.HI.X.SX32 R37, R27, R2.reuse, 0x1, P0 ;  /* 0x000000021b257211 */ /* 0x080fe200000f0eff */
[----:B------:R-:W-:Y:S01]  /*8d60*/  IMAD R81, R61, 0x15, RZ ;  /* 0x000000153d517824 */ /* 0x000fe200078e02ff */
[-C--:B-1----:R-:W-:Y:S01]  /*8d70*/  LEA R34, P1, R29, R7.reuse, 0x1 ;  /* 0x000000071d227211 */ /* 0x082fe200078208ff */
[----:B------:R-:W-:Y:S01]  /*8d80*/  IMAD.IADD R67, R68, 0x1, R63 ;  /* 0x0000000144437824 */ /* 0x000fe200078e023f */
[-C--:B------:R-:W-:Y:S01]  /*8d90*/  LEA.HI.X.SX32 R27, R25, R2.reuse, 0x1, P2 ;  /* 0x00000002191b7211 */ /* 0x080fe200010f0eff */
[----:B------:R-:W-:Y:S01]  /*8da0*/  STL.64 [R1+0x750], R36 ;  /* 0x0007502401007387 */ /* 0x000fe20000100a00 */
[----:B------:R-:W-:Y:S01]  /*8db0*/  LEA.HI.X.SX32 R35, R29, R2, 0x1, P1 ;  /* 0x000000021d237211 */ /* 0x000fe200008f0eff */
[----:B--2---:R-:W-:Y:S01]  /*8dc0*/  IMAD R11, R6, 0x8, R5 ;  /* 0x00000008060b7824 */ /* 0x004fe200078e0205 */
[----:B------:R-:W-:Y:S01]  /*8dd0*/  LEA R28, P1, R13, R7, 0x1 ;  /* 0x000000070d1c7211 */ /* 0x000fe200078208ff */
[----:B------:R0:W-:Y:S01]  /*8de0*/  STL.64 [R1+0x740], R30 ;  /* 0x0007401e01007387 */ /* 0x0001e20000100a00 */
[----:B------:R-:W-:Y:S01]  /*8df0*/  IADD3 R69, R68, R48, RZ ;  /* 0x0000003044457210 */ /* 0x000fe20007ffe0ff */
[----:B------:R-:W-:Y:S01]  /*8e00*/  IMAD R67, R61, 0x7, RZ ;  /* 0x000000073d437824 */ /* 0x000fe200078e02ff */
[-C--:B------:R-:W-:Y:S01]  /*8e10*/  LEA.HI.X.SX32 R29, R13, R2.reuse, 0x1, P1 ;  /* 0x000000020d1d7211 */ /* 0x080fe200008f0eff */
[----:B------:R1:W-:Y:S01]  /*8e20*/  STL.64 [R1+0x748], R34 ;  /* 0x0007482201007387 */ /* 0x0003e20000100a00 */
[----:B------:R-:W-:Y:S01]  /*8e30*/  LEA R14, R6, R11, 0x3 ;  /* 0x0000000b060e7211 */ /* 0x000fe200078e18ff */
[C---:B------:R-:W-:Y:S01]  /*8e40*/  IMAD R82, R61.reuse, 0x16, RZ ;  /* 0x000000163d527824 */ /* 0x040fe200078e02ff */
[----:B------:R-:W-:Y:S01]  /*8e50*/  SHF.L.U32 R48, R48, 0x4, RZ ;  /* 0x0000000430307819 */ /* 0x000fe200000006ff */
[----:B------:R-:W-:Y:S01]  /*8e60*/  IMAD R83, R61, 0x17, RZ ;  /* 0x000000173d537824 */ /* 0x000fe200078e02ff */
[----:B------:R-:W-:Y:S01]  /*8e70*/  SHF.L.U32 R51, R51, 0x4, RZ ;  /* 0x0000000433337819 */ /* 0x000fe200000006ff */
[----:B------:R-:W-:Y:S01]  /*8e80*/  IMAD R8, R6, 0x8, R14 ;  /* 0x0000000806087824 */ /* 0x000fe200078e020e */
[----:B------:R-:W-:Y:S01]  /*8e90*/  SHF.L.U32 R54, R54, 0x4, RZ ;  /* 0x0000000436367819 */ /* 0x000fe200000006ff */
[----:B------:R-:W-:Y:S01]  /*8ea0*/  IMAD R84, R61, 0x18, RZ ;  /* 0x000000183d547824 */ /* 0x000fe200078e02ff */
[----:B0-----:R-:W-:Y:S01]  /*8eb0*/  LEA R30, P0, R9, R7, 0x1 ;  /* 0x00000007091e7211 */ /* 0x001fe200078008ff */
[----:B------:R-:W-:Y:S01]  /*8ec0*/  IMAD R85, R61, 0x19, RZ ;  /* 0x000000193d557824 */ /* 0x000fe200078e02ff */
[----:B------:R-:W-:Y:S01]  /*8ed0*/  SHF.L.U32 R57, R57, 0x4, RZ ;  /* 0x0000000439397819 */ /* 0x000fe200000006ff */
[----:B------:R-:W-:Y:S01]  /*8ee0*/  IMAD R86, R61, 0x1a, RZ ;  /* 0x0000001a3d567824 */ /* 0x000fe200078e02ff */
[----:B------:R-:W-:Y:S01]  /*8ef0*/  LEA.HI.X.SX32 R31, R9, R2, 0x1, P0 ;  /* 0x00000002091f7211 */ /* 0x000fe200000f0eff */
[----:B------:R-:W-:Y:S01]  /*8f00*/  IMAD R9, R6, 0x8, R8 ;  /* 0x0000000806097824 */ /* 0x000fe200078e0208 */
[----:B------:R-:W-:Y:S01]  /*8f10*/  IADD3 R69, R68, R62, RZ ;  /* 0x0000003e44457210 */ /* 0x000fe20007ffe0ff */
[C---:B------:R-:W-:Y:S01]  /*8f20*/  IMAD R69, R61.reuse, 0x9, RZ ;  /* 0x000000093d457824 */ /* 0x040fe200078e02ff */
[----:B------:R-:W-:Y:S01]  /*8f30*/  CS2R R32, SRZ ;  /* 0x0000000000207805 */ /* 0x000fe2000001ff00 */
[----:B------:R0:W-:Y:S01]  /*8f40*/  STL.64 [R1+0x738], R30 ;  /* 0x0007381e01007387 */ /* 0x0001e20000100a00 */
[----:B------:R-:W-:Y:S01]  /*8f50*/  LEA R13, R6, R9, 0x3 ;  /* 0x00000009060d7211 */ /* 0x000fe200078e18ff */
[C---:B------:R-:W-:Y:S01]  /*8f60*/  IMAD R87, R61.reuse, 0x1b, RZ ;  /* 0x0000001b3d577824 */ /* 0x040fe200078e02ff */
[----:B-1----:R-:W-:Y:S01]  /*8f70*/  CS2R R34, SRZ ;  /* 0x0000000000227805 */ /* 0x002fe2000001ff00 */
[----:B------:R1:W-:Y:S01]  /*8f80*/  STL.64 [R1+0x730], R28 ;  /* 0x0007301c01007387 */ /* 0x0003e20000100a00 */
[C---:B------:R-:W-:Y:S01]  /*8f90*/  IMAD R88, R61.reuse, 0x1c, RZ ;  /* 0x0000001c3d587824 */ /* 0x040fe200078e02ff */
[----:B------:R-:W-:Y:S01]  /*8fa0*/  CS2R R36, SRZ ;  /* 0x0000000000247805 */ /* 0x000fe2000001ff00 */
[C---:B------:R-:W-:Y:S01]  /*8fb0*/  IMAD R89, R61.reuse, 0x1d, RZ ;  /* 0x0000001d3d597824 */ /* 0x040fe200078e02ff */
[----:B------:R2:W-:Y:S01]  /*8fc0*/  STL.64 [R1+0x728], R26 ;  /* 0x0007281a01007387 */ /* 0x0005e20000100a00 */
[----:B------:R-:W-:-:S02]  /*8fd0*/  IMAD R90, R61, 0x1e, RZ ;  /* 0x0000001e3d5a7824 */ /* 0x000fc400078e02ff */
[----:B------:R-:W-:Y:S01]  /*8fe0*/  IMAD R91, R61, 0x1f, RZ ;  /* 0x0000001f3d5b7824 */ /* 0x000fe200078e02ff */
[----:B0-----:R-:W-:-:S04]  /*8ff0*/  LEA R30, P0, R3, R7, 0x1 ;  /* 0x00000007031e7211 */ /* 0x001fc800078008ff */
[-C--:B------:R-:W-:Y:S01]  /*9000*/  LEA.HI.X.SX32 R31, R3, R2.reuse, 0x1, P0 ;  /* 0x00000002031f7211 */ /* 0x080fe200000f0eff */
[C---:B------:R-:W-:Y:S01]  /*9010*/  IMAD R3, R6.reuse, 0x8, R13 ;  /* 0x0000000806037824 */ /* 0x040fe200078e020d */
[-C--:B-1----:R-:W-:Y:S02]  /*9020*/  LEA R28, P1, R21, R7.reuse, 0x1 ;  /* 0x00000007151c7211 */ /* 0x082fe400078208ff */
[-C--:B--2---:R-:W-:Y:S01]  /*9030*/  LEA R26, P2, R23, R7.reuse, 0x1 ;  /* 0x00000007171a7211 */ /* 0x084fe200078408ff */
[----:B------:R0:W-:Y:S01]  /*9040*/  STL.64 [R1+0x720], R30 ;  /* 0x0007201e01007387 */ /* 0x0001e20000100a00 */
[-C--:B------:R-:W-:Y:S01]  /*9050*/  LEA.HI.X.SX32 R29, R21, R2.reuse, 0x1, P1 ;  /* 0x00000002151d7211 */ /* 0x080fe200008f0eff */
[----:B------:R-:W-:Y:S01]  /*9060*/  IMAD R10, R6, 0x8, R3 ;  /* 0x00000008060a7824 */ /* 0x000fe200078e0203 */
[----:B------:R-:W-:Y:S02]  /*9070*/  LEA.HI.X.SX32 R27, R23, R2, 0x1, P2 ;  /* 0x00000002171b7211 */ /* 0x000fe400010f0eff */
[----:B------:R-:W-:-:S02]  /*9080*/  LEA R24, P1, R17, R7, 0x1 ;  /* 0x0000000711187211 */ /* 0x000fc400078208ff */
[-C--:B------:R-:W-:Y:S01]  /*9090*/  LEA R20, P2, R19, R7.reuse, 0x1 ;  /* 0x0000000713147211 */ /* 0x080fe200078408ff */
[----:B------:R1:W-:Y:S01]  /*90a0*/  STL.64 [R1+0x710], R26 ;  /* 0x0007101a01007387 */ /* 0x0003e20000100a00 */
[-C--:B------:R-:W-:Y:S02]  /*90b0*/  LEA.HI.X.SX32 R25, R17, R2.reuse, 0x1, P1 ;  /* 0x0000000211197211 */ /* 0x080fe400008f0eff */
[----:B------:R-:W-:Y:S01]  /*90c0*/  LEA.HI.X.SX32 R21, R19, R2, 0x1, P2 ;  /* 0x0000000213157211 */ /* 0x000fe200010f0eff */
[----:B------:R2:W-:Y:S01]  /*90d0*/  STL.64 [R1+0x718], R28 ;  /* 0x0007181c01007387 */ /* 0x0005e20000100a00 */
[----:B------:R-:W-:Y:S01]  /*90e0*/  LEA R16, P2, R14, R7, 0x1 ;  /* 0x000000070e107211 */ /* 0x000fe200078408ff */
[----:B0-----:R-:W-:Y:S01]  /*90f0*/  CS2R R30, SRZ ;  /* 0x00000000001e7805 */ /* 0x001fe2000001ff00 */
[----:B------:R-:W-:Y:S02]  /*9100*/  LEA R12, R6, R10, 0x3 ;  /* 0x0000000a060c7211 */ /* 0x000fe400078e18ff */
[----:B------:R-:W-:-:S02]  /*9110*/  LEA.HI.X.SX32 R17, R14, R2, 0x1, P2 ;  /* 0x000000020e117211 */ /* 0x000fc400010f0eff */
[----:B-1----:R-:W-:Y:S01]  /*9120*/  LEA R26, P0, R15, R7, 0x1 ;  /* 0x000000070f1a7211 */ /* 0x002fe200078008ff */
[----:B------:R-:W-:-:S03]  /*9130*/  IMAD R4, R6, 0x8, R12 ;  /* 0x0000000806047824 */ /* 0x000fc600078e020c */
[----:B------:R-:W-:Y:S01]  /*9140*/  LEA.HI.X.SX32 R27, R15, R2, 0x1, P0 ;  /* 0x000000020f1b7211 */ /* 0x000fe200000f0eff */
[----:B--2---:R-:W-:Y:S01]  /*9150*/  CS2R R28, SRZ ;  /* 0x00000000001c7805 */ /* 0x004fe2000001ff00 */
[----:B------:R-:W-:-:S03]  /*9160*/  LEA R22, P0, R5, R7, 0x1 ;  /* 0x0000000705167211 */ /* 0x000fc600078008ff */
[----:B------:R0:W-:Y:S01]  /*9170*/  STL.64 [R1+0x708], R26 ;  /* 0x0007081a01007387 */ /* 0x0001e20000100a00 */
[----:B------:R-:W-:Y:S01]  /*9180*/  LEA.HI.X.SX32 R23, R5, R2, 0x1, P0 ;  /* 0x0000000205177211 */ /* 0x000fe200000f0eff */
[----:B------:R-:W-:Y:S02]  /*9190*/  IMAD R5, R6, 0x8, R4 ;  /* 0x0000000806057824 */ /* 0x000fe400078e0204 */
[----:B------:R1:W-:Y:S04]  /*91a0*/  STL.64 [R1+0x700], R24 ;  /* 0x0007001801007387 */ /* 0x0003e80000100a00 */
[----:B------:R2:W-:Y:S04]  /*91b0*/  STL.64 [R1+0x6f8], R20 ;  /* 0x0006f81401007387 */ /* 0x0005e80000100a00 */
[----:B------:R3:W-:Y:S01]  /*91c0*/  STL.64 [R1+0x6f0], R22 ;  /* 0x0006f01601007387 */ /* 0x0007e20000100a00 */
[----:B0-----:R-:W-:Y:S01]  /*91d0*/  CS2R R26, SRZ ;  /* 0x00000000001a7805 */ /* 0x001fe2000001ff00 */
[----:B-1----:R-:W-:Y:S01]  /*91e0*/  CS2R R24, SRZ ;  /* 0x0000000000187805 */ /* 0x002fe2000001ff00 */
[----:B--2---:R-:W-:-:S04]  /*91f0*/  LEA R20, P1, R11, R7, 0x1 ;  /* 0x000000070b147211 */ /* 0x004fc800078208ff */
[-C--:B------:R-:W-:Y:S01]  /*9200*/  LEA.HI.X.SX32 R21, R11, R2.reuse, 0x1, P1 ;  /* 0x000000020b157211 */ /* 0x080fe200008f0eff */
[----:B---3--:R-:W-:Y:S01]  /*9210*/  CS2R R22, SRZ ;  /* 0x0000000000167805 */ /* 0x008fe2000001ff00 */
[C---:B------:R-:W-:Y:S02]  /*9220*/  LEA R18, P1, R9.reuse, R7, 0x1 ;  /* 0x0000000709127211 */ /* 0x040fe400078208ff */
[----:B------:R-:W-:Y:S01]  /*9230*/  LEA R11, R6, R5, 0x3 ;  /* 0x00000005060b7211 */ /* 0x000fe200078e18ff */
[----:B------:R0:W-:Y:S01]  /*9240*/  STL.64 [R1+0x6e8], R20 ;  /* 0x0006e81401007387 */ /* 0x0001e20000100a00 */
[----:B------:R-:W-:-:S03]  /*9250*/  LEA.HI.X.SX32 R19, R9, R2, 0x1, P1 ;  /* 0x0000000209137211 */ /* 0x000fc600008f0eff */
[----:B------:R1:W-:Y:S01]  /*9260*/  STL.64 [R1+0x6e0], R16 ;  /* 0x0006e01001007387 */ /* 0x0003e20000100a00 */
[CC--:B0-----:R-:W-:Y:S02]  /*9270*/  LEA R20, P0, R8.reuse, R7.reuse, 0x1 ;  /* 0x0000000708147211 */ /* 0x0c1fe400078008ff */
[CC--:B-1----:R-:W-:Y:S02]  /*9280*/  LEA R16, P2, R13.reuse, R7.reuse, 0x1 ;  /* 0x000000070d107211 */ /* 0x0c2fe400078408ff */
[-C--:B------:R-:W-:Y:S01]  /*9290*/  LEA.HI.X.SX32 R21, R8, R2.reuse, 0x1, P0 ;  /* 0x0000000208157211 */ /* 0x080fe200000f0eff */
[----:B------:R-:W-:Y:S01]  /*92a0*/  IMAD R8, R6, 0x8, R11 ;  /* 0x0000000806087824 */ /* 0x000fe200078e020b */
[----:B------:R-:W-:Y:S02]  /*92b0*/  LEA.HI.X.SX32 R17, R13, R2, 0x1, P2 ;  /* 0x000000020d117211 */ /* 0x000fe400010f0eff */
[----:B------:R-:W-:Y:S01]  /*92c0*/  LEA R14, P2, R12, R7, 0x1 ;  /* 0x000000070c0e7211 */ /* 0x000fe200078408ff */
[----:B------:R0:W-:Y:S01]  /*92d0*/  STL.64 [R1+0x6d8], R20 ;  /* 0x0006d81401007387 */ /* 0x0001e20000100a00 */
[----:B------:R-:W-:-:S02]  /*92e0*/  IMAD R9, R6, 0x8, R8 ;  /* 0x0000000806097824 */ /* 0x000fc400078e0208 */
[-C--:B------:R-:W-:Y:S01]  /*92f0*/  LEA.HI.X.SX32 R15, R12, R2.reuse, 0x1, P2 ;  /* 0x000000020c0f7211 */ /* 0x080fe200010f0eff */
[----:B------:R1:W-:Y:S04]  /*9300*/  STL.64 [R1+0x6d0], R18 ;  /* 0x0006d01201007387 */ /* 0x0003e80000100a00 */
[----:B------:R2:W-:Y:S01]  /*9310*/  STL.64 [R1+0x6c8], R16 ;  /* 0x0006c81001007387 */ /* 0x0005e20000100a00 */
[----:B0-----:R-:W-:Y:S01]  /*9320*/  CS2R R20, SRZ ;  /* 0x0000000000147805 */ /* 0x001fe2000001ff00 */
[CC--:B-1----:R-:W-:Y:S02]  /*9330*/  LEA R18, P0, R3.reuse, R7.reuse, 0x1 ;  /* 0x0000000703127211 */ /* 0x0c2fe400078008ff */
[----:B--2---:R-:W-:Y:S02]  /*9340*/  LEA R16, P1, R10, R7, 0x1 ;  /* 0x000000070a107211 */ /* 0x004fe400078208ff */
[----:B------:R-:W-:-:S02]  /*9350*/  LEA.HI.X.SX32 R19, R3, R2, 0x1, P0 ;  /* 0x0000000203137211 */ /* 0x000fc400000f0eff */
[----:B------:R-:W-:Y:S02]  /*9360*/  LEA.HI.X.SX32 R17, R10, R2, 0x1, P1 ;  /* 0x000000020a117211 */ /* 0x000fe400008f0eff */
[C---:B------:R-:W-:Y:S01]  /*9370*/  LEA R10, R6.reuse, R9, 0x3 ;  /* 0x00000009060a7211 */ /* 0x040fe200078e18ff */
[----:B------:R0:W-:Y:S04]  /*9380*/  STL.64 [R1+0x6c0], R18 ;  /* 0x0006c01201007387 */ /* 0x0001e80000100a00 */
[----:B------:R1:W-:Y:S01]  /*9390*/  STL.64 [R1+0x6b8], R16 ;  /* 0x0006b81001007387 */ /* 0x0003e20000100a00 */
[----:B------:R-:W-:-:S03]  /*93a0*/  IMAD R3, R6, 0x8, R10 ;  /* 0x0000000806037824 */ /* 0x000fc600078e020a */
[----:B------:R2:W-:Y:S01]  /*93b0*/  STL.64 [R1+0x6b0], R14 ;  /* 0x0006b00e01007387 */ /* 0x0005e20000100a00 */
[CC--:B0-----:R-:W-:Y:S02]  /*93c0*/  LEA R18, P0, R4.reuse, R7.reuse, 0x1 ;  /* 0x0000000704127211 */ /* 0x0c1fe400078008ff */
[-C--:B-1----:R-:W-:Y:S02]  /*93d0*/  LEA R16, P1, R5, R7.reuse, 0x1 ;  /* 0x0000000705107211 */ /* 0x082fe400078208ff */
[-C--:B------:R-:W-:Y:S01]  /*93e0*/  LEA.HI.X.SX32 R19, R4, R2.reuse, 0x1, P0 ;  /* 0x0000000204137211 */ /* 0x080fe200000f0eff */
[----:B------:R-:W-:Y:S01]  /*93f0*/  IMAD R4, R6, 0x8, R3 ;  /* 0x0000000806047824 */ /* 0x000fe200078e0203 */
[----:B--2---:R-:W-:Y:S02]  /*9400*/  LEA R14, P2, R11, R7, 0x1 ;  /* 0x000000070b0e7211 */ /* 0x004fe400078408ff */
[-C--:B------:R-:W-:Y:S01]  /*9410*/  LEA.HI.X.SX32 R17, R5, R2.reuse, 0x1, P1 ;  /* 0x0000000205117211 */ /* 0x080fe200008f0eff */
[----:B------:R0:W-:Y:S01]  /*9420*/  STL.64 [R1+0x6a8], R18 ;  /* 0x0006a81201007387 */ /* 0x0001e20000100a00 */
[----:B------:R-:W-:-:S02]  /*9430*/  LEA.HI.X.SX32 R15, R11, R2, 0x1, P2 ;  /* 0x000000020b0f7211 */ /* 0x000fc400010f0eff */
[-C--:B------:R-:W-:Y:S01]  /*9440*/  LEA R12, P2, R10, R7.reuse, 0x1 ;  /* 0x000000070a0c7211 */ /* 0x080fe200078408ff */
[----:B------:R1:W-:Y:S01]  /*9450*/  STL.64 [R1+0x6a0], R16 ;  /* 0x0006a01001007387 */ /* 0x0003e20000100a00 */
[----:B------:R-:W-:Y:S02]  /*9460*/  LEA R5, R6, R4, 0x3 ;  /* 0x0000000406057211 */ /* 0x000fe400078e18ff */
[----:B------:R-:W-:Y:S01]  /*9470*/  LEA.HI.X.SX32 R13, R10, R2, 0x1, P2 ;  /* 0x000000020a0d7211 */ /* 0x000fe200010f0eff */
[----:B------:R2:W-:Y:S01]  /*9480*/  STL.64 [R1+0x698], R14 ;  /* 0x0006980e01007387 */ /* 0x0005e20000100a00 */
[----:B------:R-:W-:Y:S01]  /*9490*/  CS2R R10, SRZ ;  /* 0x00000000000a7805 */ /* 0x000fe2000001ff00 */
[----:B------:R-:W-:Y:S01]  /*94a0*/  IMAD R6, R6, 0x8, R5 ;  /* 0x0000000806067824 */ /* 0x000fe200078e0205 */
[----:B0-----:R-:W-:Y:S01]  /*94b0*/  CS2R R18, SRZ ;  /* 0x0000000000127805 */ /* 0x001fe2000001ff00 */
[-C--:B-1----:R-:W-:Y:S02]  /*94c0*/  LEA R16, P0, R8, R7.reuse, 0x1 ;  /* 0x0000000708107211 */ /* 0x082fe400078008ff */
[----:B--2---:R-:W-:-:S02]  /*94d0*/  LEA R14, P1, R9, R7, 0x1 ;  /* 0x00000007090e7211 */ /* 0x004fc400078208ff */
[-C--:B------:R-:W-:Y:S02]  /*94e0*/  LEA.HI.X.SX32 R17, R8, R2.reuse, 0x1, P0 ;  /* 0x0000000208117211 */ /* 0x080fe400000f0eff */
[-C--:B------:R-:W-:Y:S02]  /*94f0*/  LEA.HI.X.SX32 R15, R9, R2.reuse, 0x1, P1 ;  /* 0x00000002090f7211 */ /* 0x080fe400008f0eff */
[C---:B------:R-:W-:Y:S01]  /*9500*/  LEA R8, P3, R6.reuse, R7, 0x1 ;  /* 0x0000000706087211 */ /* 0x040fe200078608ff */
[----:B------:R0:W-:Y:S03]  /*9510*/  STL.64 [R1+0x690], R16 ;  /* 0x0006901001007387 */ /* 0x0001e60000100a00 */
[----:B------:R-:W-:Y:S01]  /*9520*/  LEA.HI.X.SX32 R9, R6, R2, 0x1, P3 ;  /* 0x0000000206097211 */ /* 0x000fe200018f0eff */
[----:B------:R1:W-:Y:S01]  /*9530*/  STL.64 [R1+0x688], R14 ;  /* 0x0006880e01007387 */ /* 0x0003e20000100a00 */
[----:B------:R-:W-:-:S03]  /*9540*/  IMAD.MOV.U32 R6, RZ, RZ, -0x800000 ;  /* 0xff800000ff067424 */ /* 0x000fc600078e00ff */
[----:B------:R2:W-:Y:S01]  /*9550*/  STL.64 [R1+0x680], R12 ;  /* 0x0006800c01007387 */ /* 0x0005e20000100a00 */
[CC--:B0-----:R-:W-:Y:S02]  /*9560*/  LEA R16, P0, R3.reuse, R7.reuse, 0x1 ;  /* 0x0000000703107211 */ /* 0x0c1fe400078008ff */
[CC--:B-1----:R-:W-:Y:S02]  /*9570*/  LEA R14, P1, R4.reuse, R7.reuse, 0x1 ;  /* 0x00000007040e7211 */ /* 0x0c2fe400078208ff */
[-C--:B------:R-:W-:Y:S01]  /*9580*/  LEA.HI.X.SX32 R17, R3, R2.reuse, 0x1, P0 ;  /* 0x0000000203117211 */ /* 0x080fe200000f0eff */
[----:B------:R-:W-:Y:S01]  /*9590*/  IMAD.MOV.U32 R3, RZ, RZ, 0x3f800000 ;  /* 0x3f800000ff037424 */ /* 0x000fe200078e00ff */
[C---:B--2---:R-:W-:Y:S02]  /*95a0*/  LEA R12, P2, R5.reuse, R7, 0x1 ;  /* 0x00000007050c7211 */ /* 0x044fe400078408ff */
[-C--:B------:R-:W-:Y:S01]  /*95b0*/  LEA.HI.X.SX32 R15, R4, R2.reuse, 0x1, P1 ;  /* 0x00000002040f7211 */ /* 0x080fe200008f0eff */
[----:B------:R0:W-:Y:S01]  /*95c0*/  STL.64 [R1+0x678], R16 ;  /* 0x0006781001007387 */ /* 0x0001e20000100a00 */
[----:B------:R-:W-:Y:S01]  /*95d0*/  LEA.HI.X.SX32 R13, R5, R2, 0x1, P2 ;  /* 0x00000002050d7211 */ /* 0x000fe200010f0eff */
[----:B------:R-:W-:Y:S01]  /*95e0*/  IMAD.MOV.U32 R5, RZ, RZ, -0x800000 ;  /* 0xff800000ff057424 */ /* 0x000fe200078e00ff */
[----:B------:R-:W-:Y:S01]  /*95f0*/  MOV R4, 0xff800000 ;  /* 0xff80000000047802 */ /* 0x000fe20000000f00 */
[----:B------:R-:W-:Y:S01]  /*9600*/  STL.64 [R1+0x670], R14 ;  /* 0x0006700e01007387 */ /* 0x000fe20000100a00 */
[----:B------:R-:W-:Y:S01]  /*9610*/  LEA.HI R2, R66, R68, RZ, 0x1e ;  /* 0x0000004442027211 */ /* 0x000fe200078ff0ff */
[----:B------:R-:W-:-:S02]  /*9620*/  IMAD.IADD R66, R68, 0x1, R58 ;  /* 0x0000000144427824 */ /* 0x000fc400078e023a */
[----:B------:R-:W-:Y:S01]  /*9630*/  STL.64 [R1+0x668], R12 ;  /* 0x0006680c01007387 */ /* 0x000fe20000100a00 */
[C---:B------:R-:W-:Y:S02]  /*9640*/  IMAD.IADD R66, R68.reuse, 0x1, R55 ;  /* 0x0000000144427824 */ /* 0x040fe400078e0237 */
[C---:B------:R-:W-:Y:S01]  /*9650*/  IMAD.IADD R66, R68.reuse, 0x1, R52 ;  /* 0x0000000144427824 */ /* 0x040fe200078e0234 */
[----:B------:R-:W-:Y:S01]  /*9660*/  STL.64 [R1+0x660], R8 ;  /* 0x0006600801007387 */ /* 0x000fe20000100a00 */
[C---:B------:R-:W-:Y:S01]  /*9670*/  IMAD.IADD R66, R68.reuse, 0x1, R49 ;  /* 0x0000000144427824 */ /* 0x040fe200078e0231 */
[----:B0-----:R-:W-:Y:S01]  /*9680*/  CS2R R16, SRZ ;  /* 0x0000000000107805 */ /* 0x001fe2000001ff00 */
[----:B------:R-:W-:Y:S01]  /*9690*/  IMAD.IADD R66, R68, 0x1, R46 ;  /* 0x0000000144427824 */ /* 0x000fe200078e022e */
[----:B------:R0:W-:Y:S01]  /*96a0*/  STL [R1+0x658], R3 ;  /* 0x0006580301007387 */ /* 0x0001e20000100800 */
[----:B------:R-:W-:Y:S01]  /*96b0*/  LOP3.LUT R66, R124, 0x30, R45, 0x78, !PT ;  /* 0x000000307c427812 */ /* 0x000fe200078e782d */
[----:B------:R-:W-:Y:S01]  /*96c0*/  IMAD.SHL.U32 R46, R46, 0x10, RZ ;  /* 0x000000102e2e7824 */ /* 0x000fe200078e00ff */
[----:B------:R-:W-:Y:S01]  /*96d0*/  LEA.HI R45, R65, R44, RZ, 0x1e ;  /* 0x0000002c412d7211 */ /* 0x000fe200078ff0ff */
[----:B------:R-:W-:Y:S01]  /*96e0*/  STL [R1+0x160], R5 ;  /* 0x0001600501007387 */ /* 0x000fe20000100800 */
[----:B------:R-:W-:Y:S01]  /*96f0*/  IMAD.SHL.U32 R44, R63, 0x10, RZ ;  /* 0x000000103f2c7824 */ /* 0x000fe200078e00ff */
[----:B------:R-:W-:Y:S01]  /*9700*/  SHF.L.U32 R45, R62, 0x4, RZ ;  /* 0x000000043e2d7819 */ /* 0x000fe200000006ff */
[C---:B------:R-:W-:Y:S01]  /*9710*/  IMAD.IADD R46, R60.reuse, 0x1, R46 ;  /* 0x000000013c2e7824 */ /* 0x040fe200078e022e */
[----:B------:R-:W-:Y:S01]  /*9720*/  STL [R1+0x164], R4 ;  /* 0x0001640401007387 */ /* 0x000fe20000100800 */
[----:B------:R-:W-:Y:S01]  /*9730*/  IMAD.SHL.U32 R49, R49, 0x10, RZ ;  /* 0x0000001031317824 */ /* 0x000fe200078e00ff */
[C---:B------:R-:W-:Y:S01]  /*9740*/  IADD3 R98, R60.reuse, R44, RZ ;  /* 0x0000002c3c627210 */ /* 0x040fe20007ffe0ff */
[C---:B------:R-:W-:Y:S01]  /*9750*/  IMAD.IADD R44, R60.reuse, 0x1, R45 ;  /* 0x000000013c2c7824 */ /* 0x040fe200078e022d */
[----:B------:R-:W-:Y:S01]  /*9760*/  STL [R1+0x168], R6 ;  /* 0x0001680601007387 */ /* 0x000fe20000100800 */
[----:B------:R-:W-:Y:S01]  /*9770*/  IADD3 R45, R60, R47, RZ ;  /* 0x0000002f3c2d7210 */ /* 0x000fe20007ffe0ff */
[----:B------:R-:W-:Y:S01]  /*9780*/  IMAD.SHL.U32 R52, R52, 0x10, RZ ;  /* 0x0000001034347824 */ /* 0x000fe200078e00ff */
[----:B------:R-:W-:Y:S01]  /*9790*/  LOP3.LUT R47, R0, 0x20, RZ, 0x3c, !PT ;  /* 0x00000020002f7812 */ /* 0x000fe200078e3cff */
[----:B------:R-:W-:Y:S01]  /*97a0*/  STL [R1+0x16c], R5 ;  /* 0x00016c0501007387 */ /* 0x000fe20000100800 */
[----:B------:R-:W-:Y:S01]  /*97b0*/  IMAD.SHL.U32 R55, R55, 0x10, RZ ;  /* 0x0000001037377824 */ /* 0x000fe200078e00ff */
[----:B0-----:R-:W-:Y:S01]  /*97c0*/  CS2R R2, SRZ ;  /* 0x0000000000027805 */ /* 0x001fe2000001ff00 */
[----:B------:R-:W-:Y:S01]  /*97d0*/  IMAD.SHL.U32 R58, R58, 0x10, RZ ;  /* 0x000000103a3a7824 */ /* 0x000fe200078e00ff */
[----:B------:R-:W-:Y:S01]  /*97e0*/  STL [R1+0x3b4], R4 ;  /* 0x0003b40401007387 */ /* 0x000fe20000100800 */
[C---:B------:R-:W-:Y:S01]  /*97f0*/  IMAD.SHL.U32 R62, R61.reuse, 0x2, RZ ;  /* 0x000000023d3e7824 */ /* 0x040fe200078e00ff */
[----:B------:R-:W-:Y:S01]  /*9800*/  CS2R R8, SRZ ;  /* 0x0000000000087805 */ /* 0x000fe2000001ff00 */
[C---:B------:R-:W-:Y:S01]  /*9810*/  IMAD R63, R61.reuse, 0x3, RZ ;  /* 0x000000033d3f7824 */ /* 0x040fe200078e02ff */
[----:B------:R0:W-:Y:S01]  /*9820*/  STL [R1+0x5c4], R6 ;  /* 0x0005c40601007387 */ /* 0x0001e20000100800 */
[C---:B------:R-:W-:Y:S01]  /*9830*/  IMAD R65, R61.reuse, 0x5, RZ ;  /* 0x000000053d417824 */ /* 0x040fe200078e02ff */
[----:B------:R-:W-:Y:S01]  /*9840*/  CS2R R12, SRZ ;  /* 0x00000000000c7805 */ /* 0x000fe2000001ff00 */
[C---:B------:R-:W-:Y:S01]  /*9850*/  IMAD R66, R61.reuse, 0x6, RZ ;  /* 0x000000063d427824 */ /* 0x040fe200078e02ff */
[----:B------:R1:W-:Y:S01]  /*9860*/  STL [R1+0x5c8], R5 ;  /* 0x0005c80501007387 */ /* 0x0003e20000100800 */
[----:B------:R-:W-:Y:S01]  /*9870*/  IMAD.SHL.U32 R68, R61, 0x8, RZ ;  /* 0x000000083d447824 */ /* 0x000fe200078e00ff */
[----:B------:R-:W-:-:S02]  /*9880*/  CS2R R14, SRZ ;  /* 0x00000000000e7805 */ /* 0x000fc4000001ff00 */
        /* <DEDUP_REMOVED lines=17> */
[----:B------:R-:W-:Y:S04]  /*99a0*/  STL [R1+0x5e0], R5 ;  /* 0x0005e00501007387 */ /* 0x000fe80000100800 */
[----:B------:R-:W-:Y:S01]  /*99b0*/  STL [R1+0x1c0], RZ ;  /* 0x0001c0ff01007387 */ /* 0x000fe20000100800 */
[----:B0-----:R-:W-:-:S03]  /*99c0*/  CS2R R6, SRZ ;  /* 0x0000000000067805 */ /* 0x001fc6000001ff00 */
[----:B------:R0:W-:Y:S04]  /*99d0*/  STL [R1+0x5dc], R4 ;  /* 0x0005dc0401007387 */ /* 0x0001e80000100800 */
[----:B------:R-:W-:Y:S04]  /*99e0*/  STL [R1+0x1c4], RZ ;  /* 0x0001c4ff01007387 */ /* 0x000fe80000100800 */
[----:B------:R-:W-:Y:S01]  /*99f0*/  STL [R1+0x1c8], RZ ;  /* 0x0001c8ff01007387 */ /* 0x000fe20000100800 */
[----:B0-----:R-:W-:-:S03]  /*9a00*/  CS2R R4, SRZ ;  /* 0x0000000000047805 */ /* 0x001fc6000001ff00 */
        /* <DEDUP_REMOVED lines=213> */
[----:B------:R-:W-:Y:S04]  /*a760*/  STL [R1+0x634], R98 ;  /* 0x0006346201007387 */ /* 0x000fe80000100800 */
[----:B------:R0:W-:Y:S04]  /*a770*/  STL [R1+0x630], R44 ;  /* 0x0006302c01007387 */ /* 0x0001e80000100800 */
[----:B------:R1:W-:Y:S04]  /*a780*/  STL [R1+0x62c], R46 ;  /* 0x00062c2e01007387 */ /* 0x0003e80000100800 */
[----:B------:R2:W-:Y:S01]  /*a790*/  STL [R1+0x628], R45 ;  /* 0x0006282d01007387 */ /* 0x0005e20000100800 */
[----:B0-----:R-:W-:-:S02]  /*a7a0*/  IMAD.IADD R44, R60, 0x1, R48 ;  /* 0x000000013c2c7824 */ /* 0x001fc400078e0230 */
[----:B-1----:R-:W-:-:S03]  /*a7b0*/  IMAD.IADD R46, R60, 0x1, R49 ;  /* 0x000000013c2e7824 */ /* 0x002fc600078e0231 */
[----:B------:R0:W-:Y:S01]  /*a7c0*/  STL [R1+0x624], R44 ;  /* 0x0006242c01007387 */ /* 0x0001e20000100800 */
[----:B------:R-:W-:Y:S01]  /*a7d0*/  IMAD.WIDE R48, R61, 0x2, R96 ;  /* 0x000000023d307825 */ /* 0x000fe200078e0260 */
[C---:B--2---:R-:W-:Y:S02]  /*a7e0*/  IADD3 R45, R60.reuse, R50, RZ ;  /* 0x000000323c2d7210 */ /* 0x044fe40007ffe0ff */
[----:B------:R1:W-:Y:S04]  /*a7f0*/  STL [R1+0x620], R46 ;  /* 0x0006202e01007387 */ /* 0x0003e80000100800 */
[----:B------:R2:W-:Y:S01]  /*a800*/  STL [R1+0x61c], R45 ;  /* 0x00061c2d01007387 */ /* 0x0005e20000100800 */
[C---:B0-----:R-:W-:Y:S02]  /*a810*/  IMAD.IADD R44, R60.reuse, 0x1, R51 ;  /* 0x000000013c2c7824 */ /* 0x041fe400078e0233 */
[----:B-1----:R-:W-:-:S03]  /*a820*/  IMAD.IADD R46, R60, 0x1, R52 ;  /* 0x000000013c2e7824 */ /* 0x002fc600078e0234 */
[----:B------:R0:W-:Y:S01]  /*a830*/  STL [R1+0x618], R44 ;  /* 0x0006182c01007387 */ /* 0x0001e20000100800 */
[----:B--2---:R-:W-:-:S03]  /*a840*/  IADD3 R45, R60, R53, RZ ;  /* 0x000000353c2d7210 */ /* 0x004fc60007ffe0ff */
        /* <DEDUP_REMOVED lines=12> */
[----:B------:R1:W-:Y:S01]  /*a910*/  STL [R1+0x5fc], R46 ;  /* 0x0005fc2e01007387 */ /* 0x0003e20000100800 */
[C---:B------:R-:W-:Y:S02]  /*a920*/  LOP3.LUT R45, R0.reuse, 0x60, RZ, 0x3c, !PT ;  /* 0x00000060002d7812 */ /* 0x040fe400078e3cff */
[----:B0-----:R-:W-:Y:S02]  /*a930*/  LOP3.LUT R44, R59, 0x10, R123, 0x78, !PT ;  /* 0x000000103b2c7812 */ /* 0x001fe400078e787b */
[----:B-1----:R-:W-:-:S03]  /*a940*/  LOP3.LUT R46, R0, 0x40, RZ, 0x3c, !PT ;  /* 0x00000040002e7812 */ /* 0x002fc600078e3cff */
[----:B------:R0:W-:Y:S01]  /*a950*/  STL [R1+0x590], R44 ;  /* 0x0005902c01007387 */ /* 0x0001e20000100800 */
[----:B------:R-:W-:Y:S01]  /*a960*/  IMAD.WIDE R46, R61, 0x2, R94 ;  /* 0x000000023d2e7825 */ /* 0x000fe200078e025e */
[----:B0-----:R-:W-:-:S05]  /*a970*/  LOP3.LUT R44, R44, 0x20, RZ, 0x3c, !PT ;  /* 0x000000202c2c7812 */ /* 0x001fca00078e3cff */
[----:B------:R0:W-:Y:S04]  /*a980*/  STL [R1+0x8a4], R44 ;  /* 0x0008a42c01007387 */ /* 0x0001e80000100800 */
[----:B------:R1:W-:Y:S04]  /*a990*/  STL.64 [R1+0xaf0], R48 ;  /* 0x000af03001007387 */ /* 0x0003e80000100a00 */
[----:B------:R2:W-:Y:S01]  /*a9a0*/  STL.64 [R1+0xae8], R46 ;  /* 0x000ae82e01007387 */ /* 0x0005e20000100a00 */
[----:B0-----:R-:W-:-:S05]  /*a9b0*/  IMAD.WIDE R44, R62, 0x2, R96 ;  /* 0x000000023e2c7825 */ /* 0x001fca00078e0260 */
[----:B------:R0:W-:Y:S01]  /*a9c0*/  STL.64 [R1+0xaa0], R44 ;  /* 0x000aa02c01007387 */ /* 0x0001e20000100a00 */
[----:B-1----:R-:W-:-:S04]  /*a9d0*/  IMAD.WIDE R48, R62, 0x2, R94 ;  /* 0x000000023e307825 */ /* 0x002fc800078e025e */
[C---:B--2---:R-:W-:Y:S01]  /*a9e0*/  IMAD.WIDE R46, R63.reuse, 0x2, R96 ;  /* 0x000000023f2e7825 */ /* 0x044fe200078e0260 */
[----:B------:R1:W-:Y:S04]  /*a9f0*/  STL.64 [R1+0xa98], R48 ;  /* 0x000a983001007387 */ /* 0x0003e80000100a00 */
[----:B------:R2:W-:Y:S01]  /*aa00*/  STL.64 [R1+0xa90], R46 ;  /* 0x000a902e01007387 */ /* 0x0005e20000100a00 */
[----:B0-----:R-:W-:-:S05]  /*aa10*/  IMAD.WIDE R44, R63, 0x2, R94 ;  /* 0x000000023f2c7825 */ /* 0x001fca00078e025e */
[----:B------:R0:W-:Y:S01]  /*aa20*/  STL.64 [R1+0xa88], R44 ;  /* 0x000a882c01007387 */ /* 0x0001e20000100a00 */
[----:B-1----:R-:W-:-:S04]  /*aa30*/  IMAD.WIDE R48, R64, 0x2, R96 ;  /* 0x0000000240307825 */ /* 0x002fc800078e0260 */
[----:B--2---:R-:W-:Y:S01]  /*aa40*/  IMAD.WIDE R46, R64, 0x2, R94 ;  /* 0x00000002402e7825 */ /* 0x004fe200078e025e */
        /* <DEDUP_REMOVED lines=110> */
[----:B0-----:R-:W-:-:S05]  /*b130*/  LOP3.LUT R44, R92, 0x40, RZ, 0x3c, !PT ;  /* 0x000000405c2c7812 */ /* 0x001fca00078e3cff */
[----:B------:R1:W-:Y:S02]  /*b140*/  STL [R1+0x8a0], R44 ;  /* 0x0008a02c01007387 */ /* 0x0003e40000100800 */
.L_x_1:
[----:B-1----:R-:W2:Y:S04]  /*b150*/  LDL.64 R44, [R1+0xaf0] ;  /* 0x000af000012c7983 */ /* 0x002ea80000100a00 */
[----:B------:R-:W3:Y:S04]  /*b160*/  LDL.64 R48, [R1+0x408] ;  /* 0x0004080001307983 */ /* 0x000ee80000100a00 */
[----:B------:R-:W4:Y:S04]  /*b170*/  LDL.64 R46, [R1+0x400] ;  /* 0x00040000012e7983 */ /* 0x000f280000100a00 */
        /* <DEDUP_REMOVED lines=10> */
[----:B-----5:R-:W-:Y:S04]  /*b220*/  STL [R1+0xe64], R35 ;  /* 0x000e642301007387 */ /* 0x020fe80000100800 */
[----:B------:R-:W-:Y:S04]  /*b230*/  STL [R1+0xe60], R38 ;  /* 0x000e602601007387 */ /* 0x000fe80000100800 */
[----:B------:R0:W-:Y:S04]  /*b240*/  STL [R1+0xe5c], R39 ;  /* 0x000e5c2701007387 */ /* 0x0001e80000100800 */
[----:B------:R-:W-:Y:S04]  /*b250*/  STL [R1+0xe58], R42 ;  /* 0x000e582a01007387 */ /* 0x000fe80000100800 */
[----:B------:R1:W-:Y:S04]  /*b260*/  STL [R1+0xe54], R43 ;  /* 0x000e542b01007387 */ /* 0x0003e80000100800 */
[----:B0-----:R-:W4:Y:S04]  /*b270*/  LDL.64 R38, [R1+0xa38] ;  /* 0x000a380001267983 */ /* 0x001f280000100a00 */
[----:B------:R-:W4:Y:S04]  /*b280*/  LDL.64 R78, [R1+0xa50] ;  /* 0x000a5000014e7983 */ /* 0x000f280000100a00 */
[----:B-1----:R-:W4:Y:S04]  /*b290*/  LDL.64 R42, [R1+0xa58] ;  /* 0x000a5800012a7983 */ /* 0x002f280000100a00 */
        /* <DEDUP_REMOVED lines=15> */
[----:B------:R-:W4:Y:S01]  /*b390*/  LDL.64 R122, [R1+0x8f8] ;  /* 0x0008f800017a7983 */ /* 0x000f220000100a00 */
[----:B--2---:R-:W-:-:S04]  /*b3a0*/  IMAD.WIDE R44, R2, 0x2, R44 ;  /* 0x00000002022c7825 */ /* 0x004fc800078e022c */
[C---:B---3--:R-:W-:Y:S01]  /*b3b0*/  IMAD.WIDE R48, R2.reuse, 0x2, R48 ;  /* 0x0000000202307825 */ /* 0x048fe200078e0230 */
[----:B------:R0:W2:Y:S03]  /*b3c0*/  LDG.E.U16 R95, [R44.64] ;  /* 0x000000062c5f7981 */ /* 0x0000a6000c1e1500 */
[C---:B----4-:R-:W-:Y:S01]  /*b3d0*/  IMAD.WIDE R46, R2.reuse, 0x2, R46 ;  /* 0x00000002022e7825 */ /* 0x050fe200078e022e */
[----:B------:R1:W3:Y:S03]  /*b3e0*/  LDG.E.U16 R99, [R48.64] ;  /* 0x0000000630637981 */ /* 0x0002e6000c1e1500 */
[C---:B------:R-:W-:Y:S01]  /*b3f0*/  IMAD.WIDE R52, R2.reuse, 0x2, R52 ;  /* 0x0000000202347825 */ /* 0x040fe200078e0234 */
[----:B------:R4:W2:Y:S03]  /*b400*/  LDG.E.U16 R97, [R46.64] ;  /* 0x000000062e617981 */ /* 0x0008a6000c1e1500 */
[C---:B------:R-:W-:Y:S01]  /*b410*/  IMAD.WIDE R50, R2.reuse, 0x2, R50 ;  /* 0x0000000202327825 */ /* 0x040fe200078e0232 */
[----:B------:R4:W2:Y:S03]  /*b420*/  LDG.E.U16 R93, [R52.64] ;  /* 0x00000006345d7981 */ /* 0x0008a6000c1e1500 */
[C---:B0-----:R-:W-:Y:S01]  /*b430*/  IMAD.WIDE R44, R2.reuse, 0x2, R62 ;  /* 0x00000002022c7825 */ /* 0x041fe200078e023e */
[----:B------:R0:W2:Y:S03]  /*b440*/  LDG.E.U16 R91, [R50.64] ;  /* 0x00000006325b7981 */ /* 0x0000a6000c1e1500 */
[C---:B-1----:R-:W-:Y:S01]  /*b450*/  IMAD.WIDE R48, R2.reuse, 0x2, R68 ;  /* 0x0000000202307825 */ /* 0x042fe200078e0244 */
[----:B------:R-:W2:Y:S03]  /*b460*/  LDL.64 R62, [R1+0xa30] ;  /* 0x000a3000013e7983 */ /* 0x000ea60000100a00 */
[C---:B----4-:R-:W-:Y:S01]  /*b470*/  IMAD.WIDE R46, R2.reuse, 0x2, R64 ;  /* 0x00000002022e7825 */ /* 0x050fe200078e0240 */
[----:B------:R-:W4:Y:S03]  /*b480*/  LDL.64 R68, [R1+0xa18] ;  /* 0x000a180001447983 */ /* 0x000f260000100a00 */
[C---:B------:R-:W-:Y:S01]  /*b490*/  IMAD.WIDE R52, R2.reuse, 0x2, R58 ;  /* 0x0000000202347825 */ /* 0x040fe200078e023a */
[----:B------:R1:W3:Y:S03]  /*b4a0*/  LDG.E.U16 R64, [R44.64] ;  /* 0x000000062c407981 */ /* 0x0002e6000c1e1500 */
[C---:B0-----:R-:W-:Y:S01]  /*b4b0*/  IMAD.WIDE R50, R2.reuse, 0x2, R66 ;  /* 0x0000000202327825 */ /* 0x041fe200078e0242 */
[----:B------:R0:W3:Y:S04]  /*b4c0*/  LDG.E.U16 R70, [R48.64] ;  /* 0x0000000630467981 */ /* 0x0000e8000c1e1500 */
[----:B------:R-:W3:Y:S04]  /*b4d0*/  LDL.64 R66, [R1+0xa10] ;  /* 0x000a100001427983 */ /* 0x000ee80000100a00 */
[----:B------:R0:W3:Y:S01]  /*b4e0*/  LDG.E.U16 R65, [R46.64] ;  /* 0x000000062e417981 */ /* 0x0000e2000c1e1500 */
[----:B-1----:R-:W-:-:S03]  /*b4f0*/  IMAD.WIDE R44, R2, 0x2, R54 ;  /* 0x00000002022c7825 */ /* 0x002fc600078e0236 */
[----:B------:R-:W3:Y:S01]  /*b500*/  LDL.64 R58, [R1+0xa28] ;  /* 0x000a2800013a7983 */ /* 0x000ee20000100a00 */
[----:B0-----:R-:W-:-:S03]  /*b510*/  IMAD.WIDE R48, R2, 0x2, R60 ;  /* 0x0000000202307825 */ /* 0x001fc600078e023c */
[----:B------:R0:W3:Y:S01]  /*b520*/  LDG.E.U16 R61, [R52.64] ;  /* 0x00000006343d7981 */ /* 0x0000e2000c1e1500 */
[----:B------:R-:W-:-:S03]  /*b530*/  IMAD.WIDE R46, R2, 0x2, R56 ;  /* 0x00000002022e7825 */ /* 0x000fc600078e0238 */
[----:B------:R1:W3:Y:S04]  /*b540*/  LDG.E.U16 R57, [R48.64] ;  /* 0x0000000630397981 */ /* 0x0002e8000c1e1500 */
[----:B------:R1:W3:Y:S04]  /*b550*/  LDG.E.U16 R56, [R46.64] ;  /* 0x000000062e387981 */ /* 0x0002e8000c1e1500 */
[----:B0-----:R0:W3:Y:S04]  /*b560*/  LDG.E.U16 R53, [R44.64] ;  /* 0x000000062c357981 */ /* 0x0010e8000c1e1500 */
[----:B------:R0:W3:Y:S01]  /*b570*/  LDG.E.U16 R60, [R50.64] ;  /* 0x00000006323c7981 */ /* 0x0000e2000c1e1500 */
[----:B------:R-:W-:-:S03]  /*b580*/  IMAD.WIDE R54, R2, 0x2, R42 ;  /* 0x0000000202367825 */ /* 0x000fc600078e022a */
[----:B------:R-:W3:Y:S01]  /*b590*/  LDL.64 R42, [R1+0xa08] ;  /* 0x000a0800012a7983 */ /* 0x000ee20000100a00 */
[----:B0-----:R-:W-:-:S03]  /*b5a0*/  IMAD.WIDE R44, R2, 0x2, R38 ;  /* 0x00000002022c7825 */ /* 0x001fc600078e0226 */
[----:B------:R-:W3:Y:S01]  /*b5b0*/  LDL.64 R38, [R1+0x9e8] ;  /* 0x0009e80001267983 */ /* 0x000ee20000100a00 */
[----:B-1----:R-:W-:-:S03]  /*b5c0*/  IMAD.WIDE R46, R2, 0x2, R78 ;  /* 0x00000002022e7825 */ /* 0x002fc600078e024e */
[----:B------:R0:W3:Y:S01]  /*b5d0*/  LDG.E.U16 R52, [R54.64] ;  /* 0x0000000636347981 */ /* 0x0000e2000c1e1500 */
[----:B------:R-:W-:-:S03]  /*b5e0*/  IMAD.WIDE R48, R2, 0x2, R74 ;  /* 0x0000000202307825 */ /* 0x000fc600078e024a */
[----:B------:R1:W3:Y:S01]  /*b5f0*/  LDG.E.U16 R47, [R46.64] ;  /* 0x000000062e2f7981 */ /* 0x0002e2000c1e1500 */
[----:B------:R-:W-:-:S03]  /*b600*/  IMAD.WIDE R50, R2, 0x2, R76 ;  /* 0x0000000202327825 */ /* 0x000fc600078e024c */
[----:B------:R1:W3:Y:S01]  /*b610*/  LDG.E.U16 R48, [R48.64] ;  /* 0x0000000630307981 */ /* 0x0002e2000c1e1500 */
[----:B0-----:R-:W-:-:S03]  /*b620*/  IMAD.WIDE R54, R2, 0x2, R72 ;  /* 0x0000000202367825 */ /* 0x001fc600078e0248 */
[----:B------:R-:W3:Y:S04]  /*b630*/  LDL.64 R78, [R1+0x9d8] ;  /* 0x0009d800014e7983 */ /* 0x000ee80000100a00 */
[----:B-1----:R4:W3:Y:S04]  /*b640*/  LDG.E.U16 R46, [R50.64] ;  /* 0x00000006322e7981 */ /* 0x0028e8000c1e1500 */
[----:B------:R3:W3:Y:S04]  /*b650*/  LDG.E.U16 R49, [R44.64] ;  /* 0x000000062c317981 */ /* 0x0006e8000c1e1500 */
[----:B------:R-:W3:Y:S01]  /*b660*/  LDL.64 R76, [R1+0x9c8] ;  /* 0x0009c800014c7983 */ /* 0x000ee20000100a00 */
[----:B--2---:R-:W-:-:S04]  /*b670*/  IMAD.WIDE R62, R2, 0x2, R62 ;  /* 0x00000002023e7825 */ /* 0x004fc800078e023e */
[C---:B----4-:R-:W-:Y:S01]  /*b680*/  IMAD.WIDE R50, R2.reuse, 0x2, R68 ;  /* 0x0000000202327825 */ /* 0x050fe200078e0244 */
[----:B------:R0:W2:Y:S04]  /*b690*/  LDG.E.U16 R74, [R62.64] ;  /* 0x000000063e4a7981 */ /* 0x0000a8000c1e1500 */
[----:B------:R1:W4:Y:S04]  /*b6a0*/  LDG.E.U16 R69, [R54.64] ;  /* 0x0000000636457981 */ /* 0x000328000c1e1500 */
[----:B------:R3:W2:Y:S02]  /*b6b0*/  LDG.E.U16 R68, [R50.64] ;  /* 0x0000000632447981 */ /* 0x0006a4000c1e1500 */
[----:B---3--:R-:W-:-:S04]  /*b6c0*/  IMAD.WIDE R44, R2, 0x2, R66 ;  /* 0x00000002022c7825 */ /* 0x008fc800078e0242 */
[C---:B-1----:R-:W-:Y:S01]  /*b6d0*/  IMAD.WIDE R54, R2.reuse, 0x2, R82 ;  /* 0x0000000202367825 */ /* 0x042fe200078e0252 */
[----:B0-----:R0:W3:Y:S03]  /*b6e0*/  LDG.E.U16 R63, [R44.64] ;  /* 0x000000062c3f7981 */ /* 0x0010e6000c1e1500 */
[C---:B------:R-:W-:Y:S01]  /*b6f0*/  IMAD.WIDE R50, R2.reuse, 0x2, R80 ;  /* 0x0000000202327825 */ /* 0x040fe200078e0250 */
[----:B------:R-:W2:Y:S04]  /*b700*/  LDL.64 R82, [R1+0x9b8] ;  /* 0x0009b80001527983 */ /* 0x000ea80000100a00 */
[----:B------:R-:W2:Y:S01]  /*b710*/  LDL.64 R80, [R1+0x9b0] ;  /* 0x0009b00001507983 */ /* 0x000ea20000100a00 */
[----:B------:R-:W-:-:S03]  /*b720*/  IMAD.WIDE R66, R2, 0x2, R42 ;  /* 0x0000000202427825 */ /* 0x000fc600078e022a */
[----:B------:R-:W2:Y:S01]  /*b730*/  LDL.64 R42, [R1+0x9c0] ;  /* 0x0009c000012a7983 */ /* 0x000ea20000100a00 */
[----:B0-----:R-:W-:-:S03]  /*b740*/  IMAD.WIDE R44, R2, 0x2, R38 ;  /* 0x00000002022c7825 */ /* 0x001fc600078e0226 */
[----:B------:R-:W3:Y:S01]  /*b750*/  LDL.64 R38, [R1+0x9a8] ;  /* 0x0009a80001267983 */ /* 0x000ee20000100a00 */
[----:B------:R-:W-:-:S03]  /*b760*/  IMAD.WIDE R58, R2, 0x2, R58 ;  /* 0x00000002023a7825 */ /* 0x000fc600078e023a */
[----:B------:R2:W3:Y:S04]  /*b770*/  LDG.E.U16 R62, [R66.64] ;  /* 0x00000006423e7981 */ /* 0x0004e8000c1e1500 */
[----:B------:R0:W3:Y:S02]  /*b780*/  LDG.E.U16 R73, [R58.64] ;  /* 0x000000063a497981 */ /* 0x0000e4000c1e1500 */
[C---:B0-----:R-:W-:Y:S02]  /*b790*/  IMAD.WIDE R58, R2.reuse, 0x2, R88 ;  /* 0x00000002023a7825 */ /* 0x041fe400078e0258 */
[----:B------:R-:W4:Y:S04]  /*b7a0*/  LDL.64 R88, [R1+0x978] ;  /* 0x0009780001587983 */ /* 0x000f280000100a00 */
[----:B------:R0:W4:Y:S04]  /*b7b0*/  LDG.E.U16 R59, [R58.64] ;  /* 0x000000063a3b7981 */ /* 0x000128000c1e1500 */
[----:B0-----:R0:W4:Y:S04]  /*b7c0*/  LDG.E.U16 R58, [R54.64] ;  /* 0x00000006363a7981 */ /* 0x001128000c1e1500 */
[----:B0-----:R0:W4:Y:S01]  /*b7d0*/  LDG.E.U16 R54, [R44.64] ;  /* 0x000000062c367981 */ /* 0x001122000c1e1500 */
[----:B------:R-:W-:-:S03]  /*b7e0*/  IMAD.WIDE R78, R2, 0x2, R78 ;  /* 0x00000002024e7825 */ /* 0x000fc600078e024e */
[----:B------:R1:W4:Y:S01]  /*b7f0*/  LDG.E.U16 R55, [R50.64] ;  /* 0x0000000632377981 */ /* 0x000322000c1e1500 */
[----:B0-----:R-:W-:-:S04]  /*b800*/  IMAD.WIDE R44, R2, 0x2, R84 ;  /* 0x00000002022c7825 */ /* 0x001fc800078e0254 */
[C---:B--2---:R-:W-:Y:S02]  /*b810*/  IMAD.WIDE R66, R2.reuse, 0x2, R42 ;  /* 0x0000000202427825 */ /* 0x044fe400078e022a */
[----:B------:R0:W2:Y:S04]  /*b820*/  LDG.E.U16 R45, [R44.64] ;  /* 0x000000062c2d7981 */ /* 0x0000a8000c1e1500 */
[----:B------:R-:W2:Y:S01]  /*b830*/  LDL.64 R42, [R1+0x980] ;  /* 0x00098000012a7983 */ /* 0x000ea20000100a00 */
[----:B------:R-:W-:-:S04]  /*b840*/  IMAD.WIDE R84, R2, 0x2, R82 ;  /* 0x0000000202547825 */ /* 0x000fc800078e0252 */
[C---:B------:R-:W-:Y:S01]  /*b850*/  IMAD.WIDE R82, R2.reuse, 0x2, R80 ;  /* 0x0000000202527825 */ /* 0x040fe200078e0250 */
[----:B------:R0:W4:Y:S03]  /*b860*/  LDG.E.U16 R75, [R84.64] ;  /* 0x00000006544b7981 */ /* 0x000126000c1e1500 */
[C---:B---3--:R-:W-:Y:S01]  /*b870*/  IMAD.WIDE R80, R2.reuse, 0x2, R38 ;  /* 0x0000000202507825 */ /* 0x048fe200078e0226 */
[----:B------:R2:W3:Y:S04]  /*b880*/  LDG.E.U16 R72, [R82.64] ;  /* 0x0000000652487981 */ /* 0x0004e8000c1e1500 */
[----:B------:R-:W3:Y:S01]  /*b890*/  LDL.64 R38, [R1+0x970] ;  /* 0x0009700001267983 */ /* 0x000ee20000100a00 */
[----:B-1----:R-:W-:-:S03]  /*b8a0*/  IMAD.WIDE R50, R2, 0x2, R86 ;  /* 0x0000000202327825 */ /* 0x002fc600078e0256 */
[----:B------:R-:W4:Y:S04]  /*b8b0*/  LDL.64 R86, [R1+0x990] ;  /* 0x0009900001567983 */ /* 0x000f280000100a00 */
[----:B------:R1:W4:Y:S01]  /*b8c0*/  LDG.E.U16 R51, [R50.64] ;  /* 0x0000000632337981 */ /* 0x000322000c1e1500 */
[----:B------:R-:W-:-:S03]  /*b8d0*/  IMAD.WIDE R76, R2, 0x2, R76 ;  /* 0x00000002024c7825 */ /* 0x000fc600078e024c */
[----:B------:R4:W4:Y:S04]  /*b8e0*/  LDG.E.U16 R71, [R80.64] ;  /* 0x0000000650477981 */ /* 0x000928000c1e1500 */
[----:B0-----:R0:W4:Y:S04]  /*b8f0*/  LDG.E.U16 R44, [R76.64] ;  /* 0x000000064c2c7981 */ /* 0x001128000c1e1500 */
[----:B-1----:R1:W4:Y:S04]  /*b900*/  LDG.E.U16 R50, [R78.64] ;  /* 0x000000064e327981 */ /* 0x002328000c1e1500 */
[----:B0-----:R0:W4:Y:S01]  /*b910*/  LDG.E.U16 R76, [R66.64] ;  /* 0x00000006424c7981 */ /* 0x001122000c1e1500 */
[----:B-1----:R-:W-:-:S03]  /*b920*/  IMAD.WIDE R78, R2, 0x2, R102 ;  /* 0x00000002024e7825 */ /* 0x002fc600078e0266 */
[----:B------:R-:W4:Y:S01]  /*b930*/  LDL.64 R102, [R1+0x968] ;  /* 0x0009680001667983 */ /* 0x000f220000100a00 */
[----:B0-----:R-:W-:-:S03]  /*b940*/  IMAD.WIDE R66, R2, 0x2, R104 ;  /* 0x0000000202427825 */ /* 0x001fc600078e0268 */
[----:B------:R-:W4:Y:S04]  /*b950*/  LDL.64 R104, [R1+0x928] ;  /* 0x0009280001687983 */ /* 0x000f280000100a00 */
[----:B------:R0:W4:Y:S04]  /*b960*/  LDG.E.U16 R67, [R66.64] ;  /* 0x0000000642437981 */ /* 0x000128000c1e1500 */
[----:B0-----:R3:W4:Y:S01]  /*b970*/  LDG.E.U16 R66, [R78.64] ;  /* 0x000000064e427981 */ /* 0x001722000c1e1500 */
[----:B--2---:R-:W-:-:S03]  /*b980*/  IMAD.WIDE R82, R2, 0x2, R42 ;  /* 0x0000000202527825 */ /* 0x004fc600078e022a */
[----:B------:R-:W2:Y:S01]  /*b990*/  LDL.64 R42, [R1+0x938] ;  /* 0x00093800012a7983 */ /* 0x000ea20000100a00 */
[----:B---3--:R-:W-:-:S03]  /*b9a0*/  IMAD.WIDE R78, R2, 0x2, R38 ;  /* 0x00000002024e7825 */ /* 0x008fc600078e0226 */
[----:B------:R-:W3:Y:S01]  /*b9b0*/  LDL.64 R38, [R1+0x950] ;  /* 0x0009500001267983 */ /* 0x000ee20000100a00 */
[----:B------:R-:W-:-:S03]  /*b9c0*/  IMAD.WIDE R84, R2, 0x2, R100 ;  /* 0x0000000202547825 */ /* 0x000fc600078e0264 */
[----:B------:R-:W3:Y:S01]  /*b9d0*/  LDL.64 R100, [R1+0x940] ;  /* 0x0009400001647983 */ /* 0x000ee20000100a00 */
[----:B----4-:R-:W-:-:S03]  /*b9e0*/  IMAD.WIDE R80, R2, 0x2, R88 ;  /* 0x0000000202507825 */ /* 0x010fc600078e0258 */
[----:B------:R0:W4:Y:S04]  /*b9f0*/  LDG.E.U16 R92, [R78.64] ;  /* 0x000000064e5c7981 */ /* 0x000128000c1e1500 */
[----:B------:R1:W4:Y:S01]  /*ba00*/  LDG.E.U16 R89, [R82.64] ;  /* 0x0000000652597981 */ /* 0x000322000c1e1500 */
[----:B------:R-:W-:-:S03]  /*ba10*/  IMAD.WIDE R86, R2, 0x2, R86 ;  /* 0x0000000202567825 */ /* 0x000fc600078e0256 */
[----:B------:R0:W4:Y:S04]  /*ba20*/  LDG.E.U16 R88, [R84.64] ;  /* 0x0000000654587981 */ /* 0x000128000c1e1500 */
[----:B------:R2:W4:Y:S01]  /*ba30*/  LDG.E.U16 R77, [R86.64] ;  /* 0x00000006564d7981 */ /* 0x000522000c1e1500 */
[----:B-1----:R-:W-:-:S03]  /*ba40*/  IMAD.WIDE R82, R2, 0x2, R106 ;  /* 0x0000000202527825 */ /* 0x002fc600078e026a */
[----:B------:R-:W4:Y:S04]  /*ba50*/  LDL.64 R106, [R1+0x918] ;  /* 0x00091800016a7983 */ /* 0x000f280000100a00 */
[----:B------:R1:W4:Y:S01]  /*ba60*/  LDG.E.U16 R90, [R80.64] ;  /* 0x00000006505a7981 */ /* 0x000322000c1e1500 */
[----:B0-----:R-:W-:-:S03]  /*ba70*/  IMAD.WIDE R78, R2, 0x2, R102 ;  /* 0x00000002024e7825 */ /* 0x001fc600078e0266 */
[----:B------:R-:W4:Y:S04]  /*ba80*/  LDL.64 R102, [R1+0x920] ;  /* 0x0009200001667983 */ /* 0x000f280000100a00 */
[----:B------:R3:W4:Y:S04]  /*ba90*/  LDG.E.U16 R94, [R78.64] ;  /* 0x000000064e5e7981 */ /* 0x000728000c1e1500 */
[----:B------:R0:W4:Y:S01]  /*baa0*/  LDG.E.U16 R98, [R82.64] ;  /* 0x0000000652627981 */ /* 0x000122000c1e1500 */
[----:B--2---:R-:W-:-:S03]  /*bab0*/  IMAD.WIDE R86, R2, 0x2, R42 ;  /* 0x0000000202567825 */ /* 0x004fc600078e022a */
[----:B------:R-:W2:Y:S01]  /*bac0*/  LDL.64 R42, [R1+0x910] ;  /* 0x00091000012a7983 */ /* 0x000ea20000100a00 */
[----:B---3--:R-:W-:-:S03]  /*bad0*/  IMAD.WIDE R78, R2, 0x2, R38 ;  /* 0x00000002024e7825 */ /* 0x008fc600078e0226 */
[----:B------:R-:W3:Y:S01]  /*bae0*/  LDL.64 R38, [R1+0x908] ;  /* 0x0009080001267983 */ /* 0x000ee20000100a00 */
[----:B------:R-:W-:-:S03]  /*baf0*/  IMAD.WIDE R84, R2, 0x2, R100 ;  /* 0x0000000202547825 */ /* 0x000fc600078e0264 */
[----:B------:R4:W3:Y:S04]  /*bb00*/  LDG.E.U16 R101, [R86.64] ;  /* 0x0000000656657981 */ /* 0x0008e8000c1e1500 */
[----:B------:R0:W3:Y:S02]  /*bb10*/  LDG.E.U16 R100, [R84.64] ;  /* 0x0000000654647981 */ /* 0x0000e4000c1e1500 */
[----:B0-----:R-:W-:-:S06]  /*bb20*/  IMAD.WIDE R84, R2, 0x2, R104 ;  /* 0x0000000202547825 */ /* 0x001fcc00078e0268 */
[----:B------:R0:W3:Y:S01]  /*bb30*/  LDG.E.U16 R84, [R84.64] ;  /* 0x0000000654547981 */ /* 0x0000e2000c1e1500 */
[----:B----4-:R-:W-:-:S03]  /*bb40*/  IMAD.WIDE R86, R2, 0x2, R102 ;  /* 0x0000000202567825 */ /* 0x010fc600078e0266 */
[----:B------:R4:W3:Y:S01]  /*bb50*/  LDG.E.U16 R102, [R78.64] ;  /* 0x000000064e667981 */ /* 0x0008e2000c1e1500 */
[----:B-1----:R-:W-:-:S03]  /*bb60*/  IMAD.WIDE R80, R2, 0x2, R120 ;  /* 0x0000000202507825 */ /* 0x002fc600078e0278 */
[----:B------:R-:W3:Y:S04]  /*bb70*/  LDL.64 R120, [R1+0x8f0] ;  /* 0x0008f00001787983 */ /* 0x000ee80000100a00 */
[----:B------:R1:W3:Y:S01]  /*bb80*/  LDG.E.U16 R96, [R80.64] ;  /* 0x0000000650607981 */ /* 0x0002e2000c1e1500 */
[----:B----4-:R-:W-:-:S03]  /*bb90*/  IMAD.WIDE R78, R2, 0x2, R106 ;  /* 0x00000002024e7825 */ /* 0x010fc600078e026a */
[----:B------:R-:W4:Y:S04]  /*bba0*/  LDL.64 R106, [R1+0x8e0] ;  /* 0x0008e000016a7983 */ /* 0x000f280000100a00 */
[----:B0-----:R0:W4:Y:S01]  /*bbb0*/  LDG.E.U16 R85, [R78.64] ;  /* 0x000000064e557981 */ /* 0x001122000c1e1500 */
[----:B------:R-:W-:-:S03]  /*bbc0*/  IMAD.WIDE R82, R2, 0x2, R108 ;  /* 0x0000000202527825 */ /* 0x000fc600078e026c */
[----:B------:R-:W4:Y:S01]  /*bbd0*/  LDL.64 R108, [R1+0x8d8] ;  /* 0x0008d800016c7983 */ /* 0x000f220000100a00 */
[----:B-1----:R-:W-:-:S03]  /*bbe0*/  IMAD.WIDE R80, R2, 0x2, R110 ;  /* 0x0000000202507825 */ /* 0x002fc600078e026e */
[----:B------:R-:W4:Y:S04]  /*bbf0*/  LDL.64 R110, [R1+0x8e8] ;  /* 0x0008e800016e7983 */ /* 0x000f280000100a00 */
[----:B0-----:R-:W4:Y:S04]  /*bc00*/  LDL.64 R78, [R1+0x900] ;  /* 0x00090000014e7983 */ /* 0x001f280000100a00 */
[----:B------:R2:W4:Y:S04]  /*bc10*/  LDG.E.U16 R103, [R80.64] ;  /* 0x0000000650677981 */ /* 0x000528000c1e1500 */
[----:B------:R3:W4:Y:S04]  /*bc20*/  LDG.E.U16 R104, [R82.64] ;  /* 0x0000000652687981 */ /* 0x000728000c1e1500 */
[----:B------:R0:W4:Y:S01]  /*bc30*/  LDG.E.U16 R86, [R86.64] ;  /* 0x0000000656567981 */ /* 0x000122000c1e1500 */
[----:B--2---:R-:W-:-:S03]  /*bc40*/  IMAD.WIDE R80, R2, 0x2, R42 ;  /* 0x0000000202507825 */ /* 0x004fc600078e022a */
[----:B------:R-:W2:Y:S04]  /*bc50*/  LDL.64 R42, [R1+0x8d0] ;  /* 0x0008d000012a7983 */ /* 0x000ea80000100a00 */
[----:B0-----:R0:W2:Y:S01]  /*bc60*/  LDG.E.U16 R87, [R80.64] ;  /* 0x0000000650577981 */ /* 0x0010a2000c1e1500 */
[----:B---3--:R-:W-:-:S03]  /*bc70*/  IMAD.WIDE R82, R2, 0x2, R38 ;  /* 0x0000000202527825 */ /* 0x008fc600078e0226 */
[----:B------:R-:W3:Y:S04]  /*bc80*/  LDL.64 R38, [R1+0x8c8] ;  /* 0x0008c80001267983 */ /* 0x000ee80000100a00 */
[----:B------:R1:W3:Y:S01]  /*bc90*/  LDG.E.U16 R82, [R82.64] ;  /* 0x0000000652527981 */ /* 0x0002e2000c1e1500 */
[----:B0-----:R-:W-:-:S06]  /*bca0*/  IMAD.WIDE R80, R2, 0x2, R122 ;  /* 0x0000000202507825 */ /* 0x001fcc00078e027a */
[----:B------:R0:W3:Y:S01]  /*bcb0*/  LDG.E.U16 R80, [R80.64] ;  /* 0x0000000650507981 */ /* 0x0000e2000c1e1500 */
[----:B----4-:R-:W-:-:S05]  /*bcc0*/  IMAD.WIDE R78, R2, 0x2, R78 ;  /* 0x00000002024e7825 */ /* 0x010fca00078e024e */
[----:B-1----:R1:W4:Y:S02]  /*bcd0*/  LDG.E.U16 R83, [R78.64] ;  /* 0x000000064e537981 */ /* 0x002324000c1e1500 */
[----:B-1----:R-:W-:-:S05]  /*bce0*/  IMAD.WIDE R78, R2, 0x2, R120 ;  /* 0x00000002024e7825 */ /* 0x002fca00078e0278 */
[----:B0-----:R0:W4:Y:S02]  /*bcf0*/  LDG.E.U16 R81, [R78.64] ;  /* 0x000000064e517981 */ /* 0x001124000c1e1500 */
[----:B0-----:R-:W-:-:S05]  /*bd00*/  IMAD.WIDE R78, R2, 0x2, R110 ;  /* 0x00000002024e7825 */ /* 0x001fca00078e026e */
[----:B------:R0:W4:Y:S02]  /*bd10*/  LDG.E.U16 R105, [R78.64] ;  /* 0x000000064e697981 */ /* 0x000124000c1e1500 */
[----:B0-----:R-:W-:-:S05]  /*bd20*/  IMAD.WIDE R78, R2, 0x2, R106 ;  /* 0x00000002024e7825 */ /* 0x001fca00078e026a */
[----:B------:R0:W4:Y:S02]  /*bd30*/  LDG.E.U16 R106, [R78.64] ;  /* 0x000000064e6a7981 */ /* 0x000124000c1e1500 */
[----:B0-----:R-:W-:-:S05]  /*bd40*/  IMAD.WIDE R78, R2, 0x2, R108 ;  /* 0x00000002024e7825 */ /* 0x001fca00078e026c */
[----:B------:R2:W4:Y:S04]  /*bd50*/  LDG.E.U16 R107, [R78.64] ;  /* 0x000000064e6b7981 */ /* 0x000528000c1e1500 */
[----:B------:R-:W-:Y:S01]  /*bd60*/  STL [R1+0xb68], R2 ;  /* 0x000b680201007387 */ /* 0x000fe20000100800 */
[----:B--2---:R-:W-:-:S03]  /*bd70*/  IMAD.WIDE R78, R2, 0x2, R42 ;  /* 0x00000002024e7825 */ /* 0x004fc600078e022a */
[----:B------:R-:W2:Y:S04]  /*bd80*/  LDL R42, [R1+0x3fc] ;  /* 0x0003fc00012a7983 */ /* 0x000ea80000100800 */
[----:B------:R3:W2:Y:S02]  /*bd90*/  LDG.E.U16 R108, [R78.64] ;  /* 0x000000064e6c7981 */ /* 0x0006a4000c1e1500 */
[----:B---3--:R-:W-:Y:S02]  /*bda0*/  IMAD.WIDE R78, R2, 0x2, R38 ;  /* 0x00000002024e7825 */ /* 0x008fe400078e0226 */
[----:B------:R-:W3:Y:S04]  /*bdb0*/  LDL R39, [R1+0x8a0] ;  /* 0x0008a00001277983 */ /* 0x000ee80000100800 */
[----:B------:R-:W2:Y:S04]  /*bdc0*/  LDG.E.U16 R78, [R78.64] ;  /* 0x000000064e4e7981 */ /* 0x000ea8000c1e1500 */
[----:B------:R-:W-:Y:S06]  /*bdd0*/  BAR.SYNC.DEFER_BLOCKING 0x0 ;  /* 0x0000000000007b1d */ /* 0x000fec0000010000 */
[----:B------:R-:W0:Y:S01]  /*bde0*/  S2R R109, SR_TID.X ;  /* 0x00000000006d7919 */ /* 0x000e220000002100 */
[----:B------:R-:W-:-:S03]  /*bdf0*/  LOP3.LUT R38, R124, 0x10, RZ, 0x3c, !PT ;  /* 0x000000107c267812 */ /* 0x000fc600078e3cff */
[----:B------:R-:W-:Y:S04]  /*be00*/  STS.U16 [R124+0x20000], R99 ;  /* 0x020000637c007388 */ /* 0x000fe80000000400 */
[----:B------:R-:W-:Y:S04]  /*be10*/  STS.U16 [R124+0x20200], R97 ;  /* 0x020200617c007388 */ /* 0x000fe80000000400 */
[----:B------:R-:W-:Y:S04]  /*be20*/  STS.U16 [R124+0x22000], R48 ;  /* 0x022000307c007388 */ /* 0x000fe80000000400 */
[----:B------:R-:W-:Y:S04]  /*be30*/  STS.U16 [R124+0x22200], R49 ;  /* 0x022200317c007388 */ /* 0x000fe80000000400 */
[----:B------:R-:W-:Y:S04]  /*be40*/  STS.U16 [R124+0x24000], R76 ;  /* 0x0240004c7c007388 */ /* 0x000fe80000000400 */
[----:B------:R-:W-:Y:S04]  /*be50*/  STS.U16 [R124+0x24200], R75 ;  /* 0x0242004b7c007388 */ /* 0x000fe80000000400 */
[----:B------:R-:W-:Y:S04]  /*be60*/  STS.U16 [R124+0x26000], R100 ;  /* 0x026000647c007388 */ /* 0x000fe80000000400 */
[----:B------:R-:W-:Y:S01]  /*be70*/  STS.U16 [R124+0x26200], R101 ;  /* 0x026200657c007388 */ /* 0x000fe20000000400 */
[----:B0-----:R-:W-:-:S03]  /*be80*/  LOP3.LUT R109, R109, 0xff, RZ, 0xc0, !PT ;  /* 0x000000ff6d6d7812 */ /* 0x001fc600078ec0ff */
[----:B------:R-:W-:Y:S04]  /*be90*/  STS.U16 [R38+0x20400], R95 ;  /* 0x0204005f26007388 */ /* 0x000fe80000000400 */
[----:B------:R-:W-:Y:S04]  /*bea0*/  STS.U16 [R38+0x20600], R93 ;  /* 0x0206005d26007388 */ /* 0x000fe80000000400 */
[----:B------:R-:W-:Y:S04]  /*beb0*/  STS.U16 [R38+0x22400], R74 ;  /* 0x0224004a26007388 */ /* 0x000fe80000000400 */
[----:B------:R-:W-:Y:S04]  /*bec0*/  STS.U16 [R38+0x22600], R73 ;  /* 0x0226004926007388 */ /* 0x000fe80000000400 */
[----:B------:R-:W-:Y:S01]  /*bed0*/  STS.U16 [R38+0x24400], R72 ;  /* 0x0244004826007388 */ /* 0x000fe20000000400 */
[----:B------:R-:W-:-:S03]  /*bee0*/  IMAD.SHL.U32 R35, R109, 0x2, RZ ;  /* 0x000000026d237824 */ /* 0x000fc600078e00ff */
[----:B------:R-:W-:Y:S04]  /*bef0*/  STS.U16 [R38+0x24600], R71 ;  /* 0x0246004726007388 */ /* 0x000fe80000000400 */
[----:B------:R-:W-:Y:S04]  /*bf00*/  STS.U16 [R38+0x26400], R104 ;  /* 0x0264006826007388 */ /* 0x000fe80000000400 */
[----:B------:R0:W-:Y:S01]  /*bf10*/  STS.U16 [R38+0x26600], R84 ;  /* 0x0266005426007388 */ /* 0x0001e20000000400 */
[----:B------:R-:W-:Y:S01]  /*bf20*/  LOP3.LUT R35, R35, 0x20, RZ, 0x3c, !PT ;  /* 0x0000002023237812 */ /* 0x000fe200078e3cff */
[----:B0-----:R-:W-:-:S02]  /*bf30*/  IMAD.SHL.U32 R38, R109, 0x2, RZ ;  /* 0x000000026d267824 */ /* 0x001fc400078e00ff */
[----:B------:R-:W0:Y:S04]  /*bf40*/  S2R R109, SR_TID.X ;  /* 0x00000000006d7919 */ /* 0x000e280000002100 */
[----:B------:R-:W-:Y:S01]  /*bf50*/  STS.U16 [R35+0x20800], R91 ;  /* 0x0208005b23007388 */ /* 0x000fe20000000400 */
[----:B------:R-:W-:-:S03]  /*bf60*/  LOP3.LUT R38, R38, 0x30, RZ, 0x3c, !PT ;  /* 0x0000003026267812 */ /* 0x000fc600078e3cff */
[----:B------:R-:W-:Y:S04]  /*bf70*/  STS.U16 [R35+0x20a00], R70 ;  /* 0x020a004623007388 */ /* 0x000fe80000000400 */
[----:B------:R-:W-:Y:S04]  /*bf80*/  STS.U16 [R35+0x22800], R69 ;  /* 0x0228004523007388 */ /* 0x000fe80000000400 */
[----:B------:R-:W-:Y:S04]  /*bf90*/  STS.U16 [R35+0x22a00], R68 ;  /* 0x022a004423007388 */ /* 0x000fe80000000400 */
[----:B------:R-:W-:Y:S04]  /*bfa0*/  STS.U16 [R35+0x24800], R67 ;  /* 0x0248004323007388 */ /* 0x000fe80000000400 */
[----:B------:R-:W-:Y:S04]  /*bfb0*/  STS.U16 [R35+0x24a00], R66 ;  /* 0x024a004223007388 */ /* 0x000fe80000000400 */
[----:B------:R-:W-:Y:S04]  /*bfc0*/  STS.U16 [R35+0x26800], R86 ;  /* 0x0268005623007388 */ /* 0x000fe80000000400 */
[----:B------:R1:W-:Y:S01]  /*bfd0*/  STS.U16 [R35+0x26a00], R85 ;  /* 0x026a005523007388 */ /* 0x0003e20000000400 */
[----:B0-----:R-:W-:-:S03]  /*bfe0*/  LOP3.LUT R109, R109, 0xff, RZ, 0xc0, !PT ;  /* 0x000000ff6d6d7812 */ /* 0x001fc600078ec0ff */
[----:B------:R-:W-:Y:S04]  /*bff0*/  STS.U16 [R38+0x20c00], R65 ;  /* 0x020c004126007388 */ /* 0x000fe80000000400 */
[----:B------:R-:W-:Y:S04]  /*c000*/  STS.U16 [R38+0x20e00], R64 ;  /* 0x020e004026007388 */ /* 0x000fe80000000400 */
[----:B------:R-:W-:Y:S04]  /*c010*/  STS.U16 [R38+0x22c00], R63 ;  /* 0x022c003f26007388 */ /* 0x000fe80000000400 */
[----:B------:R-:W-:Y:S04]  /*c020*/  STS.U16 [R38+0x22e00], R62 ;  /* 0x022e003e26007388 */ /* 0x000fe80000000400 */
[----:B------:R-:W-:Y:S01]  /*c030*/  STS.U16 [R38+0x24c00], R77 ;  /* 0x024c004d26007388 */ /* 0x000fe20000000400 */
[----:B-1----:R-:W-:-:S03]  /*c040*/  SHF.L.U32 R35, R109, 0x1, RZ ;  /* 0x000000016d237819 */ /* 0x002fc600000006ff */
[----:B------:R-:W-:Y:S04]  /*c050*/  STS.U16 [R38+0x24e00], R88 ;  /* 0x024e005826007388 */ /* 0x000fe80000000400 */
[----:B------:R-:W-:Y:S04]  /*c060*/  STS.U16 [R38+0x26c00], R87 ;  /* 0x026c005726007388 */ /* 0x000fe80000000400 */
[----:B------:R0:W-:Y:S02]  /*c070*/  STS.U16 [R38+0x26e00], R82 ;  /* 0x026e005226007388 */ /* 0x0001e40000000400 */
[----:B0-----:R-:W-:-:S02]  /*c080*/  IMAD.SHL.U32 R38, R109, 0x2, RZ ;  /* 0x000000026d267824 */ /* 0x001fc400078e00ff */
[----:B------:R-:W0:Y:S01]  /*c090*/  S2R R109, SR_TID.X ;  /* 0x00000000006d7919 */ /* 0x000e220000002100 */
[----:B------:R-:W-:-:S05]  /*c0a0*/  LOP3.LUT R35, R35, 0x40, RZ, 0x3c, !PT ;  /* 0x0000004023237812 */ /* 0x000fca00078e3cff */
[----:B------:R-:W-:Y:S04]  /*c0b0*/  STS.U16 [R35+0x21000], R61 ;  /* 0x0210003d23007388 */ /* 0x000fe80000000400 */
[----:B------:R-:W-:Y:S01]  /*c0c0*/  STS.U16 [R35+0x21200], R60 ;  /* 0x0212003c23007388 */ /* 0x000fe20000000400 */
[----:B------:R-:W-:-:S03]  /*c0d0*/  LOP3.LUT R38, R38, 0x50, RZ, 0x3c, !PT ;  /* 0x0000005026267812 */ /* 0x000fc600078e3cff */
[----:B------:R-:W-:Y:S04]  /*c0e0*/  STS.U16 [R35+0x23000], R59 ;  /* 0x0230003b23007388 */ /* 0x000fe80000000400 */
[----:B------:R-:W-:Y:S04]  /*c0f0*/  STS.U16 [R35+0x23200], R58 ;  /* 0x0232003a23007388 */ /* 0x000fe80000000400 */
[----:B------:R-:W-:Y:S01]  /*c100*/  STS.U16 [R35+0x25000], R89 ;  /* 0x0250005923007388 */ /* 0x000fe20000000400 */
[----:B0-----:R-:W-:-:S03]  /*c110*/  LOP3.LUT R109, R109, 0xff, RZ, 0xc0, !PT ;  /* 0x000000ff6d6d7812 */ /* 0x001fc600078ec0ff */
[----:B------:R-:W-:Y:S04]  /*c120*/  STS.U16 [R35+0x25200], R90 ;  /* 0x0252005a23007388 */ /* 0x000fe80000000400 */
[----:B----4-:R-:W-:Y:S04]  /*c130*/  STS.U16 [R35+0x27000], R83 ;  /* 0x0270005323007388 */ /* 0x010fe80000000400 */
[----:B------:R0:W-:Y:S04]  /*c140*/  STS.U16 [R35+0x27200], R80 ;  /* 0x0272005023007388 */ /* 0x0001e80000000400 */
[----:B------:R-:W-:Y:S01]  /*c150*/  STS.U16 [R38+0x21400], R57 ;  /* 0x0214003926007388 */ /* 0x000fe20000000400 */
[----:B0-----:R-:W-:-:S03]  /*c160*/  IMAD.SHL.U32 R35, R109, 0x2, RZ ;  /* 0x000000026d237824 */ /* 0x001fc600078e00ff */
[----:B------:R-:W-:Y:S04]  /*c170*/  STS.U16 [R38+0x21600], R56 ;  /* 0x0216003826007388 */ /* 0x000fe80000000400 */
[----:B------:R-:W-:Y:S01]  /*c180*/  STS.U16 [R38+0x23400], R55 ;  /* 0x0234003726007388 */ /* 0x000fe20000000400 */
[----:B------:R-:W-:-:S03]  /*c190*/  LOP3.LUT R35, R35, 0x60, RZ, 0x3c, !PT ;  /* 0x0000006023237812 */ /* 0x000fc600078e3cff */
[----:B------:R-:W-:Y:S01]  /*c1a0*/  STS.U16 [R38+0x23600], R54 ;  /* 0x0236003626007388 */ /* 0x000fe20000000400 */
[----:B------:R-:W-:-:S03]  /*c1b0*/  SHF.L.U32 R2, R109, 0x1, RZ ;  /* 0x000000016d027819 */ /* 0x000fc600000006ff */
[----:B------:R-:W-:Y:S04]  /*c1c0*/  STS.U16 [R38+0x25400], R92 ;  /* 0x0254005c26007388 */ /* 0x000fe80000000400 */
[----:B------:R-:W-:Y:S04]  /*c1d0*/  STS.U16 [R38+0x25600], R94 ;  /* 0x0256005e26007388 */ /* 0x000fe80000000400 */
[----:B------:R-:W-:Y:S04]  /*c1e0*/  STS.U16 [R38+0x27400], R81 ;  /* 0x0274005126007388 */ /* 0x000fe80000000400 */
[----:B------:R0:W-:Y:S01]  /*c1f0*/  STS.U16 [R38+0x27600], R105 ;  /* 0x0276006926007388 */ /* 0x0001e20000000400 */
        /* <DEDUP_REMOVED lines=15> */
[----:B--2---:R-:W-:Y:S04]  /*c2f0*/  STS.U16 [R2+0x27c00], R108 ;  /* 0x027c006c02007388 */ /* 0x004fe80000000400 */
[----:B------:R1:W-:Y:S04]  /*c300*/  STS.U16 [R2+0x27e00], R78 ;  /* 0x027e004e02007388 */ /* 0x0003e80000000400 */
[----:B------:R-:W-:Y:S01]  /*c310*/  BAR.SYNC.DEFER_BLOCKING 0x0 ;  /* 0x0000000000007b1d */ /* 0x000fe20000010000 */
[----:B0-----:R-:W-:-:S05]  /*c320*/  LOP3.LUT R38, R0, 0x20, RZ, 0x3c, !PT ;  /* 0x0000002000267812 */ /* 0x001fca00078e3cff */
[----:B------:R-:W-:Y:S04]  /*c330*/  LDSM.16.MT88.4 R84, [R0] ;  /* 0x000000000054783b */ /* 0x000fe80000004200 */
[----:B------:R-:W0:Y:S04]  /*c340*/  LDSM.16.M88.4 R96, [R42+0x20000] ;  /* 0x020000002a60783b */ /* 0x000e280000000200 */
[----:B------:R-:W2:Y:S04]  /*c350*/  LDSM.16.MT88.4 R64, [R38+0x80] ;  /* 0x000080002640783b */ /* 0x000ea80000004200 */
[----:B------:R-:W4:Y:S04]  /*c360*/  LDSM.16.MT88.4 R80, [R0+0x80] ;  /* 0x000080000050783b */ /* 0x000f280000004200 */
[----:B------:R-:W3:Y:S04]  /*c370*/  LDSM.16.MT88.4 R68, [R0+0x1000] ;  /* 0x001000000044783b */ /* 0x000ee80000004200 */
[----:B------:R-:W3:Y:S01]  /*c380*/  LDSM.16.MT88.4 R44, [R38+0x1080] ;  /* 0x00108000262c783b */ /* 0x000ee20000004200 */
[----:B-1----:R-:W-:-:S03]  /*c390*/  LOP3.LUT R2, R0, 0x40, RZ, 0x3c, !PT ;  /* 0x0000004000027812 */ /* 0x002fc600078e3cff */
[----:B------:R-:W1:Y:S04]  /*c3a0*/  LDSM.16.MT88.4 R76, [R38] ;  /* 0x00000000264c783b */ /* 0x000e680000004200 */
[----:B------:R-:W1:Y:S04]  /*c3b0*/  LDSM.16.MT88.4 R60, [R2] ;  /* 0x00000000023c783b */ /* 0x000e680000004200 */
[----:B------:R-:W1:Y:S04]  /*c3c0*/  LDSM.16.MT88.4 R48, [R2+0x80] ;  /* 0x000080000230783b */ /* 0x000e680000004200 */
[----:B------:R-:W1:Y:S01]  /*c3d0*/  LDSM.16.MT88.4 R72, [R0+0x1080] ;  /* 0x001080000048783b */ /* 0x000e620000004200 */
[----:B------:R-:W-:-:S03]  /*c3e0*/  LOP3.LUT R35, R0, 0x60, RZ, 0x3c, !PT ;  /* 0x0000006000237812 */ /* 0x000fc600078e3cff */
[----:B------:R-:W-:Y:S01]  /*c3f0*/  LDSM.16.MT88.4 R92, [R38+0x1000] ;  /* 0x00100000265c783b */ /* 0x000fe20000004200 */
[-C--:B0-----:R-:W-:Y:S03]  /*c400*/  HMMA.16816.F32.BF16 R84, R84, R96.reuse, RZ ;  /* 0x000000605454723c */ /* 0x081fe600000418ff */
[----:B------:R-:W0:Y:S04]  /*c410*/  LDSM.16.MT88.4 R100, [R35+0x80] ;  /* 0x000080002364783b */ /* 0x000e280000004200 */
[----:B------:R-:W0:Y:S01]  /*c420*/  LDSM.16.MT88.4 R52, [R2+0x1000] ;  /* 0x001000000234783b */ /* 0x000e220000004200 */
[-C--:B--2---:R-:W-:Y:S03]  /*c430*/  HMMA.16816.F32.BF16 R64, R64, R96.reuse, RZ ;  /* 0x000000604040723c */ /* 0x084fe600000418ff */
[----:B------:R-:W2:Y:S04]  /*c440*/  LDSM.16.MT88.4 R56, [R2+0x1080] ;  /* 0x001080000238783b */ /* 0x000ea80000004200 */
[----:B------:R-:W-:Y:S01]  /*c450*/  LDSM.16.MT88.4 R104, [R35] ;  /* 0x000000002368783b */ /* 0x000fe20000004200 */
[----:B----4-:R-:W-:Y:S03]  /*c460*/  HMMA.16816.F32.BF16 R80, R80, R96, RZ ;  /* 0x000000605050723c */ /* 0x010fe600000418ff */
[----:B------:R-:W-:Y:S04]  /*c470*/  LDSM.16.MT88.4 R88, [R0+0x2000] ;  /* 0x002000000058783b */ /* 0x000fe80000004200 */
[----:B------:R-:W-:Y:S01]  /*c480*/  LDSM.16.MT88.4 R108, [R0+0xd000] ;  /* 0x00d00000006c783b */ /* 0x000fe20000004200 */
[-C--:B---3--:R-:W-:Y:S03]  /*c490*/  HMMA.16816.F32.BF16 R68, R68, R98.reuse, R84 ;  /* 0x000000624444723c */ /* 0x088fe60000041854 */
[----:B------:R-:W-:Y:S05]  /*c4a0*/  LDSM.16.MT88.4 R84, [R0+0x2080] ;  /* 0x002080000054783b */ /* 0x000fea0000004200 */
[----:B------:R-:W-:Y:S01]  /*c4b0*/  HMMA.16816.F32.BF16 R44, R44, R98, R64 ;  /* 0x000000622c2c723c */ /* 0x000fe20000041840 */
[----:B------:R-:W3:Y:S07]  /*c4c0*/  LDSM.16.M88.4 R64, [R39+0x20000] ;  /* 0x020000002740783b */ /* 0x000eee0000000200 */
[-C--:B-1----:R-:W-:Y:S08]  /*c4d0*/  HMMA.16816.F32.BF16 R76, R76, R96.reuse, RZ ;  /* 0x000000604c4c723c */ /* 0x082ff000000418ff */
[-C--:B------:R-:W-:Y:S08]  /*c4e0*/  HMMA.16816.F32.BF16 R60, R60, R96.reuse, RZ ;  /* 0x000000603c3c723c */ /* 0x080ff000000418ff */
[----:B------:R-:W-:Y:S08]  /*c4f0*/  HMMA.16816.F32.BF16 R48, R48, R96, RZ ;  /* 0x000000603030723c */ /* 0x000ff000000418ff */
[----:B------:R-:W-:Y:S01]  /*c500*/  HMMA.16816.F32.BF16 R72, R72, R98, R80 ;  /* 0x000000624848723c */ /* 0x000fe20000041850 */
[----:B------:R-:W1:Y:S07]  /*c510*/  LDSM.16.MT88.4 R80, [R35+0x1080] ;  /* 0x001080002350783b */ /* 0x000e6e0000004200 */
[----:B0-----:R-:W-:Y:S08]  /*c520*/  HMMA.16816.F32.BF16 R100, R100, R96, RZ ;  /* 0x000000606464723c */ /* 0x001ff000000418ff */
[-C--:B------:R-:W-:Y:S01]  /*c530*/  HMMA.16816.F32.BF16 R92, R92, R98.reuse, R76 ;  /* 0x000000625c5c723c */ /* 0x080fe2000004184c */
[----:B------:R-:W0:Y:S07]  /*c540*/  LDSM.16.MT88.4 R76, [R38+0x2000] ;  /* 0x00200000264c783b */ /* 0x000e2e0000004200 */
[-C--:B------:R-:W-:Y:S01]  /*c550*/  HMMA.16816.F32.BF16 R52, R52, R98.reuse, R60 ;  /* 0x000000623434723c */ /* 0x080fe2000004183c */
[----:B------:R-:W4:Y:S07]  /*c560*/  LDSM.16.MT88.4 R60, [R35+0x1000] ;  /* 0x00100000233c783b */ /* 0x000f2e0000004200 */
[----:B--2---:R-:W-:Y:S01]  /*c570*/  HMMA.16816.F32.BF16 R56, R56, R98, R48 ;  /* 0x000000623838723c */ /* 0x004fe20000041830 */
[----:B------:R-:W2:Y:S07]  /*c580*/  LDSM.16.MT88.4 R48, [R38+0x2080] ;  /* 0x002080002630783b */ /* 0x000eae0000004200 */
[----:B---3--:R-:W-:Y:S01]  /*c590*/  HMMA.16816.F32.BF16 R72, R84, R64, R72 ;  /* 0x000000405448723c */ /* 0x008fe20000041848 */
[----:B------:R-:W3:Y:S07]  /*c5a0*/  LDSM.16.MT88.4 R84, [R35+0x2080] ;  /* 0x002080002354783b */ /* 0x000eee0000004200 */
[----:B------:R-:W-:Y:S08]  /*c5b0*/  HMMA.16816.F32.BF16 R104, R104, R96, RZ ;  /* 0x000000606868723c */ /* 0x000ff000000418ff */
[----:B-1----:R-:W-:Y:S01]  /*c5c0*/  HMMA.16816.F32.BF16 R80, R80, R98, R100 ;  /* 0x000000625050723c */ /* 0x002fe20000041864 */
[----:B------:R-:W1:Y:S07]  /*c5d0*/  LDSM.16.MT88.4 R100, [R2+0x2080] ;  /* 0x002080000264783b */ /* 0x000e6e0000004200 */
[----:B0-----:R-:W-:Y:S01]  /*c5e0*/  HMMA.16816.F32.BF16 R92, R76, R64, R92 ;  /* 0x000000404c5c723c */ /* 0x001fe2000004185c */
[----:B------:R-:W0:Y:S07]  /*c5f0*/  LDSM.16.MT88.4 R76, [R0+0x3080] ;  /* 0x00308000004c783b */ /* 0x000e2e0000004200 */
[----:B----4-:R-:W-:Y:S01]  /*c600*/  HMMA.16816.F32.BF16 R60, R60, R98, R104 ;  /* 0x000000623c3c723c */ /* 0x010fe20000041868 */
[----:B------:R-:W4:Y:S04]  /*c610*/  LDSM.16.MT88.4 R104, [R2+0x2000] ;  /* 0x002000000268783b */ /* 0x000f280000004200 */
[----:B------:R-:W4:Y:S03]  /*c620*/  LDSM.16.MT88.4 R96, [R35+0x2000] ;  /* 0x002000002360783b */ /* 0x000f260000004200 */
[-C--:B--2---:R-:W-:Y:S01]  /*c630*/  HMMA.16816.F32.BF16 R44, R48, R64.reuse, R44 ;  /* 0x00000040302c723c */ /* 0x084fe2000004182c */
[----:B------:R-:W2:Y:S07]  /*c640*/  LDSM.16.MT88.4 R48, [R38+0x3000] ;  /* 0x003000002630783b */ /* 0x000eae0000004200 */
[-C--:B------:R-:W-:Y:S01]  /*c650*/  HMMA.16816.F32.BF16 R68, R88, R64.reuse, R68 ;  /* 0x000000405844723c */ /* 0x080fe20000041844 */
[----:B------:R-:W2:Y:S07]  /*c660*/  LDSM.16.MT88.4 R88, [R0+0x3000] ;  /* 0x003000000058783b */ /* 0x000eae0000004200 */
[-C--:B---3--:R-:W-:Y:S01]  /*c670*/  HMMA.16816.F32.BF16 R80, R84, R64.reuse, R80 ;  /* 0x000000405450723c */ /* 0x088fe20000041850 */
[----:B------:R-:W3:Y:S07]  /*c680*/  LDSM.16.MT88.4 R84, [R2+0x3080] ;  /* 0x003080000254783b */ /* 0x000eee0000004200 */
[----:B-1----:R-:W-:Y:S01]  /*c690*/  HMMA.16816.F32.BF16 R56, R100, R64, R56 ;  /* 0x000000406438723c */ /* 0x002fe20000041838 */
[----:B------:R-:W1:Y:S07]  /*c6a0*/  LDSM.16.MT88.4 R100, [R2+0x3000] ;  /* 0x003000000264783b */ /* 0x000e6e0000004200 */
[----:B0-----:R-:W-:Y:S01]  /*c6b0*/  HMMA.16816.F32.BF16 R72, R76, R66, R72 ;  /* 0x000000424c48723c */ /* 0x001fe20000041848 */
[----:B------:R-:W-:Y:S07]  /*c6c0*/  LDSM.16.MT88.4 R76, [R0+0x4000] ;  /* 0x00400000004c783b */ /* 0x000fee0000004200 */
[-C--:B----4-:R-:W-:Y:S01]  /*c6d0*/  HMMA.16816.F32.BF16 R52, R104, R64.reuse, R52 ;  /* 0x000000406834723c */ /* 0x090fe20000041834 */
[----:B------:R-:W0:Y:S07]  /*c6e0*/  LDSM.16.MT88.4 R104, [R38+0x3080] ;  /* 0x003080002668783b */ /* 0x000e2e0000004200 */
[----:B------:R-:W-:Y:S01]  /*c6f0*/  HMMA.16816.F32.BF16 R60, R96, R64, R60 ;  /* 0x00000040603c723c */ /* 0x000fe2000004183c */
[----:B------:R-:W4:Y:S07]  /*c700*/  LDSM.16.MT88.4 R96, [R35+0x3000] ;  /* 0x003000002360783b */ /* 0x000f2e0000004200 */
[-C--:B--2---:R-:W-:Y:S01]  /*c710*/  HMMA.16816.F32.BF16 R92, R48, R66.reuse, R92 ;  /* 0x00000042305c723c */ /* 0x084fe2000004185c */
[----:B------:R-:W2:Y:S07]  /*c720*/  LDSM.16.M88.4 R48, [R42+0x20080] ;  /* 0x020080002a30783b */ /* 0x000eae0000000200 */
[-C--:B------:R-:W-:Y:S01]  /*c730*/  HMMA.16816.F32.BF16 R68, R88, R66.reuse, R68 ;  /* 0x000000425844723c */ /* 0x080fe20000041844 */
[----:B------:R-:W2:Y:S07]  /*c740*/  LDSM.16.MT88.4 R88, [R35+0x3080] ;  /* 0x003080002358783b */ /* 0x000eae0000004200 */
[-C--:B---3--:R-:W-:Y:S01]  /*c750*/  HMMA.16816.F32.BF16 R56, R84, R66.reuse, R56 ;  /* 0x000000425438723c */ /* 0x088fe20000041838 */
[----:B------:R-:W3:Y:S07]  /*c760*/  LDSM.16.MT88.4 R84, [R38+0x4000] ;  /* 0x004000002654783b */ /* 0x000eee0000004200 */
[-C--:B-1----:R-:W-:Y:S01]  /*c770*/  HMMA.16816.F32.BF16 R52, R100, R66.reuse, R52 ;  /* 0x000000426434723c */ /* 0x082fe20000041834 */
[----:B------:R-:W1:Y:S07]  /*c780*/  LDSM.16.MT88.4 R100, [R38+0x4080] ;  /* 0x004080002664783b */ /* 0x000e6e0000004200 */
[-C--:B0-----:R-:W-:Y:S01]  /*c790*/  HMMA.16816.F32.BF16 R44, R104, R66.reuse, R44 ;  /* 0x00000042682c723c */ /* 0x081fe2000004182c */
[----:B------:R-:W0:Y:S07]  /*c7a0*/  LDSM.16.MT88.4 R104, [R0+0x4080] ;  /* 0x004080000068783b */ /* 0x000e2e0000004200 */
[----:B----4-:R-:W-:Y:S01]  /*c7b0*/  HMMA.16816.F32.BF16 R60, R96, R66, R60 ;  /* 0x00000042603c723c */ /* 0x010fe2000004183c */
[----:B------:R-:W4:Y:S07]  /*c7c0*/  LDSM.16.MT88.4 R96, [R2+0x4000] ;  /* 0x004000000260783b */ /* 0x000f2e0000004200 */
[----:B--2---:R-:W-:Y:S01]  /*c7d0*/  HMMA.16816.F32.BF16 R68, R76, R48, R68 ;  /* 0x000000304c44723c */ /* 0x004fe20000041844 */
[----:B------:R-:W2:Y:S07]  /*c7e0*/  LDSM.16.MT88.4 R76, [R35+0x4080] ;  /* 0x00408000234c783b */ /* 0x000eae0000004200 */
[----:B------:R-:W-:Y:S01]  /*c7f0*/  HMMA.16816.F32.BF16 R64, R88, R66, R80 ;  /* 0x000000425840723c */ /* 0x000fe20000041850 */
[----:B------:R-:W2:Y:S04]  /*c800*/  LDSM.16.MT88.4 R88, [R2+0x4080] ;  /* 0x004080000258783b */ /* 0x000ea80000004200 */
[----:B------:R-:W2:Y:S03]  /*c810*/  LDSM.16.MT88.4 R80, [R35+0x4000] ;  /* 0x004000002350783b */ /* 0x000ea60000004200 */
[-C--:B---3--:R-:W-:Y:S01]  /*c820*/  HMMA.16816.F32.BF16 R92, R84, R48.reuse, R92 ;  /* 0x00000030545c723c */ /* 0x088fe2000004185c */
[----:B------:R-:W3:Y:S07]  /*c830*/  LDSM.16.MT88.4 R84, [R0+0x5000] ;  /* 0x005000000054783b */ /* 0x000eee0000004200 */
[-C--:B-1----:R-:W-:Y:S01]  /*c840*/  HMMA.16816.F32.BF16 R44, R100, R48.reuse, R44 ;  /* 0x00000030642c723c */ /* 0x082fe2000004182c */
[----:B------:R-:W-:Y:S07]  /*c850*/  LDSM.16.MT88.4 R100, [R38+0x5000] ;  /* 0x005000002664783b */ /* 0x000fee0000004200 */
[-C--:B0-----:R-:W-:Y:S01]  /*c860*/  HMMA.16816.F32.BF16 R72, R104, R48.reuse, R72 ;  /* 0x000000306848723c */ /* 0x081fe20000041848 */
[----:B------:R-:W0:Y:S07]  /*c870*/  LDSM.16.MT88.4 R104, [R0+0x5080] ;  /* 0x005080000068783b */ /* 0x000e2e0000004200 */
[-C--:B----4-:R-:W-:Y:S01]  /*c880*/  HMMA.16816.F32.BF16 R52, R96, R48.reuse, R52 ;  /* 0x000000306034723c */ /* 0x090fe20000041834 */
[----:B------:R-:W-:Y:S07]  /*c890*/  LDSM.16.MT88.4 R96, [R38+0x5080] ;  /* 0x005080002660783b */ /* 0x000fee0000004200 */
[-C--:B--2---:R-:W-:Y:S01]  /*c8a0*/  HMMA.16816.F32.BF16 R64, R76, R48.reuse, R64 ;  /* 0x000000304c40723c */ /* 0x084fe20000041840 */
[----:B------:R-:W1:Y:S07]  /*c8b0*/  LDSM.16.MT88.4 R76, [R2+0x5080] ;  /* 0x00508000024c783b */ /* 0x000e6e0000004200 */
[-C--:B------:R-:W-:Y:S01]  /*c8c0*/  HMMA.16816.F32.BF16 R56, R88, R48.reuse, R56 ;  /* 0x000000305838723c */ /* 0x080fe20000041838 */
[----:B------:R-:W-:Y:S07]  /*c8d0*/  LDSM.16.MT88.4 R88, [R35+0x5000] ;  /* 0x005000002358783b */ /* 0x000fee0000004200 */
[----:B------:R-:W-:Y:S01]  /*c8e0*/  HMMA.16816.F32.BF16 R60, R80, R48, R60 ;  /* 0x00000030503c723c */ /* 0x000fe2000004183c */
[----:B------:R-:W2:Y:S07]  /*c8f0*/  LDSM.16.MT88.4 R80, [R2+0x5000] ;  /* 0x005000000250783b */ /* 0x000eae0000004200 */
[-C--:B---3--:R-:W-:Y:S01]  /*c900*/  HMMA.16816.F32.BF16 R68, R84, R50.reuse, R68 ;  /* 0x000000325444723c */ /* 0x088fe20000041844 */
[----:B------:R-:W3:Y:S07]  /*c910*/  LDSM.16.MT88.4 R84, [R35+0x5080] ;  /* 0x005080002354783b */ /* 0x000eee0000004200 */
[-C--:B0-----:R-:W-:Y:S01]  /*c920*/  HMMA.16816.F32.BF16 R72, R104, R50.reuse, R72 ;  /* 0x000000326848723c */ /* 0x081fe20000041848 */
[----:B------:R-:W-:Y:S07]  /*c930*/  LDSM.16.MT88.4 R104, [R0+0x6000] ;  /* 0x006000000068783b */ /* 0x000fee0000004200 */
[-C--:B------:R-:W-:Y:S01]  /*c940*/  HMMA.16816.F32.BF16 R92, R100, R50.reuse, R92 ;  /* 0x00000032645c723c */ /* 0x080fe2000004185c */
[----:B------:R-:W-:Y:S07]  /*c950*/  LDSM.16.MT88.4 R100, [R0+0x6080] ;  /* 0x006080000064783b */ /* 0x000fee0000004200 */
[-C--:B-1----:R-:W-:Y:S01]  /*c960*/  HMMA.16816.F32.BF16 R56, R76, R50.reuse, R56 ;  /* 0x000000324c38723c */ /* 0x082fe20000041838 */
[----:B------:R-:W0:Y:S07]  /*c970*/  LDSM.16.M88.4 R76, [R39+0x20080] ;  /* 0x02008000274c783b */ /* 0x000e2e0000000200 */
[-C--:B------:R-:W-:Y:S01]  /*c980*/  HMMA.16816.F32.BF16 R44, R96, R50.reuse, R44 ;  /* 0x00000032602c723c */ /* 0x080fe2000004182c */
[----:B------:R-:W-:Y:S07]  /*c990*/  LDSM.16.MT88.4 R96, [R38+0x6080] ;  /* 0x006080002660783b */ /* 0x000fee0000004200 */
[-C--:B--2---:R-:W-:Y:S01]  /*c9a0*/  HMMA.16816.F32.BF16 R52, R80, R50.reuse, R52 ;  /* 0x000000325034723c */ /* 0x084fe20000041834 */
[----:B------:R-:W1:Y:S07]  /*c9b0*/  LDSM.16.MT88.4 R80, [R38+0x6000] ;  /* 0x006000002650783b */ /* 0x000e6e0000004200 */
[-C--:B------:R-:W-:Y:S01]  /*c9c0*/  HMMA.16816.F32.BF16 R60, R88, R50.reuse, R60 ;  /* 0x00000032583c723c */ /* 0x080fe2000004183c */
[----:B------:R-:W-:Y:S07]  /*c9d0*/  LDSM.16.MT88.4 R88, [R2+0x6000] ;  /* 0x006000000258783b */ /* 0x000fee0000004200 */
[----:B---3--:R-:W-:Y:S01]  /*c9e0*/  HMMA.16816.F32.BF16 R48, R84, R50, R64 ;  /* 0x000000325430723c */ /* 0x008fe20000041840 */
[----:B------:R-:W2:Y:S04]  /*c9f0*/  LDSM.16.MT88.4 R64, [R35+0x6000] ;  /* 0x006000002340783b */ /* 0x000ea80000004200 */
[----:B------:R-:W3:Y:S03]  /*ca00*/  LDSM.16.MT88.4 R84, [R2+0x6080] ;  /* 0x006080000254783b */ /* 0x000ee60000004200 */
[-C--:B0-----:R-:W-:Y:S01]  /*ca10*/  HMMA.16816.F32.BF16 R68, R104, R76.reuse, R68 ;  /* 0x0000004c6844723c */ /* 0x081fe20000041844 */
[----:B------:R-:W0:Y:S07]  /*ca20*/  LDSM.16.MT88.4 R104, [R35+0x6080] ;  /* 0x006080002368783b */ /* 0x000e2e0000004200 */
[-C--:B------:R-:W-:Y:S01]  /*ca30*/  HMMA.16816.F32.BF16 R72, R100, R76.reuse, R72 ;  /* 0x0000004c6448723c */ /* 0x080fe20000041848 */
[----:B------:R-:W-:Y:S07]  /*ca40*/  LDSM.16.MT88.4 R100, [R0+0x7080] ;  /* 0x007080000064783b */ /* 0x000fee0000004200 */
[-C--:B-1----:R-:W-:Y:S01]  /*ca50*/  HMMA.16816.F32.BF16 R92, R80, R76.reuse, R92 ;  /* 0x0000004c505c723c */ /* 0x082fe2000004185c */
[----:B------:R-:W1:Y:S07]  /*ca60*/  LDSM.16.MT88.4 R80, [R0+0x7000] ;  /* 0x007000000050783b */ /* 0x000e6e0000004200 */
[-C--:B--2---:R-:W-:Y:S01]  /*ca70*/  HMMA.16816.F32.BF16 R60, R64, R76.reuse, R60 ;  /* 0x0000004c403c723c */ /* 0x084fe2000004183c */
[----:B------:R-:W2:Y:S07]  /*ca80*/  LDSM.16.MT88.4 R64, [R2+0x7080] ;  /* 0x007080000240783b */ /* 0x000eae0000004200 */
[-C--:B---3--:R-:W-:Y:S01]  /*ca90*/  HMMA.16816.F32.BF16 R56, R84, R76.reuse, R56 ;  /* 0x0000004c5438723c */ /* 0x088fe20000041838 */
[----:B------:R-:W3:Y:S07]  /*caa0*/  LDSM.16.MT88.4 R84, [R2+0x7000] ;  /* 0x007000000254783b */ /* 0x000eee0000004200 */
[-C--:B------:R-:W-:Y:S01]  /*cab0*/  HMMA.16816.F32.BF16 R44, R96, R76.reuse, R44 ;  /* 0x0000004c602c723c */ /* 0x080fe2000004182c */
[----:B------:R-:W4:Y:S07]  /*cac0*/  LDSM.16.MT88.4 R96, [R38+0x7000] ;  /* 0x007000002660783b */ /* 0x000f2e0000004200 */
[-C--:B------:R-:W-:Y:S01]  /*cad0*/  HMMA.16816.F32.BF16 R52, R88, R76.reuse, R52 ;  /* 0x0000004c5834723c */ /* 0x080fe20000041834 */
[----:B------:R-:W4:Y:S07]  /*cae0*/  LDSM.16.MT88.4 R88, [R38+0x7080] ;  /* 0x007080002658783b */ /* 0x000f2e0000004200 */
[----:B0-----:R-:W-:Y:S01]  /*caf0*/  HMMA.16816.F32.BF16 R48, R104, R76, R48 ;  /* 0x0000004c6830723c */ /* 0x001fe20000041830 */
[----:B------:R-:W0:Y:S07]  /*cb00*/  LDSM.16.MT88.4 R104, [R35+0x7000] ;  /* 0x007000002368783b */ /* 0x000e2e0000004200 */
[-C--:B-1----:R-:W-:Y:S01]  /*cb10*/  HMMA.16816.F32.BF16 R68, R80, R78.reuse, R68 ;  /* 0x0000004e5044723c */ /* 0x082fe20000041844 */
[----:B------:R-:W1:Y:S07]  /*cb20*/  LDSM.16.MT88.4 R80, [R35+0x7080] ;  /* 0x007080002350783b */ /* 0x000e6e0000004200 */
[-C--:B------:R-:W-:Y:S01]  /*cb30*/  HMMA.16816.F32.BF16 R72, R100, R78.reuse, R72 ;  /* 0x0000004e6448723c */ /* 0x080fe20000041848 */
[----:B------:R-:W-:Y:S07]  /*cb40*/  LDSM.16.MT88.4 R100, [R0+0x8000] ;  /* 0x008000000064783b */ /* 0x000fee0000004200 */
[-C--:B--2---:R-:W-:Y:S01]  /*cb50*/  HMMA.16816.F32.BF16 R56, R64, R78.reuse, R56 ;  /* 0x0000004e4038723c */ /* 0x084fe20000041838 */
[----:B------:R-:W2:Y:S07]  /*cb60*/  LDSM.16.M88.4 R64, [R42+0x20100] ;  /* 0x020100002a40783b */ /* 0x000eae0000000200 */
[-C--:B---3--:R-:W-:Y:S01]  /*cb70*/  HMMA.16816.F32.BF16 R52, R84, R78.reuse, R52 ;  /* 0x0000004e5434723c */ /* 0x088fe20000041834 */
[----:B------:R-:W3:Y:S07]  /*cb80*/  LDSM.16.MT88.4 R84, [R38+0x8080] ;  /* 0x008080002654783b */ /* 0x000eee0000004200 */
[-C--:B----4-:R-:W-:Y:S01]  /*cb90*/  HMMA.16816.F32.BF16 R92, R96, R78.reuse, R92 ;  /* 0x0000004e605c723c */ /* 0x090fe2000004185c */
[----:B------:R-:W4:Y:S07]  /*cba0*/  LDSM.16.MT88.4 R96, [R0+0x8080] ;  /* 0x008080000060783b */ /* 0x000f2e0000004200 */
[-C--:B------:R-:W-:Y:S01]  /*cbb0*/  HMMA.16816.F32.BF16 R44, R88, R78.reuse, R44 ;  /* 0x0000004e582c723c */ /* 0x080fe2000004182c */
[----:B------:R-:W4:Y:S07]  /*cbc0*/  LDSM.16.MT88.4 R88, [R38+0x8000] ;  /* 0x008000002658783b */ /* 0x000f2e0000004200 */
[-C--:B0-----:R-:W-:Y:S01]  /*cbd0*/  HMMA.16816.F32.BF16 R60, R104, R78.reuse, R60 ;  /* 0x0000004e683c723c */ /* 0x081fe2000004183c */
[----:B------:R-:W0:Y:S07]  /*cbe0*/  LDSM.16.MT88.4 R104, [R35+0x8000] ;  /* 0x008000002368783b */ /* 0x000e2e0000004200 */
[----:B-1----:R-:W-:Y:S01]  /*cbf0*/  HMMA.16816.F32.BF16 R76, R80, R78, R48 ;  /* 0x0000004e504c723c */ /* 0x002fe20000041830 */
[----:B------:R-:W1:Y:S04]  /*cc00*/  LDSM.16.MT88.4 R48, [R2+0x8080] ;  /* 0x008080000230783b */ /* 0x000e680000004200 */
[----:B------:R-:W1:Y:S03]  /*cc10*/  LDSM.16.MT88.4 R80, [R2+0x8000] ;  /* 0x008000000250783b */ /* 0x000e660000004200 */
[-C--:B--2---:R-:W-:Y:S01]  /*cc20*/  HMMA.16816.F32.BF16 R68, R100, R64.reuse, R68 ;  /* 0x000000406444723c */ /* 0x084fe20000041844 */
[----:B------:R-:W2:Y:S07]  /*cc30*/  LDSM.16.MT88.4 R100, [R35+0x8080] ;  /* 0x008080002364783b */ /* 0x000eae0000004200 */
[-C--:B---3--:R-:W-:Y:S01]  /*cc40*/  HMMA.16816.F32.BF16 R44, R84, R64.reuse, R44 ;  /* 0x00000040542c723c */ /* 0x088fe2000004182c */
[----:B------:R-:W3:Y:S07]  /*cc50*/  LDSM.16.MT88.4 R84, [R0+0x9080] ;  /* 0x009080000054783b */ /* 0x000eee0000004200 */
[-C--:B----4-:R-:W-:Y:S01]  /*cc60*/  HMMA.16816.F32.BF16 R72, R96, R64.reuse, R72 ;  /* 0x000000406048723c */ /* 0x090fe20000041848 */
[----:B------:R-:W4:Y:S07]  /*cc70*/  LDSM.16.MT88.4 R96, [R0+0x9000] ;  /* 0x009000000060783b */ /* 0x000f2e0000004200 */
[-C--:B------:R-:W-:Y:S01]  /*cc80*/  HMMA.16816.F32.BF16 R92, R88, R64.reuse, R92 ;  /* 0x00000040585c723c */ /* 0x080fe2000004185c */
[----:B------:R-:W4:Y:S07]  /*cc90*/  LDSM.16.MT88.4 R88, [R38+0x9000] ;  /* 0x009000002658783b */ /* 0x000f2e0000004200 */
[-C--:B0-----:R-:W-:Y:S01]  /*cca0*/  HMMA.16816.F32.BF16 R60, R104, R64.reuse, R60 ;  /* 0x00000040683c723c */ /* 0x081fe2000004183c */
[----:B------:R-:W-:Y:S07]  /*ccb0*/  LDSM.16.MT88.4 R104, [R2+0x9080] ;  /* 0x009080000268783b */ /* 0x000fee0000004200 */
[-C--:B-1----:R-:W-:Y:S01]  /*ccc0*/  HMMA.16816.F32.BF16 R56, R48, R64.reuse, R56 ;  /* 0x000000403038723c */ /* 0x082fe20000041838 */
[----:B------:R-:W0:Y:S07]  /*ccd0*/  LDSM.16.MT88.4 R48, [R2+0x9000] ;  /* 0x009000000230783b */ /* 0x000e2e0000004200 */
[-C--:B------:R-:W-:Y:S01]  /*cce0*/  HMMA.16816.F32.BF16 R52, R80, R64.reuse, R52 ;  /* 0x000000405034723c */ /* 0x080fe20000041834 */
[----:B------:R-:W1:Y:S07]  /*ccf0*/  LDSM.16.MT88.4 R80, [R38+0x9080] ;  /* 0x009080002650783b */ /* 0x000e6e0000004200 */
[----:B--2---:R-:W-:Y:S01]  /*cd00*/  HMMA.16816.F32.BF16 R76, R100, R64, R76 ;  /* 0x00000040644c723c */ /* 0x004fe2000004184c */
[----:B------:R-:W2:Y:S07]  /*cd10*/  LDSM.16.MT88.4 R100, [R35+0x9000] ;  /* 0x009000002364783b */ /* 0x000eae0000004200 */
[-C--:B---3--:R-:W-:Y:S01]  /*cd20*/  HMMA.16816.F32.BF16 R72, R84, R66.reuse, R72 ;  /* 0x000000425448723c */ /* 0x088fe20000041848 */
[----:B------:R-:W3:Y:S07]  /*cd30*/  LDSM.16.MT88.4 R84, [R35+0x9080] ;  /* 0x009080002354783b */ /* 0x000eee0000004200 */
[-C--:B----4-:R-:W-:Y:S01]  /*cd40*/  HMMA.16816.F32.BF16 R68, R96, R66.reuse, R68 ;  /* 0x000000426044723c */ /* 0x090fe20000041844 */
[----:B------:R-:W-:Y:S07]  /*cd50*/  LDSM.16.MT88.4 R96, [R0+0xa000] ;  /* 0x00a000000060783b */ /* 0x000fee0000004200 */
[-C--:B------:R-:W-:Y:S01]  /*cd60*/  HMMA.16816.F32.BF16 R92, R88, R66.reuse, R92 ;  /* 0x00000042585c723c */ /* 0x080fe2000004185c */
[----:B------:R-:W-:Y:S07]  /*cd70*/  LDSM.16.MT88.4 R88, [R0+0xa080] ;  /* 0x00a080000058783b */ /* 0x000fee0000004200 */
[-C--:B0-----:R-:W-:Y:S01]  /*cd80*/  HMMA.16816.F32.BF16 R52, R48, R66.reuse, R52 ;  /* 0x000000423034723c */ /* 0x081fe20000041834 */
[----:B------:R-:W0:Y:S07]  /*cd90*/  LDSM.16.M88.4 R48, [R39+0x20100] ;  /* 0x020100002730783b */ /* 0x000e2e0000000200 */
[-C--:B-1----:R-:W-:Y:S01]  /*cda0*/  HMMA.16816.F32.BF16 R44, R80, R66.reuse, R44 ;  /* 0x00000042502c723c */ /* 0x082fe2000004182c */
[----:B------:R-:W1:Y:S07]  /*cdb0*/  LDSM.16.MT88.4 R80, [R38+0xa000] ;  /* 0x00a000002650783b */ /* 0x000e6e0000004200 */
[-C--:B------:R-:W-:Y:S01]  /*cdc0*/  HMMA.16816.F32.BF16 R56, R104, R66.reuse, R56 ;  /* 0x000000426838723c */ /* 0x080fe20000041838 */
[----:B------:R-:W-:Y:S07]  /*cdd0*/  LDSM.16.MT88.4 R104, [R38+0xb080] ;  /* 0x00b080002668783b */ /* 0x000fee0000004200 */
[-C--:B--2---:R-:W-:Y:S01]  /*cde0*/  HMMA.16816.F32.BF16 R60, R100, R66.reuse, R60 ;  /* 0x00000042643c723c */ /* 0x084fe2000004183c */
[----:B------:R-:W-:Y:S07]  /*cdf0*/  LDSM.16.MT88.4 R100, [R2+0xa080] ;  /* 0x00a080000264783b */ /* 0x000fee0000004200 */
[----:B---3--:R-:W-:Y:S01]  /*ce00*/  HMMA.16816.F32.BF16 R64, R84, R66, R76 ;  /* 0x000000425440723c */ /* 0x008fe2000004184c */
[----:B------:R-:W2:Y:S04]  /*ce10*/  LDSM.16.MT88.4 R84, [R38+0xa080] ;  /* 0x00a080002654783b */ /* 0x000ea80000004200 */
[----:B------:R-:W3:Y:S03]  /*ce20*/  LDSM.16.MT88.4 R76, [R2+0xa000] ;  /* 0x00a00000024c783b */ /* 0x000ee60000004200 */
[-C--:B0-----:R-:W-:Y:S01]  /*ce30*/  HMMA.16816.F32.BF16 R68, R96, R48.reuse, R68 ;  /* 0x000000306044723c */ /* 0x081fe20000041844 */
[----:B------:R-:W0:Y:S07]  /*ce40*/  LDSM.16.MT88.4 R96, [R35+0xa000] ;  /* 0x00a000002360783b */ /* 0x000e2e0000004200 */
[-C--:B------:R-:W-:Y:S01]  /*ce50*/  HMMA.16816.F32.BF16 R72, R88, R48.reuse, R72 ;  /* 0x000000305848723c */ /* 0x080fe20000041848 */
[----:B------:R-:W4:Y:S07]  /*ce60*/  LDSM.16.MT88.4 R88, [R35+0xa080] ;  /* 0x00a080002358783b */ /* 0x000f2e0000004200 */
[-C--:B-1----:R-:W-:Y:S01]  /*ce70*/  HMMA.16816.F32.BF16 R92, R80, R48.reuse, R92 ;  /* 0x00000030505c723c */ /* 0x082fe2000004185c */
[----:B------:R-:W1:Y:S07]  /*ce80*/  LDSM.16.MT88.4 R80, [R0+0xb000] ;  /* 0x00b000000050783b */ /* 0x000e6e0000004200 */
[-C--:B--2---:R-:W-:Y:S01]  /*ce90*/  HMMA.16816.F32.BF16 R44, R84, R48.reuse, R44 ;  /* 0x00000030542c723c */ /* 0x084fe2000004182c */
[----:B------:R-:W2:Y:S07]  /*cea0*/  LDSM.16.MT88.4 R84, [R0+0xb080] ;  /* 0x00b080000054783b */ /* 0x000eae0000004200 */
[-C--:B---3--:R-:W-:Y:S01]  /*ceb0*/  HMMA.16816.F32.BF16 R52, R76, R48.reuse, R52 ;  /* 0x000000304c34723c */ /* 0x088fe20000041834 */
[----:B------:R-:W3:Y:S07]  /*cec0*/  LDSM.16.MT88.4 R76, [R38+0xb000] ;  /* 0x00b00000264c783b */ /* 0x000eee0000004200 */
[-C--:B------:R-:W-:Y:S01]  /*ced0*/  HMMA.16816.F32.BF16 R56, R100, R48.reuse, R56 ;  /* 0x000000306438723c */ /* 0x080fe20000041838 */
[----:B------:R-:W3:Y:S07]  /*cee0*/  LDSM.16.MT88.4 R100, [R2+0xb000] ;  /* 0x00b000000264783b */ /* 0x000eee0000004200 */
[-C--:B0-----:R-:W-:Y:S01]  /*cef0*/  HMMA.16816.F32.BF16 R60, R96, R48.reuse, R60 ;  /* 0x00000030603c723c */ /* 0x081fe2000004183c */
[----:B------:R-:W0:Y:S07]  /*cf00*/  LDSM.16.MT88.4 R96, [R2+0xb080] ;  /* 0x00b080000260783b */ /* 0x000e2e0000004200 */
[----:B----4-:R-:W-:Y:S01]  /*cf10*/  HMMA.16816.F32.BF16 R64, R88, R48, R64 ;  /* 0x000000305840723c */ /* 0x010fe20000041840 */
[----:B------:R-:W4:Y:S07]  /*cf20*/  LDSM.16.MT88.4 R88, [R35+0xb000] ;  /* 0x00b000002358783b */ /* 0x000f2e0000004200 */
[-C--:B-1----:R-:W-:Y:S01]  /*cf30*/  HMMA.16816.F32.BF16 R68, R80, R50.reuse, R68 ;  /* 0x000000325044723c */ /* 0x082fe20000041844 */
[----:B------:R-:W1:Y:S07]  /*cf40*/  LDSM.16.MT88.4 R80, [R35+0xb080] ;  /* 0x00b080002350783b */ /* 0x000e6e0000004200 */
[-C--:B--2---:R-:W-:Y:S01]  /*cf50*/  HMMA.16816.F32.BF16 R72, R84, R50.reuse, R72 ;  /* 0x000000325448723c */ /* 0x084fe20000041848 */
[----:B------:R-:W-:Y:S07]  /*cf60*/  LDSM.16.M88.4 R84, [R42+0x20180] ;  /* 0x020180002a54783b */ /* 0x000fee0000000200 */
[-C--:B---3--:R-:W-:Y:S01]  /*cf70*/  HMMA.16816.F32.BF16 R92, R76, R50.reuse, R92 ;  /* 0x000000324c5c723c */ /* 0x088fe2000004185c */
[----:B------:R-:W2:Y:S07]  /*cf80*/  LDSM.16.MT88.4 R76, [R0+0xc000] ;  /* 0x00c00000004c783b */ /* 0x000eae0000004200 */
[-C--:B------:R-:W-:Y:S01]  /*cf90*/  HMMA.16816.F32.BF16 R44, R104, R50.reuse, R44 ;  /* 0x00000032682c723c */ /* 0x080fe2000004182c */
[----:B------:R-:W3:Y:S07]  /*cfa0*/  LDSM.16.MT88.4 R104, [R0+0xc080] ;  /* 0x00c080000068783b */ /* 0x000eee0000004200 */
[-C--:B------:R-:W-:Y:S01]  /*cfb0*/  HMMA.16816.F32.BF16 R52, R100, R50.reuse, R52 ;  /* 0x000000326434723c */ /* 0x080fe20000041834 */
[----:B------:R-:W3:Y:S07]  /*cfc0*/  LDSM.16.MT88.4 R100, [R38+0xc000] ;  /* 0x00c000002664783b */ /* 0x000eee0000004200 */
[-C--:B0-----:R-:W-:Y:S01]  /*cfd0*/  HMMA.16816.F32.BF16 R56, R96, R50.reuse, R56 ;  /* 0x000000326038723c */ /* 0x081fe20000041838 */
[----:B------:R-:W0:Y:S07]  /*cfe0*/  LDSM.16.MT88.4 R96, [R38+0xc080] ;  /* 0x00c080002660783b */ /* 0x000e2e0000004200 */
[-C--:B----4-:R-:W-:Y:S01]  /*cff0*/  HMMA.16816.F32.BF16 R60, R88, R50.reuse, R60 ;  /* 0x00000032583c723c */ /* 0x090fe2000004183c */
[----:B------:R-:W4:Y:S07]  /*d000*/  LDSM.16.MT88.4 R88, [R2+0xc000] ;  /* 0x00c000000258783b */ /* 0x000f2e0000004200 */
[----:B-1----:R-:W-:Y:S01]  /*d010*/  HMMA.16816.F32.BF16 R48, R80, R50, R64 ;  /* 0x000000325030723c */ /* 0x002fe20000041840 */
[----:B------:R-:W1:Y:S04]  /*d020*/  LDSM.16.MT88.4 R64, [R2+0xc080] ;  /* 0x00c080000240783b */ /* 0x000e680000004200 */
[----:B------:R-:W1:Y:S03]  /*d030*/  LDSM.16.MT88.4 R80, [R35+0xc000] ;  /* 0x00c000002350783b */ /* 0x000e660000004200 */
[-C--:B--2---:R-:W-:Y:S01]  /*d040*/  HMMA.16816.F32.BF16 R68, R76, R84.reuse, R68 ;  /* 0x000000544c44723c */ /* 0x084fe20000041844 */
[----:B------:R-:W2:Y:S07]  /*d050*/  LDSM.16.MT88.4 R76, [R35+0xc080] ;  /* 0x00c08000234c783b */ /* 0x000eae0000004200 */
[-C--:B---3--:R-:W-:Y:S01]  /*d060*/  HMMA.16816.F32.BF16 R72, R104, R84.reuse, R72 ;  /* 0x000000546848723c */ /* 0x088fe20000041848 */
[----:B------:R-:W3:Y:S07]  /*d070*/  LDSM.16.MT88.4 R104, [R0+0xd080] ;  /* 0x00d080000068783b */ /* 0x000eee0000004200 */
[-C--:B------:R-:W-:Y:S01]  /*d080*/  HMMA.16816.F32.BF16 R92, R100, R84.reuse, R92 ;  /* 0x00000054645c723c */ /* 0x080fe2000004185c */
[----:B------:R-:W-:Y:S07]  /*d090*/  LDSM.16.MT88.4 R100, [R2+0xd000] ;  /* 0x00d000000264783b */ /* 0x000fee0000004200 */
[-C--:B0-----:R-:W-:Y:S01]  /*d0a0*/  HMMA.16816.F32.BF16 R44, R96, R84.reuse, R44 ;  /* 0x00000054602c723c */ /* 0x081fe2000004182c */
[----:B------:R-:W0:Y:S07]  /*d0b0*/  LDSM.16.MT88.4 R96, [R38+0xd000] ;  /* 0x00d000002660783b */ /* 0x000e2e0000004200 */
[-C--:B----4-:R-:W-:Y:S01]  /*d0c0*/  HMMA.16816.F32.BF16 R52, R88, R84.reuse, R52 ;  /* 0x000000545834723c */ /* 0x090fe20000041834 */
[----:B------:R-:W-:Y:S07]  /*d0d0*/  LDSM.16.MT88.4 R88, [R2+0xd080] ;  /* 0x00d080000258783b */ /* 0x000fee0000004200 */
[-C--:B-1----:R-:W-:Y:S01]  /*d0e0*/  HMMA.16816.F32.BF16 R56, R64, R84.reuse, R56 ;  /* 0x000000544038723c */ /* 0x082fe20000041838 */
[----:B------:R-:W1:Y:S07]  /*d0f0*/  LDSM.16.MT88.4 R64, [R38+0xd080] ;  /* 0x00d080002640783b */ /* 0x000e6e0000004200 */
[-C--:B------:R-:W-:Y:S01]  /*d100*/  HMMA.16816.F32.BF16 R60, R80, R84.reuse, R60 ;  /* 0x00000054503c723c */ /* 0x080fe2000004183c */
[----:B------:R-:W4:Y:S07]  /*d110*/  LDSM.16.MT88.4 R80, [R35+0xd000] ;  /* 0x00d000002350783b */ /* 0x000f2e0000004200 */
[----:B--2---:R-:W-:Y:S01]  /*d120*/  HMMA.16816.F32.BF16 R48, R76, R84, R48 ;  /* 0x000000544c30723c */ /* 0x004fe20000041830 */
[----:B------:R-:W2:Y:S07]  /*d130*/  LDSM.16.MT88.4 R76, [R35+0xd080] ;  /* 0x00d08000234c783b */ /* 0x000eae0000004200 */
[-C--:B------:R-:W-:Y:S01]  /*d140*/  HMMA.16816.F32.BF16 R68, R108, R86.reuse, R68 ;  /* 0x000000566c44723c */ /* 0x080fe20000041844 */
[----:B------:R-:W-:Y:S07]  /*d150*/  LDSM.16.MT88.4 R108, [R35+0x10080] ;  /* 0x01008000236c783b */ /* 0x000fee0000004200 */
[-C--:B---3--:R-:W-:Y:S01]  /*d160*/  HMMA.16816.F32.BF16 R72, R104, R86.reuse, R72 ;  /* 0x000000566848723c */ /* 0x088fe20000041848 */
[----:B------:R-:W-:Y:S07]  /*d170*/  LDSM.16.MT88.4 R104, [R2+0xf080] ;  /* 0x00f080000268783b */ /* 0x000fee0000004200 */
[-C--:B0-----:R-:W-:Y:S01]  /*d180*/  HMMA.16816.F32.BF16 R92, R96, R86.reuse, R92 ;  /* 0x00000056605c723c */ /* 0x081fe2000004185c */
[----:B------:R-:W-:Y:S07]  /*d190*/  LDSM.16.MT88.4 R96, [R0+0xe000] ;  /* 0x00e000000060783b */ /* 0x000fee0000004200 */
[-C--:B-1----:R-:W-:Y:S01]  /*d1a0*/  HMMA.16816.F32.BF16 R44, R64, R86.reuse, R44 ;  /* 0x00000056402c723c */ /* 0x082fe2000004182c */
[----:B------:R-:W0:Y:S07]  /*d1b0*/  LDSM.16.M88.4 R64, [R39+0x20180] ;  /* 0x020180002740783b */ /* 0x000e2e0000000200 */
[-C--:B------:R-:W-:Y:S01]  /*d1c0*/  HMMA.16816.F32.BF16 R52, R100, R86.reuse, R52 ;  /* 0x000000566434723c */ /* 0x080fe20000041834 */
[----:B------:R-:W-:Y:S07]  /*d1d0*/  LDSM.16.MT88.4 R100, [R0+0xe080] ;  /* 0x00e080000064783b */ /* 0x000fee0000004200 */
[-C--:B------:R-:W-:Y:S01]  /*d1e0*/  HMMA.16816.F32.BF16 R56, R88, R86.reuse, R56 ;  /* 0x000000565838723c */ /* 0x080fe20000041838 */
[----:B------:R-:W-:Y:S07]  /*d1f0*/  LDSM.16.MT88.4 R88, [R38+0xe000] ;  /* 0x00e000002658783b */ /* 0x000fee0000004200 */
[-C--:B----4-:R-:W-:Y:S01]  /*d200*/  HMMA.16816.F32.BF16 R60, R80, R86.reuse, R60 ;  /* 0x00000056503c723c */ /* 0x090fe2000004183c */
[----:B------:R-:W-:Y:S07]  /*d210*/  LDSM.16.MT88.4 R80, [R38+0xe080] ;  /* 0x00e080002650783b */ /* 0x000fee0000004200 */
[----:B--2---:R-:W-:Y:S01]  /*d220*/  HMMA.16816.F32.BF16 R84, R76, R86, R48 ;  /* 0x000000564c54723c */ /* 0x004fe20000041830 */
[----:B------:R-:W1:Y:S04]  /*d230*/  LDSM.16.MT88.4 R76, [R2+0xe000] ;  /* 0x00e00000024c783b */ /* 0x000e680000004200 */
[----:B------:R-:W2:Y:S03]  /*d240*/  LDSM.16.MT88.4 R48, [R2+0xe080] ;  /* 0x00e080000230783b */ /* 0x000ea60000004200 */
[-C--:B0-----:R-:W-:Y:S01]  /*d250*/  HMMA.16816.F32.BF16 R68, R96, R64.reuse, R68 ;  /* 0x000000406044723c */ /* 0x081fe20000041844 */
[----:B------:R-:W0:Y:S07]  /*d260*/  LDSM.16.MT88.4 R96, [R35+0xe000] ;  /* 0x00e000002360783b */ /* 0x000e2e0000004200 */
[-C--:B-1----:R-:W-:Y:S01]  /*d270*/  HMMA.16816.F32.BF16 R52, R76, R64.reuse, R52 ;  /* 0x000000404c34723c */ /* 0x082fe20000041834 */
[----:B------:R-:W1:Y:S07]  /*d280*/  LDSM.16.MT88.4 R76, [R38+0xf000] ;  /* 0x00f00000264c783b */ /* 0x000e6e0000004200 */
[-C--:B--2---:R-:W-:Y:S01]  /*d290*/  HMMA.16816.F32.BF16 R56, R48, R64.reuse, R56 ;  /* 0x000000403038723c */ /* 0x084fe20000041838 */
[----:B------:R-:W2:Y:S07]  /*d2a0*/  LDSM.16.MT88.4 R48, [R38+0xf080] ;  /* 0x00f080002630783b */ /* 0x000eae0000004200 */
[-C--:B------:R-:W-:Y:S01]  /*d2b0*/  HMMA.16816.F32.BF16 R92, R88, R64.reuse, R92 ;  /* 0x00000040585c723c */ /* 0x080fe2000004185c */
[----:B------:R-:W-:Y:S07]  /*d2c0*/  LDSM.16.MT88.4 R88, [R0+0xf000] ;  /* 0x00f000000058783b */ /* 0x000fee0000004200 */
[-C--:B------:R-:W-:Y:S01]  /*d2d0*/  HMMA.16816.F32.BF16 R44, R80, R64.reuse, R44 ;  /* 0x00000040502c723c */ /* 0x080fe2000004182c */
[----:B------:R-:W3:Y:S07]  /*d2e0*/  LDSM.16.MT88.4 R80, [R0+0xf080] ;  /* 0x00f080000050783b */ /* 0x000eee0000004200 */
[-C--:B------:R-:W-:Y:S01]  /*d2f0*/  HMMA.16816.F32.BF16 R72, R100, R64.reuse, R72 ;  /* 0x000000406448723c */ /* 0x080fe20000041848 */
[----:B------:R-:W4:Y:S07]  /*d300*/  LDSM.16.MT88.4 R100, [R35+0xe080] ;  /* 0x00e080002364783b */ /* 0x000f2e0000004200 */
[----:B0-----:R-:W-:Y:S01]  /*d310*/  HMMA.16816.F32.BF16 R60, R96, R64, R60 ;  /* 0x00000040603c723c */ /* 0x001fe2000004183c */
[----:B------:R-:W0:Y:S07]  /*d320*/  LDSM.16.MT88.4 R96, [R2+0xf000] ;  /* 0x00f000000260783b */ /* 0x000e2e0000004200 */
[-C--:B-1----:R-:W-:Y:S01]  /*d330*/  HMMA.16816.F32.BF16 R92, R76, R66.reuse, R92 ;  /* 0x000000424c5c723c */ /* 0x082fe2000004185c */
[----:B------:R-:W-:Y:S07]  /*d340*/  LDSM.16.MT88.4 R76, [R0+0x10080] ;  /* 0x01008000004c783b */ /* 0x000fee0000004200 */
[-C--:B--2---:R-:W-:Y:S01]  /*d350*/  HMMA.16816.F32.BF16 R44, R48, R66.reuse, R44 ;  /* 0x00000042302c723c */ /* 0x084fe2000004182c */
[----:B------:R-:W1:Y:S07]  /*d360*/  LDSM.16.M88.4 R48, [R42+0x20200] ;  /* 0x020200002a30783b */ /* 0x000e6e0000000200 */
[----:B---3--:R-:W-:Y:S01]  /*d370*/  HMMA.16816.F32.BF16 R72, R80, R66, R72 ;  /* 0x000000425048723c */ /* 0x008fe20000041848 */
[----:B------:R-:W2:Y:S07]  /*d380*/  LDSM.16.MT88.4 R80, [R0+0x10000] ;  /* 0x010000000050783b */ /* 0x000eae0000004200 */
[----:B----4-:R-:W-:Y:S01]  /*d390*/  HMMA.16816.F32.BF16 R84, R100, R64, R84 ;  /* 0x000000406454723c */ /* 0x010fe20000041854 */
[----:B------:R-:W3:Y:S07]  /*d3a0*/  LDSM.16.MT88.4 R100, [R35+0xf000] ;  /* 0x00f000002364783b */ /* 0x000eee0000004200 */
[-C--:B------:R-:W-:Y:S01]  /*d3b0*/  HMMA.16816.F32.BF16 R68, R88, R66.reuse, R68 ;  /* 0x000000425844723c */ /* 0x080fe20000041844 */
[----:B------:R-:W4:Y:S07]  /*d3c0*/  LDSM.16.MT88.4 R88, [R35+0xf080] ;  /* 0x00f080002358783b */ /* 0x000f2e0000004200 */
[----:B0-----:R-:W-:Y:S01]  /*d3d0*/  HMMA.16816.F32.BF16 R52, R96, R66, R52 ;  /* 0x000000426034723c */ /* 0x001fe20000041834 */
[----:B------:R-:W0:Y:S07]  /*d3e0*/  LDSM.16.MT88.4 R96, [R38+0x10000] ;  /* 0x010000002660783b */ /* 0x000e2e0000004200 */
[----:B-1----:R-:W-:Y:S01]  /*d3f0*/  HMMA.16816.F32.BF16 R72, R76, R48, R72 ;  /* 0x000000304c48723c */ /* 0x002fe20000041848 */
[----:B------:R-:W1:Y:S07]  /*d400*/  LDSM.16.MT88.4 R76, [R38+0x10080] ;  /* 0x01008000264c783b */ /* 0x000e6e0000004200 */
[----:B------:R-:W-:Y:S01]  /*d410*/  HMMA.16816.F32.BF16 R56, R104, R66, R56 ;  /* 0x000000426838723c */ /* 0x000fe20000041838 */
[----:B------:R-:W1:Y:S07]  /*d420*/  LDSM.16.MT88.4 R104, [R0+0x11000] ;  /* 0x011000000068783b */ /* 0x000e6e0000004200 */
[----:B--2---:R-:W-:Y:S01]  /*d430*/  HMMA.16816.F32.BF16 R68, R80, R48, R68 ;  /* 0x000000305044723c */ /* 0x004fe20000041844 */
[----:B------:R-:W2:Y:S07]  /*d440*/  LDSM.16.MT88.4 R80, [R2+0x10000] ;  /* 0x010000000250783b */ /* 0x000eae0000004200 */
[-C--:B---3--:R-:W-:Y:S01]  /*d450*/  HMMA.16816.F32.BF16 R60, R100, R66.reuse, R60 ;  /* 0x00000042643c723c */ /* 0x088fe2000004183c */
[----:B------:R-:W3:Y:S07]  /*d460*/  LDSM.16.MT88.4 R100, [R0+0x11080] ;  /* 0x011080000064783b */ /* 0x000eee0000004200 */
[----:B----4-:R-:W-:Y:S01]  /*d470*/  HMMA.16816.F32.BF16 R64, R88, R66, R84 ;  /* 0x000000425840723c */ /* 0x010fe20000041854 */
[----:B------:R-:W4:Y:S04]  /*d480*/  LDSM.16.MT88.4 R84, [R2+0x10080] ;  /* 0x010080000254783b */ /* 0x000f280000004200 */
[----:B------:R-:W4:Y:S03]  /*d490*/  LDSM.16.MT88.4 R88, [R35+0x10000] ;  /* 0x010000002358783b */ /* 0x000f260000004200 */
[-C--:B0-----:R-:W-:Y:S01]  /*d4a0*/  HMMA.16816.F32.BF16 R92, R96, R48.reuse, R92 ;  /* 0x00000030605c723c */ /* 0x081fe2000004185c */
[----:B------:R-:W0:Y:S07]  /*d4b0*/  LDSM.16.MT88.4 R96, [R38+0x11000] ;  /* 0x011000002660783b */ /* 0x000e2e0000004200 */
[----:B-1----:R-:W-:Y:S01]  /*d4c0*/  HMMA.16816.F32.BF16 R44, R76, R48, R44 ;  /* 0x000000304c2c723c */ /* 0x002fe2000004182c */
[----:B------:R-:W1:Y:S07]  /*d4d0*/  LDSM.16.MT88.4 R76, [R38+0x11080] ;  /* 0x01108000264c783b */ /* 0x000e6e0000004200 */
[----:B------:R-:W-:Y:S01]  /*d4e0*/  HMMA.16816.F32.BF16 R68, R104, R50, R68 ;  /* 0x000000326844723c */ /* 0x000fe20000041844 */
[----:B------:R-:W1:Y:S07]  /*d4f0*/  LDSM.16.MT88.4 R104, [R2+0x11000] ;  /* 0x011000000268783b */ /* 0x000e6e0000004200 */
[----:B--2---:R-:W-:Y:S01]  /*d500*/  HMMA.16816.F32.BF16 R52, R80, R48, R52 ;  /* 0x000000305034723c */ /* 0x004fe20000041834 */
[----:B------:R-:W-:Y:S07]  /*d510*/  LDSM.16.M88.4 R80, [R39+0x20200] ;  /* 0x020200002750783b */ /* 0x000fee0000000200 */
[----:B---3--:R-:W-:Y:S01]  /*d520*/  HMMA.16816.F32.BF16 R72, R100, R50, R72 ;  /* 0x000000326448723c */ /* 0x008fe20000041848 */
[----:B------:R-:W2:Y:S07]  /*d530*/  LDSM.16.MT88.4 R100, [R2+0x11080] ;  /* 0x011080000264783b */ /* 0x000eae0000004200 */
[-C--:B----4-:R-:W-:Y:S01]  /*d540*/  HMMA.16816.F32.BF16 R56, R84, R48.reuse, R56 ;  /* 0x000000305438723c */ /* 0x090fe20000041838 */
[----:B------:R-:W-:Y:S07]  /*d550*/  LDSM.16.MT88.4 R84, [R0+0x12000] ;  /* 0x012000000054783b */ /* 0x000fee0000004200 */
[----:B------:R-:W-:Y:S01]  /*d560*/  HMMA.16816.F32.BF16 R60, R88, R48, R60 ;  /* 0x00000030583c723c */ /* 0x000fe2000004183c */
[----:B------:R-:W3:Y:S07]  /*d570*/  LDSM.16.MT88.4 R88, [R35+0x11080] ;  /* 0x011080002358783b */ /* 0x000eee0000004200 */
[-C--:B0-----:R-:W-:Y:S01]  /*d580*/  HMMA.16816.F32.BF16 R92, R96, R50.reuse, R92 ;  /* 0x00000032605c723c */ /* 0x081fe2000004185c */
[----:B------:R-:W0:Y:S07]  /*d590*/  LDSM.16.MT88.4 R96, [R35+0x11000] ;  /* 0x011000002360783b */ /* 0x000e2e0000004200 */
[----:B-1----:R-:W-:Y:S01]  /*d5a0*/  HMMA.16816.F32.BF16 R44, R76, R50, R44 ;  /* 0x000000324c2c723c */ /* 0x002fe2000004182c */
[----:B------:R-:W1:Y:S07]  /*d5b0*/  LDSM.16.MT88.4 R76, [R0+0x12080] ;  /* 0x01208000004c783b */ /* 0x000e6e0000004200 */
[----:B------:R-:W-:Y:S01]  /*d5c0*/  HMMA.16816.F32.BF16 R64, R108, R48, R64 ;  /* 0x000000306c40723c */ /* 0x000fe20000041840 */
[----:B------:R-:W-:Y:S07]  /*d5d0*/  LDSM.16.MT88.4 R108, [R35+0x14080] ;  /* 0x01408000236c783b */ /* 0x000fee0000004200 */
[-C--:B------:R-:W-:Y:S01]  /*d5e0*/  HMMA.16816.F32.BF16 R52, R104, R50.reuse, R52 ;  /* 0x000000326834723c */ /* 0x080fe20000041834 */
[----:B------:R-:W4:Y:S07]  /*d5f0*/  LDSM.16.MT88.4 R104, [R38+0x12000] ;  /* 0x012000002668783b */ /* 0x000f2e0000004200 */
[-C--:B--2---:R-:W-:Y:S01]  /*d600*/  HMMA.16816.F32.BF16 R56, R100, R50.reuse, R56 ;  /* 0x000000326438723c */ /* 0x084fe20000041838 */
[----:B------:R-:W2:Y:S07]  /*d610*/  LDSM.16.MT88.4 R100, [R38+0x12080] ;  /* 0x012080002664783b */ /* 0x000eae0000004200 */
[-C--:B---3--:R-:W-:Y:S01]  /*d620*/  HMMA.16816.F32.BF16 R64, R88, R50.reuse, R64 ;  /* 0x000000325840723c */ /* 0x088fe20000041840 */
[----:B------:R-:W3:Y:S07]  /*d630*/  LDSM.16.MT88.4 R88, [R2+0x12080] ;  /* 0x012080000258783b */ /* 0x000eee0000004200 */
[----:B0-----:R-:W-:Y:S01]  /*d640*/  HMMA.16816.F32.BF16 R60, R96, R50, R60 ;  /* 0x00000032603c723c */ /* 0x001fe2000004183c */
[----:B------:R-:W0:Y:S04]  /*d650*/  LDSM.16.MT88.4 R96, [R2+0x12000] ;  /* 0x012000000260783b */ /* 0x000e280000004200 */
[----:B------:R-:W-:Y:S03]  /*d660*/  LDSM.16.MT88.4 R48, [R35+0x12080] ;  /* 0x012080002330783b */ /* 0x000fe60000004200 */
[-C--:B------:R-:W-:Y:S01]  /*d670*/  HMMA.16816.F32.BF16 R68, R84, R80.reuse, R68 ;  /* 0x000000505444723c */ /* 0x080fe20000041844 */
[----:B------:R-:W0:Y:S07]  /*d680*/  LDSM.16.MT88.4 R84, [R35+0x12000] ;  /* 0x012000002354783b */ /* 0x000e2e0000004200 */
[-C--:B-1----:R-:W-:Y:S01]  /*d690*/  HMMA.16816.F32.BF16 R76, R76, R80.reuse, R72 ;  /* 0x000000504c4c723c */ /* 0x082fe20000041848 */
[----:B------:R-:W1:Y:S07]  /*d6a0*/  LDSM.16.MT88.4 R72, [R0+0x13000] ;  /* 0x013000000048783b */ /* 0x000e6e0000004200 */
[-C--:B----4-:R-:W-:Y:S08]  /*d6b0*/  HMMA.16816.F32.BF16 R92, R104, R80.reuse, R92 ;  /* 0x00000050685c723c */ /* 0x090ff0000004185c */
[-C--:B--2---:R-:W-:Y:S01]  /*d6c0*/  HMMA.16816.F32.BF16 R44, R100, R80.reuse, R44 ;  /* 0x00000050642c723c */ /* 0x084fe2000004182c */
[----:B------:R-:W2:Y:S07]  /*d6d0*/  LDSM.16.MT88.4 R100, [R38+0x13000] ;  /* 0x013000002664783b */ /* 0x000eae0000004200 */
[-C--:B---3--:R-:W-:Y:S01]  /*d6e0*/  HMMA.16816.F32.BF16 R56, R88, R80.reuse, R56 ;  /* 0x000000505838723c */ /* 0x088fe20000041838 */
[----:B------:R-:W3:Y:S07]  /*d6f0*/  LDSM.16.MT88.4 R88, [R2+0x13000] ;  /* 0x013000000258783b */ /* 0x000eee0000004200 */
[-C--:B0-----:R-:W-:Y:S01]  /*d700*/  HMMA.16816.F32.BF16 R52, R96, R80.reuse, R52 ;  /* 0x000000506034723c */ /* 0x081fe20000041834 */
[----:B------:R-:W0:Y:S07]  /*d710*/  LDSM.16.MT88.4 R96, [R38+0x13080] ;  /* 0x013080002660783b */ /* 0x000e2e0000004200 */
[-C--:B------:R-:W-:Y:S01]  /*d720*/  HMMA.16816.F32.BF16 R60, R84, R80.reuse, R60 ;  /* 0x00000050543c723c */ /* 0x080fe2000004183c */
[----:B------:R-:W4:Y:S07]  /*d730*/  LDSM.16.MT88.4 R84, [R2+0x13080] ;  /* 0x013080000254783b */ /* 0x000f2e0000004200 */
[----:B------:R-:W-:Y:S01]  /*d740*/  HMMA.16816.F32.BF16 R64, R48, R80, R64 ;  /* 0x000000503040723c */ /* 0x000fe20000041840 */
[----:B------:R-:W4:Y:S07]  /*d750*/  LDSM.16.MT88.4 R48, [R0+0x13080] ;  /* 0x013080000030783b */ /* 0x000f2e0000004200 */
[-C--:B-1----:R-:W-:Y:S01]  /*d760*/  HMMA.16816.F32.BF16 R104, R72, R82.reuse, R68 ;  /* 0x000000524868723c */ /* 0x082fe20000041844 */
[----:B------:R-:W1:Y:S04]  /*d770*/  LDSM.16.MT88.4 R72, [R35+0x13000] ;  /* 0x013000002348783b */ /* 0x000e680000004200 */
[----:B------:R-:W1:Y:S03]  /*d780*/  LDSM.16.MT88.4 R68, [R35+0x13080] ;  /* 0x013080002344783b */ /* 0x000e660000004200 */
[-C--:B--2---:R-:W-:Y:S01]  /*d790*/  HMMA.16816.F32.BF16 R92, R100, R82.reuse, R92 ;  /* 0x00000052645c723c */ /* 0x084fe2000004185c */
[----:B------:R-:W-:Y:S07]  /*d7a0*/  LDSM.16.MT88.4 R100, [R35+0x14000] ;  /* 0x014000002364783b */ /* 0x000fee0000004200 */
[-C--:B---3--:R-:W-:Y:S01]  /*d7b0*/  HMMA.16816.F32.BF16 R52, R88, R82.reuse, R52 ;  /* 0x000000525834723c */ /* 0x088fe20000041834 */
[----:B------:R-:W-:Y:S07]  /*d7c0*/  LDSM.16.MT88.4 R88, [R0+0x14080] ;  /* 0x014080000058783b */ /* 0x000fee0000004200 */
[-C--:B0-----:R-:W-:Y:S01]  /*d7d0*/  HMMA.16816.F32.BF16 R44, R96, R82.reuse, R44 ;  /* 0x00000052602c723c */ /* 0x081fe2000004182c */
[----:B------:R-:W-:Y:S07]  /*d7e0*/  LDSM.16.MT88.4 R96, [R38+0x14000] ;  /* 0x014000002660783b */ /* 0x000fee0000004200 */
[-C--:B----4-:R-:W-:Y:S01]  /*d7f0*/  HMMA.16816.F32.BF16 R56, R84, R82.reuse, R56 ;  /* 0x000000525438723c */ /* 0x090fe20000041838 */
[----:B------:R-:W-:Y:S07]  /*d800*/  LDSM.16.MT88.4 R84, [R0+0x14000] ;  /* 0x014000000054783b */ /* 0x000fee0000004200 */
[-C--:B------:R-:W-:Y:S01]  /*d810*/  HMMA.16816.F32.BF16 R48, R48, R82.reuse, R76 ;  /* 0x000000523030723c */ /* 0x080fe2000004184c */
[----:B------:R-:W0:Y:S07]  /*d820*/  LDSM.16.M88.4 R76, [R42+0x20280] ;  /* 0x020280002a4c783b */ /* 0x000e2e0000000200 */
[-C--:B-1----:R-:W-:Y:S01]  /*d830*/  HMMA.16816.F32.BF16 R60, R72, R82.reuse, R60 ;  /* 0x00000052483c723c */ /* 0x082fe2000004183c */
[----:B------:R-:W1:Y:S07]  /*d840*/  LDSM.16.MT88.4 R72, [R2+0x14000] ;  /* 0x014000000248783b */ /* 0x000e6e0000004200 */
[----:B------:R-:W-:Y:S01]  /*d850*/  HMMA.16816.F32.BF16 R64, R68, R82, R64 ;  /* 0x000000524440723c */ /* 0x000fe20000041840 */
[----:B------:R-:W2:Y:S04]  /*d860*/  LDSM.16.MT88.4 R68, [R38+0x14080] ;  /* 0x014080002644783b */ /* 0x000ea80000004200 */
[----:B------:R-:W3:Y:S03]  /*d870*/  LDSM.16.MT88.4 R80, [R2+0x14080] ;  /* 0x014080000250783b */ /* 0x000ee60000004200 */
[-C--:B0-----:R-:W-:Y:S01]  /*d880*/  HMMA.16816.F32.BF16 R48, R88, R76.reuse, R48 ;  /* 0x0000004c5830723c */ /* 0x081fe20000041830 */
[----:B------:R-:W-:Y:S07]  /*d890*/  LDSM.16.MT88.4 R88, [R0+0x15000] ;  /* 0x015000000058783b */ /* 0x000fee0000004200 */
[-C--:B-1----:R-:W-:Y:S01]  /*d8a0*/  HMMA.16816.F32.BF16 R52, R72, R76.reuse, R52 ;  /* 0x0000004c4834723c */ /* 0x082fe20000041834 */
[----:B------:R-:W0:Y:S07]  /*d8b0*/  LDSM.16.MT88.4 R72, [R2+0x15000] ;  /* 0x015000000248783b */ /* 0x000e2e0000004200 */
[-C--:B--2---:R-:W-:Y:S01]  /*d8c0*/  HMMA.16816.F32.BF16 R44, R68, R76.reuse, R44 ;  /* 0x0000004c442c723c */ /* 0x084fe2000004182c */
[----:B------:R-:W-:Y:S07]  /*d8d0*/  LDSM.16.MT88.4 R68, [R2+0x15080] ;  /* 0x015080000244783b */ /* 0x000fee0000004200 */
[-C--:B---3--:R-:W-:Y:S01]  /*d8e0*/  HMMA.16816.F32.BF16 R56, R80, R76.reuse, R56 ;  /* 0x0000004c5038723c */ /* 0x088fe20000041838 */
[----:B------:R-:W-:Y:S07]  /*d8f0*/  LDSM.16.MT88.4 R80, [R38+0x15080] ;  /* 0x015080002650783b */ /* 0x000fee0000004200 */
[-C--:B------:R-:W-:Y:S01]  /*d900*/  HMMA.16816.F32.BF16 R60, R100, R76.reuse, R60 ;  /* 0x0000004c643c723c */ /* 0x080fe2000004183c */
[----:B------:R-:W1:Y:S07]  /*d910*/  LDSM.16.MT88.4 R100, [R0+0x15080] ;  /* 0x015080000064783b */ /* 0x000e6e0000004200 */
[-C--:B------:R-:W-:Y:S01]  /*d920*/  HMMA.16816.F32.BF16 R108, R108, R76.reuse, R64 ;  /* 0x0000004c6c6c723c */ /* 0x080fe20000041840 */
[----:B------:R-:W2:Y:S07]  /*d930*/  LDSM.16.MT88.4 R64, [R35+0x15000] ;  /* 0x015000002340783b */ /* 0x000eae0000004200 */
[-C--:B------:R-:W-:Y:S01]  /*d940*/  HMMA.16816.F32.BF16 R84, R84, R76.reuse, R104 ;  /* 0x0000004c5454723c */ /* 0x080fe20000041868 */
[----:B------:R-:W-:Y:S07]  /*d950*/  LDSM.16.MT88.4 R104, [R35+0x19080] ;  /* 0x019080002368783b */ /* 0x000fee0000004200 */
[----:B------:R-:W-:Y:S01]  /*d960*/  HMMA.16816.F32.BF16 R92, R96, R76, R92 ;  /* 0x0000004c605c723c */ /* 0x000fe2000004185c */
[----:B------:R-:W3:Y:S07]  /*d970*/  LDSM.16.MT88.4 R96, [R38+0x15000] ;  /* 0x015000002660783b */ /* 0x000eee0000004200 */
[-C--:B0-----:R-:W-:Y:S01]  /*d980*/  HMMA.16816.F32.BF16 R52, R72, R78.reuse, R52 ;  /* 0x0000004e4834723c */ /* 0x081fe20000041834 */
[----:B------:R-:W-:Y:S07]  /*d990*/  LDSM.16.MT88.4 R72, [R0+0x16000] ;  /* 0x016000000048783b */ /* 0x000fee0000004200 */
[-C--:B------:R-:W-:Y:S01]  /*d9a0*/  HMMA.16816.F32.BF16 R88, R88, R78.reuse, R84 ;  /* 0x0000004e5858723c */ /* 0x080fe20000041854 */
[----:B------:R-:W0:Y:S07]  /*d9b0*/  LDSM.16.MT88.4 R84, [R35+0x15080] ;  /* 0x015080002354783b */ /* 0x000e2e0000004200 */
[-C--:B-1----:R-:W-:Y:S01]  /*d9c0*/  HMMA.16816.F32.BF16 R48, R100, R78.reuse, R48 ;  /* 0x0000004e6430723c */ /* 0x082fe20000041830 */
[----:B------:R-:W-:Y:S07]  /*d9d0*/  LDSM.16.MT88.4 R100, [R38+0x16080] ;  /* 0x016080002664783b */ /* 0x000fee0000004200 */
[-C--:B------:R-:W-:Y:S01]  /*d9e0*/  HMMA.16816.F32.BF16 R44, R80, R78.reuse, R44 ;  /* 0x0000004e502c723c */ /* 0x080fe2000004182c */
[----:B------:R-:W-:Y:S07]  /*d9f0*/  LDSM.16.MT88.4 R80, [R0+0x16080] ;  /* 0x016080000050783b */ /* 0x000fee0000004200 */
[-C--:B------:R-:W-:Y:S01]  /*da00*/  HMMA.16816.F32.BF16 R56, R68, R78.reuse, R56 ;  /* 0x0000004e4438723c */ /* 0x080fe20000041838 */
[----:B------:R-:W1:Y:S07]  /*da10*/  LDSM.16.M88.4 R68, [R39+0x20280] ;  /* 0x020280002744783b */ /* 0x000e6e0000000200 */
[-C--:B--2---:R-:W-:Y:S01]  /*da20*/  HMMA.16816.F32.BF16 R60, R64, R78.reuse, R60 ;  /* 0x0000004e403c723c */ /* 0x084fe2000004183c */
[----:B------:R-:W2:Y:S07]  /*da30*/  LDSM.16.MT88.4 R64, [R38+0x16000] ;  /* 0x016000002640783b */ /* 0x000eae0000004200 */
[-C--:B---3--:R-:W-:Y:S01]  /*da40*/  HMMA.16816.F32.BF16 R92, R96, R78.reuse, R92 ;  /* 0x0000004e605c723c */ /* 0x088fe2000004185c */
[----:B------:R-:W3:Y:S07]  /*da50*/  LDSM.16.MT88.4 R96, [R2+0x16000] ;  /* 0x016000000260783b */ /* 0x000eee0000004200 */
[----:B0-----:R-:W-:Y:S01]  /*da60*/  HMMA.16816.F32.BF16 R84, R84, R78, R108 ;  /* 0x0000004e5454723c */ /* 0x001fe2000004186c */
[----:B------:R-:W0:Y:S07]  /*da70*/  LDSM.16.MT88.4 R76, [R2+0x16080] ;  /* 0x01608000024c783b */ /* 0x000e2e0000004200 */
[-C--:B-1----:R-:W-:Y:S01]  /*da80*/  HMMA.16816.F32.BF16 R72, R72, R68.reuse, R88 ;  /* 0x000000444848723c */ /* 0x082fe20000041858 */
[----:B------:R-:W1:Y:S07]  /*da90*/  LDSM.16.MT88.4 R88, [R35+0x16080] ;  /* 0x016080002358783b */ /* 0x000e6e0000004200 */
[-C--:B------:R-:W-:Y:S01]  /*daa0*/  HMMA.16816.F32.BF16 R48, R80, R68.reuse, R48 ;  /* 0x000000445030723c */ /* 0x080fe20000041830 */
[----:B------:R-:W4:Y:S07]  /*dab0*/  LDSM.16.MT88.4 R80, [R35+0x16000] ;  /* 0x016000002350783b */ /* 0x000f2e0000004200 */
[-C--:B--2---:R-:W-:Y:S01]  /*dac0*/  HMMA.16816.F32.BF16 R64, R64, R68.reuse, R92 ;  /* 0x000000444040723c */ /* 0x084fe2000004185c */
[----:B------:R-:W2:Y:S07]  /*dad0*/  LDSM.16.MT88.4 R92, [R38+0x17080] ;  /* 0x01708000265c783b */ /* 0x000eae0000004200 */
[-C--:B------:R-:W-:Y:S01]  /*dae0*/  HMMA.16816.F32.BF16 R44, R100, R68.reuse, R44 ;  /* 0x00000044642c723c */ /* 0x080fe2000004182c */
[----:B------:R-:W2:Y:S07]  /*daf0*/  LDSM.16.MT88.4 R100, [R0+0x17080] ;  /* 0x017080000064783b */ /* 0x000eae0000004200 */
[-C--:B---3--:R-:W-:Y:S01]  /*db00*/  HMMA.16816.F32.BF16 R52, R96, R68.reuse, R52 ;  /* 0x000000446034723c */ /* 0x088fe20000041834 */
[----:B------:R-:W3:Y:S07]  /*db10*/  LDSM.16.MT88.4 R96, [R38+0x17000] ;  /* 0x017000002660783b */ /* 0x000eee0000004200 */
[-C--:B0-----:R-:W-:Y:S01]  /*db20*/  HMMA.16816.F32.BF16 R76, R76, R68.reuse, R56 ;  /* 0x000000444c4c723c */ /* 0x081fe20000041838 */
[----:B------:R-:W0:Y:S07]  /*db30*/  LDSM.16.MT88.4 R56, [R0+0x17000] ;  /* 0x017000000038783b */ /* 0x000e2e0000004200 */
[-C--:B-1----:R-:W-:Y:S01]  /*db40*/  HMMA.16816.F32.BF16 R84, R88, R68.reuse, R84 ;  /* 0x000000445854723c */ /* 0x082fe20000041854 */
[----:B------:R-:W1:Y:S07]  /*db50*/  LDSM.16.MT88.4 R88, [R2+0x17080] ;  /* 0x017080000258783b */ /* 0x000e6e0000004200 */
[----:B----4-:R-:W-:Y:S01]  /*db60*/  HMMA.16816.F32.BF16 R60, R80, R68, R60 ;  /* 0x00000044503c723c */ /* 0x010fe2000004183c */
[----:B------:R-:W4:Y:S07]  /*db70*/  LDSM.16.MT88.4 R80, [R2+0x17000] ;  /* 0x017000000250783b */ /* 0x000f2e0000004200 */
[-C--:B--2---:R-:W-:Y:S01]  /*db80*/  HMMA.16816.F32.BF16 R92, R92, R70.reuse, R44 ;  /* 0x000000465c5c723c */ /* 0x084fe2000004182c */
[----:B------:R-:W2:Y:S07]  /*db90*/  LDSM.16.MT88.4 R44, [R35+0x17000] ;  /* 0x01700000232c783b */ /* 0x000eae0000004200 */
[-C--:B------:R-:W-:Y:S01]  /*dba0*/  HMMA.16816.F32.BF16 R48, R100, R70.reuse, R48 ;  /* 0x000000466430723c */ /* 0x080fe20000041830 */
[----:B------:R-:W2:Y:S07]  /*dbb0*/  LDSM.16.MT88.4 R100, [R35+0x17080] ;  /* 0x017080002364783b */ /* 0x000eae0000004200 */
[-C--:B---3--:R-:W-:Y:S01]  /*dbc0*/  HMMA.16816.F32.BF16 R64, R96, R70.reuse, R64 ;  /* 0x000000466040723c */ /* 0x088fe20000041840 */
[----:B------:R-:W-:Y:S07]  /*dbd0*/  LDSM.16.MT88.4 R96, [R0+0x18000] ;  /* 0x018000000060783b */ /* 0x000fee0000004200 */
[-C--:B0-----:R-:W-:Y:S01]  /*dbe0*/  HMMA.16816.F32.BF16 R56, R56, R70.reuse, R72 ;  /* 0x000000463838723c */ /* 0x081fe20000041848 */
[----:B------:R-:W0:Y:S07]  /*dbf0*/  LDSM.16.M88.4 R72, [R42+0x20300] ;  /* 0x020300002a48783b */ /* 0x000e2e0000000200 */
[-C--:B-1----:R-:W-:Y:S01]  /*dc00*/  HMMA.16816.F32.BF16 R88, R88, R70.reuse, R76 ;  /* 0x000000465858723c */ /* 0x082fe2000004184c */
[----:B------:R-:W1:Y:S07]  /*dc10*/  LDSM.16.MT88.4 R76, [R38+0x18000] ;  /* 0x01800000264c783b */ /* 0x000e6e0000004200 */
[-C--:B----4-:R-:W-:Y:S01]  /*dc20*/  HMMA.16816.F32.BF16 R80, R80, R70.reuse, R52 ;  /* 0x000000465050723c */ /* 0x090fe20000041834 */
[----:B------:R-:W3:Y:S07]  /*dc30*/  LDSM.16.MT88.4 R52, [R0+0x18080] ;  /* 0x018080000034783b */ /* 0x000eee0000004200 */
[-C--:B--2---:R-:W-:Y:S01]  /*dc40*/  HMMA.16816.F32.BF16 R44, R44, R70.reuse, R60 ;  /* 0x000000462c2c723c */ /* 0x084fe2000004183c */
[----:B------:R-:W2:Y:S07]  /*dc50*/  LDSM.16.MT88.4 R60, [R35+0x18000] ;  /* 0x01800000233c783b */ /* 0x000eae0000004200 */
[----:B------:R-:W-:Y:S01]  /*dc60*/  HMMA.16816.F32.BF16 R84, R100, R70, R84 ;  /* 0x000000466454723c */ /* 0x000fe20000041854 */
[----:B------:R-:W4:Y:S04]  /*dc70*/  LDSM.16.MT88.4 R68, [R2+0x18080] ;  /* 0x018080000244783b */ /* 0x000f280000004200 */
[----:B------:R-:W4:Y:S03]  /*dc80*/  LDSM.16.MT88.4 R100, [R2+0x18000] ;  /* 0x018000000264783b */ /* 0x000f260000004200 */
[-C--:B0-----:R-:W-:Y:S01]  /*dc90*/  HMMA.16816.F32.BF16 R96, R96, R72.reuse, R56 ;  /* 0x000000486060723c */ /* 0x081fe20000041838 */
[----:B------:R-:W0:Y:S07]  /*dca0*/  LDSM.16.MT88.4 R56, [R38+0x18080] ;  /* 0x018080002638783b */ /* 0x000e2e0000004200 */
[-C--:B-1----:R-:W-:Y:S01]  /*dcb0*/  HMMA.16816.F32.BF16 R76, R76, R72.reuse, R64 ;  /* 0x000000484c4c723c */ /* 0x082fe20000041840 */
[----:B------:R-:W1:Y:S07]  /*dcc0*/  LDSM.16.MT88.4 R64, [R0+0x19000] ;  /* 0x019000000040783b */ /* 0x000e6e0000004200 */
[-C--:B---3--:R-:W-:Y:S01]  /*dcd0*/  HMMA.16816.F32.BF16 R52, R52, R72.reuse, R48 ;  /* 0x000000483434723c */ /* 0x088fe20000041830 */
[----:B------:R-:W3:Y:S07]  /*dce0*/  LDSM.16.MT88.4 R48, [R35+0x18080] ;  /* 0x018080002330783b */ /* 0x000eee0000004200 */
[-C--:B--2---:R-:W-:Y:S01]  /*dcf0*/  HMMA.16816.F32.BF16 R60, R60, R72.reuse, R44 ;  /* 0x000000483c3c723c */ /* 0x084fe2000004182c */
[----:B------:R-:W2:Y:S07]  /*dd00*/  LDSM.16.MT88.4 R44, [R0+0x19080] ;  /* 0x01908000002c783b */ /* 0x000eae0000004200 */
[-C--:B----4-:R-:W-:Y:S01]  /*dd10*/  HMMA.16816.F32.BF16 R68, R68, R72.reuse, R88 ;  /* 0x000000484444723c */ /* 0x090fe20000041858 */
[----:B------:R-:W4:Y:S07]  /*dd20*/  LDSM.16.MT88.4 R88, [R38+0x19000] ;  /* 0x019000002658783b */ /* 0x000f2e0000004200 */
[-C--:B------:R-:W-:Y:S01]  /*dd30*/  HMMA.16816.F32.BF16 R80, R100, R72.reuse, R80 ;  /* 0x000000486450723c */ /* 0x080fe20000041850 */
[----:B------:R-:W4:Y:S07]  /*dd40*/  LDSM.16.MT88.4 R100, [R2+0x19080] ;  /* 0x019080000264783b */ /* 0x000f2e0000004200 */
[----:B0-----:R-:W-:Y:S01]  /*dd50*/  HMMA.16816.F32.BF16 R56, R56, R72, R92 ;  /* 0x000000483838723c */ /* 0x001fe2000004185c */
[----:B------:R-:W0:Y:S07]  /*dd60*/  LDSM.16.MT88.4 R92, [R38+0x19080] ;  /* 0x01908000265c783b */ /* 0x000e2e0000004200 */
[----:B-1----:R-:W-:Y:S01]  /*dd70*/  HMMA.16816.F32.BF16 R64, R64, R74, R96 ;  /* 0x0000004a4040723c */ /* 0x002fe20000041860 */
[----:B------:R-:W1:Y:S07]  /*dd80*/  LDSM.16.MT88.4 R96, [R35+0x19000] ;  /* 0x019000002360783b */ /* 0x000e6e0000004200 */
[----:B---3--:R-:W-:Y:S01]  /*dd90*/  HMMA.16816.F32.BF16 R84, R48, R72, R84 ;  /* 0x000000483054723c */ /* 0x008fe20000041854 */
[----:B------:R-:W3:Y:S07]  /*dda0*/  LDSM.16.MT88.4 R48, [R2+0x19000] ;  /* 0x019000000230783b */ /* 0x000eee0000004200 */
[-C--:B--2---:R-:W-:Y:S01]  /*ddb0*/  HMMA.16816.F32.BF16 R44, R44, R74.reuse, R52 ;  /* 0x0000004a2c2c723c */ /* 0x084fe20000041834 */
[----:B------:R-:W-:Y:S07]  /*ddc0*/  LDSM.16.MT88.4 R52, [R0+0x1a000] ;  /* 0x01a000000034783b */ /* 0x000fee0000004200 */
[-C--:B----4-:R-:W-:Y:S01]  /*ddd0*/  HMMA.16816.F32.BF16 R76, R88, R74.reuse, R76 ;  /* 0x0000004a584c723c */ /* 0x090fe2000004184c */
[----:B------:R-:W2:Y:S07]  /*dde0*/  LDSM.16.M88.4 R88, [R39+0x20300] ;  /* 0x020300002758783b */ /* 0x000eae0000000200 */
[-C--:B------:R-:W-:Y:S01]  /*ddf0*/  HMMA.16816.F32.BF16 R68, R100, R74.reuse, R68 ;  /* 0x0000004a6444723c */ /* 0x080fe20000041844 */
[----:B------:R-:W-:Y:S07]  /*de00*/  LDSM.16.MT88.4 R100, [R38+0x1a080] ;  /* 0x01a080002664783b */ /* 0x000fee0000004200 */
[-C--:B0-----:R-:W-:Y:S01]  /*de10*/  HMMA.16816.F32.BF16 R56, R92, R74.reuse, R56 ;  /* 0x0000004a5c38723c */ /* 0x081fe20000041838 */
[----:B------:R-:W0:Y:S07]  /*de20*/  LDSM.16.MT88.4 R92, [R2+0x1a080] ;  /* 0x01a08000025c783b */ /* 0x000e2e0000004200 */
[-C--:B-1----:R-:W-:Y:S01]  /*de30*/  HMMA.16816.F32.BF16 R60, R96, R74.reuse, R60 ;  /* 0x0000004a603c723c */ /* 0x082fe2000004183c */
[----:B------:R-:W-:Y:S07]  /*de40*/  LDSM.16.MT88.4 R96, [R2+0x1a000] ;  /* 0x01a000000260783b */ /* 0x000fee0000004200 */
[-C--:B---3--:R-:W-:Y:S01]  /*de50*/  HMMA.16816.F32.BF16 R80, R48, R74.reuse, R80 ;  /* 0x0000004a3050723c */ /* 0x088fe20000041850 */
[----:B------:R-:W1:Y:S07]  /*de60*/  LDSM.16.MT88.4 R48, [R0+0x1a080] ;  /* 0x01a080000030783b */ /* 0x000e6e0000004200 */
[----:B------:R-:W-:Y:S01]  /*de70*/  HMMA.16816.F32.BF16 R84, R104, R74, R84 ;  /* 0x0000004a6854723c */ /* 0x000fe20000041854 */
[----:B------:R-:W3:Y:S07]  /*de80*/  LDSM.16.MT88.4 R72, [R38+0x1a000] ;  /* 0x01a000002648783b */ /* 0x000eee0000004200 */
[-C--:B--2---:R-:W-:Y:S01]  /*de90*/  HMMA.16816.F32.BF16 R52, R52, R88.reuse, R64 ;  /* 0x000000583434723c */ /* 0x084fe20000041840 */
[----:B------:R-:W2:Y:S07]  /*dea0*/  LDSM.16.MT88.4 R64, [R35+0x1a000] ;  /* 0x01a000002340783b */ /* 0x000eae0000004200 */
        /* <DEDUP_REMOVED lines=8> */
[----:B------:R-:W-:Y:S01]  /*df30*/  HMMA.16816.F32.BF16 R80, R96, R88, R80 ;  /* 0x000000586050723c */ /* 0x000fe20000041850 */
[----:B------:R-:W-:Y:S07]  /*df40*/  LDSM.16.MT88.4 R96, [R38+0x1b080] ;  /* 0x01b080002660783b */ /* 0x000fee0000004200 */
[----:B0-----:R-:W-:Y:S01]  /*df50*/  HMMA.16816.F32.BF16 R52, R68, R90, R52 ;  /* 0x0000005a4434723c */ /* 0x001fe20000041834 */
[----:B------:R-:W-:Y:S07]  /*df60*/  LDSM.16.MT88.4 R68, [R0+0x1c000] ;  /* 0x01c000000044783b */ /* 0x000fee0000004200 */
[----:B-1----:R-:W-:Y:S01]  /*df70*/  HMMA.16816.F32.BF16 R104, R48, R88, R84 ;  /* 0x000000583068723c */ /* 0x002fe20000041854 */
[----:B------:R-:W0:Y:S04]  /*df80*/  LDSM.16.MT88.4 R48, [R35+0x1b000] ;  /* 0x01b000002330783b */ /* 0x000e280000004200 */
[----:B------:R-:W-:Y:S03]  /*df90*/  LDSM.16.MT88.4 R84, [R2+0x1b080] ;  /* 0x01b080000254783b */ /* 0x000fe60000004200 */
[-C--:B---3--:R-:W-:Y:S01]  /*dfa0*/  HMMA.16816.F32.BF16 R44, R76, R90.reuse, R44 ;  /* 0x0000005a4c2c723c */ /* 0x088fe2000004182c */
[----:B------:R-:W1:Y:S07]  /*dfb0*/  LDSM.16.M88.4 R76, [R42+0x20380] ;  /* 0x020380002a4c783b */ /* 0x000e6e0000000200 */
[----:B--2---:R-:W-:Y:S01]  /*dfc0*/  HMMA.16816.F32.BF16 R60, R60, R90, R80 ;  /* 0x0000005a3c3c723c */ /* 0x004fe20000041850 */
[----:B------:R-:W2:Y:S07]  /*dfd0*/  LDSM.16.MT88.4 R80, [R0+0x1c080] ;  /* 0x01c080000050783b */ /* 0x000eae0000004200 */
[----:B------:R-:W-:Y:S01]  /*dfe0*/  HMMA.16816.F32.BF16 R56, R100, R88, R56 ;  /* 0x000000586438723c */ /* 0x000fe20000041838 */
[----:B------:R-:W3:Y:S07]  /*dff0*/  LDSM.16.MT88.4 R100, [R38+0x1b000] ;  /* 0x01b000002664783b */ /* 0x000eee0000004200 */
[----:B0-----:R-:W-:Y:S01]  /*e000*/  HMMA.16816.F32.BF16 R64, R48, R90, R64 ;  /* 0x0000005a3040723c */ /* 0x001fe20000041840 */
[----:B------:R-:W0:Y:S07]  /*e010*/  LDSM.16.MT88.4 R48, [R38+0x1c000] ;  /* 0x01c000002630783b */ /* 0x000e2e0000004200 */
[-C--:B-1----:R-:W-:Y:S01]  /*e020*/  HMMA.16816.F32.BF16 R52, R68, R76.reuse, R52 ;  /* 0x0000004c4434723c */ /* 0x082fe20000041834 */
[----:B------:R-:W-:Y:S07]  /*e030*/  LDSM.16.MT88.4 R68, [R2+0x1c080] ;  /* 0x01c080000244783b */ /* 0x000fee0000004200 */
[----:B--2---:R-:W-:Y:S01]  /*e040*/  HMMA.16816.F32.BF16 R44, R80, R76, R44 ;  /* 0x0000004c502c723c */ /* 0x004fe2000004182c */
[----:B------:R-:W1:Y:S07]  /*e050*/  LDSM.16.MT88.4 R80, [R35+0x1c000] ;  /* 0x01c000002350783b */ /* 0x000e6e0000004200 */
[-C--:B---3--:R-:W-:Y:S01]  /*e060*/  HMMA.16816.F32.BF16 R72, R100, R90.reuse, R72 ;  /* 0x0000005a6448723c */ /* 0x088fe20000041848 */
[----:B------:R-:W-:Y:S07]  /*e070*/  LDSM.16.MT88.4 R100, [R38+0x1c080] ;  /* 0x01c080002664783b */ /* 0x000fee0000004200 */
[-C--:B------:R-:W-:Y:S01]  /*e080*/  HMMA.16816.F32.BF16 R96, R96, R90.reuse, R56 ;  /* 0x0000005a6060723c */ /* 0x080fe20000041838 */
[----:B------:R-:W2:Y:S07]  /*e090*/  LDSM.16.MT88.4 R56, [R35+0x1b080] ;  /* 0x01b080002338783b */ /* 0x000eae0000004200 */
[----:B------:R-:W-:Y:S01]  /*e0a0*/  HMMA.16816.F32.BF16 R84, R84, R90, R92 ;  /* 0x0000005a5454723c */ /* 0x000fe2000004185c */
[----:B------:R-:W3:Y:S07]  /*e0b0*/  LDSM.16.MT88.4 R92, [R2+0x1c000] ;  /* 0x01c00000025c783b */ /* 0x000eee0000004200 */
[-C--:B0-----:R-:W-:Y:S01]  /*e0c0*/  HMMA.16816.F32.BF16 R48, R48, R76.reuse, R72 ;  /* 0x0000004c3030723c */ /* 0x081fe20000041848 */
[----:B------:R-:W0:Y:S07]  /*e0d0*/  LDSM.16.MT88.4 R72, [R38+0x1d000] ;  /* 0x01d000002648783b */ /* 0x000e2e0000004200 */
[-C--:B-1----:R-:W-:Y:S01]  /*e0e0*/  HMMA.16816.F32.BF16 R64, R80, R76.reuse, R64 ;  /* 0x0000004c5040723c */ /* 0x082fe20000041840 */
[----:B------:R-:W-:Y:S07]  /*e0f0*/  LDSM.16.MT88.4 R80, [R2+0x1d000] ;  /* 0x01d000000250783b */ /* 0x000fee0000004200 */
[----:B------:R-:W-:Y:S01]  /*e100*/  HMMA.16816.F32.BF16 R84, R68, R76, R84 ;  /* 0x0000004c4454723c */ /* 0x000fe20000041854 */
[----:B------:R-:W1:Y:S07]  /*e110*/  LDSM.16.MT88.4 R68, [R38+0x1d080] ;  /* 0x01d080002644783b */ /* 0x000e6e0000004200 */
[----:B--2---:R-:W-:Y:S01]  /*e120*/  HMMA.16816.F32.BF16 R56, R56, R90, R104 ;  /* 0x0000005a3838723c */ /* 0x004fe20000041868 */
[----:B------:R-:W-:Y:S04]  /*e130*/  LDSM.16.MT88.4 R88, [R0+0x1d080] ;  /* 0x01d080000058783b */ /* 0x000fe80000004200 */
[----:B------:R-:W-:Y:S03]  /*e140*/  LDSM.16.MT88.4 R104, [R35+0x1d000] ;  /* 0x01d000002368783b */ /* 0x000fe60000004200 */
[-C--:B------:R-:W-:Y:S01]  /*e150*/  HMMA.16816.F32.BF16 R96, R100, R76.reuse, R96 ;  /* 0x0000004c6460723c */ /* 0x080fe20000041860 */
[----:B------:R-:W2:Y:S07]  /*e160*/  LDSM.16.MT88.4 R100, [R35+0x1c080] ;  /* 0x01c080002364783b */ /* 0x000eae0000004200 */
[----:B---3--:R-:W-:Y:S01]  /*e170*/  HMMA.16816.F32.BF16 R60, R92, R76, R60 ;  /* 0x0000004c5c3c723c */ /* 0x008fe2000004183c */
[----:B------:R-:W3:Y:S07]  /*e180*/  LDSM.16.MT88.4 R92, [R0+0x1d000] ;  /* 0x01d00000005c783b */ /* 0x000eee0000004200 */
[-C--:B0-----:R-:W-:Y:S01]  /*e190*/  HMMA.16816.F32.BF16 R48, R72, R78.reuse, R48 ;  /* 0x0000004e4830723c */ /* 0x081fe20000041830 */
[----:B------:R-:W-:Y:S07]  /*e1a0*/  LDSM.16.M88.4 R72, [R39+0x20380] ;  /* 0x020380002748783b */ /* 0x000fee0000000200 */
[-C--:B-1----:R-:W-:Y:S01]  /*e1b0*/  HMMA.16816.F32.BF16 R96, R68, R78.reuse, R96 ;  /* 0x0000004e4460723c */ /* 0x082fe20000041860 */
[----:B------:R-:W-:Y:S07]  /*e1c0*/  LDSM.16.MT88.4 R68, [R0+0x1e080] ;  /* 0x01e080000044783b */ /* 0x000fee0000004200 */
[----:B------:R-:W-:Y:S01]  /*e1d0*/  HMMA.16816.F32.BF16 R60, R80, R78, R60 ;  /* 0x0000004e503c723c */ /* 0x000fe2000004183c */
[----:B------:R-:W0:Y:S07]  /*e1e0*/  LDSM.16.MT88.4 R80, [R38+0x1e000] ;  /* 0x01e000002650783b */ /* 0x000e2e0000004200 */
[----:B--2---:R-:W-:Y:S01]  /*e1f0*/  HMMA.16816.F32.BF16 R56, R100, R76, R56 ;  /* 0x0000004c6438723c */ /* 0x004fe20000041838 */
[----:B------:R-:W1:Y:S07]  /*e200*/  LDSM.16.MT88.4 R100, [R35+0x1d080] ;  /* 0x01d080002364783b */ /* 0x000e6e0000004200 */
[-C--:B---3--:R-:W-:Y:S01]  /*e210*/  HMMA.16816.F32.BF16 R52, R92, R78.reuse, R52 ;  /* 0x0000004e5c34723c */ /* 0x088fe20000041834 */
[----:B------:R-:W2:Y:S07]  /*e220*/  LDSM.16.MT88.4 R92, [R0+0x1e000] ;  /* 0x01e00000005c783b */ /* 0x000eae0000004200 */
[----:B------:R-:W-:Y:S01]  /*e230*/  HMMA.16816.F32.BF16 R44, R88, R78, R44 ;  /* 0x0000004e582c723c */ /* 0x000fe2000004182c */
[----:B------:R-:W3:Y:S07]  /*e240*/  LDSM.16.MT88.4 R88, [R2+0x1d080] ;  /* 0x01d080000258783b */ /* 0x000eee0000004200 */
[-C--:B0-----:R-:W-:Y:S01]  /*e250*/  HMMA.16816.F32.BF16 R48, R80, R72.reuse, R48 ;  /* 0x000000485030723c */ /* 0x081fe20000041830 */
[----:B------:R-:W0:Y:S11]  /*e260*/  LDSM.16.MT88.4 R80, [R0+0x1f000] ;  /* 0x01f000000050783b */ /* 0x000e360000004200 */
[----:B------:R-:W-:Y:S04]  /*e270*/  @!UPT UIADD3 URZ, URZ, URZ, URZ ;  /* 0x0000003f3f3ff290 */ /* 0x000fe8000fffe03f */
[----:B------:R-:W-:Y:S01]  /*e280*/  HMMA.16816.F32.BF16 R44, R68, R72, R44 ;  /* 0x00000048442c723c */ /* 0x000fe2000004182c */
[----:B------:R-:W4:Y:S07]  /*e290*/  LDSM.16.MT88.4 R68, [R35+0x1e080] ;  /* 0x01e080002344783b */ /* 0x000f2e0000004200 */
[----:B-1----:R-:W-:Y:S01]  /*e2a0*/  HMMA.16816.F32.BF16 R56, R100, R78, R56 ;  /* 0x0000004e6438723c */ /* 0x002fe20000041838 */
[----:B------:R-:W-:Y:S04]  /*e2b0*/  STL [R1+0xaf8], R0 ;  /* 0x000af80001007387 */ /* 0x000fe80000100800 */
[----:B------:R-:W-:Y:S03]  /*e2c0*/  LDSM.16.MT88.4 R100, [R2+0x1e000] ;  /* 0x01e000000264783b */ /* 0x000fe60000004200 */
[----:B--2---:R-:W-:Y:S01]  /*e2d0*/  HMMA.16816.F32.BF16 R92, R92, R72, R52 ;  /* 0x000000485c5c723c */ /* 0x004fe20000041834 */
[----:B------:R-:W1:Y:S07]  /*e2e0*/  LDSM.16.MT88.4 R52, [R38+0x1e080] ;  /* 0x01e080002634783b */ /* 0x000e6e0000004200 */
[-C--:B---3--:R-:W-:Y:S01]  /*e2f0*/  HMMA.16816.F32.BF16 R84, R88, R78.reuse, R84 ;  /* 0x0000004e5854723c */ /* 0x088fe20000041854 */
[----:B------:R-:W2:Y:S07]  /*e300*/  LDSM.16.MT88.4 R88, [R2+0x1e080] ;  /* 0x01e080000258783b */ /* 0x000eae0000004200 */
[----:B------:R-:W-:Y:S01]  /*e310*/  HMMA.16816.F32.BF16 R64, R104, R78, R64 ;  /* 0x0000004e6840723c */ /* 0x000fe20000041840 */
[----:B------:R-:W3:Y:S04]  /*e320*/  LDSM.16.MT88.4 R76, [R35+0x1e000] ;  /* 0x01e00000234c783b */ /* 0x000ee80000004200 */
[----:B------:R-:W2:Y:S03]  /*e330*/  S2R R115, SR_TID.X ;  /* 0x0000000000737919 */ /* 0x000ea60000002100 */
[----:B0-----:R-:W-:Y:S01]  /*e340*/  HMMA.16816.F32.BF16 R80, R80, R74, R92 ;  /* 0x0000004a5050723c */ /* 0x001fe2000004185c */
[----:B------:R-:W-:Y:S04]  /*e350*/  LDSM.16.MT88.4 R92, [R35+0x1f080] ;  /* 0x01f08000235c783b */ /* 0x000fe80000004200 */
[----:B------:R-:W-:Y:S03]  /*e360*/  LDSM.16.MT88.4 R104, [R2+0x1f000] ;  /* 0x01f000000268783b */ /* 0x000fe60000004200 */
[-C--:B----4-:R-:W-:Y:S01]  /*e370*/  HMMA.16816.F32.BF16 R56, R68, R72.reuse, R56 ;  /* 0x000000484438723c */ /* 0x090fe20000041838 */
[----:B------:R0:W-:Y:S04]  /*e380*/  LDSM.16.MT88.4 R68, [R35+0x1f000] ;  /* 0x01f000002344783b */ /* 0x0001e80000004200 */
[----:B0-----:R-:W0:Y:S03]  /*e390*/  S2R R35, SR_TID.X ;  /* 0x0000000000237919 */ /* 0x001e260000002100 */
[-C--:B-1----:R-:W-:Y:S01]  /*e3a0*/  HMMA.16816.F32.BF16 R52, R52, R72.reuse, R96 ;  /* 0x000000483434723c */ /* 0x082fe20000041860 */
[----:B------:R-:W1:Y:S07]  /*e3b0*/  LDSM.16.MT88.4 R96, [R38+0x1f080] ;  /* 0x01f080002660783b */ /* 0x000e6e0000004200 */
[-C--:B--2---:R-:W-:Y:S01]  /*e3c0*/  HMMA.16816.F32.BF16 R84, R88, R72.reuse, R84 ;  /* 0x000000485854723c */ /* 0x084fe20000041854 */
[----:B------:R2:W-:Y:S04]  /*e3d0*/  LDSM.16.MT88.4 R88, [R0+0x1f080] ;  /* 0x01f080000058783b */ /* 0x0005e80000004200 */
[----:B--2---:R-:W2:Y:S03]  /*e3e0*/  S2R R0, SR_CTAID.X ;  /* 0x0000000000007919 */ /* 0x004ea60000002500 */
[----:B---3--:R-:W-:Y:S01]  /*e3f0*/  HMMA.16816.F32.BF16 R76, R76, R72, R64 ;  /* 0x000000484c4c723c */ /* 0x008fe20000041840 */
[----:B------:R3:W-:Y:S01]  /*e400*/  LDSM.16.MT88.4 R64, [R38+0x1f000] ;  /* 0x01f000002640783b */ /* 0x0007e20000004200 */
[----:B0-----:R-:W-:-:S04]  /*e410*/  LOP3.LUT R35, R35, 0x1c, RZ, 0xc0, !PT ;  /* 0x0000001c23237812 */ /* 0x001fc800078ec0ff */
[----:B---3--:R-:W-:Y:S02]  /*e420*/  LEA.HI R38, R35, 0x50, RZ, 0x1e ;  /* 0x0000005023267811 */ /* 0x008fe400078ff0ff */
[----:B------:R-:W0:Y:S01]  /*e430*/  S2R R35, SR_TID.X ;  /* 0x0000000000237919 */ /* 0x000e220000002100 */
[----:B--2---:R-:W-:-:S05]  /*e440*/  IMAD.SHL.U32 R0, R0, 0x80, RZ ;  /* 0x0000008000007824 */ /* 0x004fca00078e00ff */
[----:B------:R-:W-:Y:S02]  /*e450*/  IADD3 R111, R0, R38, RZ ;  /* 0x00000026006f7210 */ /* 0x000fe40007ffe0ff */
[C---:B0-----:R-:W-:Y:S02]  /*e460*/  LOP3.LUT R38, R35.reuse, 0x1c, RZ, 0xc0, !PT ;  /* 0x0000001c23267812 */ /* 0x041fe400078ec0ff */
[----:B------:R-:W-:Y:S02]  /*e470*/  LOP3.LUT R35, R35, 0x1c, RZ, 0xc0, !PT ;  /* 0x0000001c23237812 */ /* 0x000fe400078ec0ff */
[----:B------:R-:W-:-:S05]  /*e480*/  LEA.HI R38, R38, 0x48, RZ, 0x1e ;  /* 0x0000004826267811 */ /* 0x000fca00078ff0ff */
[C---:B------:R-:W-:Y:S01]  /*e490*/  IMAD.IADD R110, R0.reuse, 0x1, R38 ;  /* 0x00000001006e7824 */ /* 0x040fe200078e0226 */
[----:B------:R-:W-:Y:S02]  /*e4a0*/  LEA.HI R38, R35, 0x40, RZ, 0x1e ;  /* 0x0000004023267811 */ /* 0x000fe400078ff0ff */
[----:B------:R-:W0:Y:S01]  /*e4b0*/  S2R R35, SR_TID.X ;  /* 0x0000000000237919 */ /* 0x000e220000002100 */
[----:B------:R-:W-:Y:S03]  /*e4c0*/  HMMA.16816.F32.BF16 R60, R100, R72, R60 ;  /* 0x00000048643c723c */ /* 0x000fe6000004183c */
[----:B------:R-:W2:Y:S01]  /*e4d0*/  LDSM.16.MT88.4 R100, [R2+0x1f080] ;  /* 0x01f080000264783b */ /* 0x000ea20000004200 */
[----:B------:R-:W-:Y:S01]  /*e4e0*/  IMAD.IADD R109, R0, 0x1, R38 ;  /* 0x00000001006d7824 */ /* 0x000fe200078e0226 */
[C---:B------:R-:W-:Y:S02]  /*e4f0*/  LOP3.LUT R121, R115.reuse, 0x3, RZ, 0xc0, !PT ;  /* 0x0000000373797812 */ /* 0x040fe400078ec0ff */
[----:B------:R-:W-:-:S02]  /*e500*/  LOP3.LUT R120, R115, 0x60, RZ, 0xc0, !PT ;  /* 0x0000006073787812 */ /* 0x000fc400078ec0ff */
[----:B------:R-:W-:Y:S02]  /*e510*/  LOP3.LUT R115, R115, 0x1c, RZ, 0xc0, !PT ;  /* 0x0000001c73737812 */ /* 0x000fe400078ec0ff */
[C---:B0-----:R-:W-:Y:S02]  /*e520*/  LOP3.LUT R38, R35.reuse, 0x1c, RZ, 0xc0, !PT ;  /* 0x0000001c23267812 */ /* 0x041fe400078ec0ff */
[----:B------:R-:W-:Y:S02]  /*e530*/  LOP3.LUT R35, R35, 0x1c, RZ, 0xc0, !PT ;  /* 0x0000001c23237812 */ /* 0x000fe400078ec0ff */
[----:B------:R-:W-:-:S04]  /*e540*/  LEA.HI R38, R38, 0x38, RZ, 0x1e ;  /* 0x0000003826267811 */ /* 0x000fc800078ff0ff */
[----:B------:R-:W-:Y:S02]  /*e550*/  IADD3 R108, R0, R38, RZ ;  /* 0x00000026006c7210 */ /* 0x000fe40007ffe0ff */
[----:B------:R-:W-:Y:S02]  /*e560*/  LEA.HI R38, R35, 0x30, RZ, 0x1e ;  /* 0x0000003023267811 */ /* 0x000fe400078ff0ff */
[----:B------:R-:W0:Y:S01]  /*e570*/  S2R R35, SR_TID.X ;  /* 0x0000000000237919 */ /* 0x000e220000002100 */
[----:B------:R-:W-:-:S04]  /*e580*/  LEA.HI R115, R115, 0x78, RZ, 0x1e ;  /* 0x0000007873737811 */ /* 0x000fc800078ff0ff */
[C---:B------:R-:W-:Y:S02]  /*e590*/  IADD3 R123, R0.reuse, R115, RZ ;  /* 0x00000073007b7210 */ /* 0x040fe40007ffe0ff */
[----:B------:R-:W3:Y:S01]  /*e5a0*/  S2R R115, SR_TID.X ;  /* 0x0000000000737919 */ /* 0x000ee20000002100 */
[----:B-1----:R-:W-:Y:S01]  /*e5b0*/  HMMA.16816.F32.BF16 R52, R96, R74, R52 ;  /* 0x0000004a6034723c */ /* 0x002fe20000041834 */
[----:B------:R-:W-:-:S07]  /*e5c0*/  IMAD.IADD R43, R0, 0x1, R38 ;  /* 0x00000001002b7824 */ /* 0x000fce00078e0226 */
[----:B--2---:R-:W-:Y:S01]  /*e5d0*/  HMMA.16816.F32.BF16 R84, R100, R74, R84 ;  /* 0x0000004a6454723c */ /* 0x004fe20000041854 */
[----:B------:R-:W-:Y:S01]  /*e5e0*/  IMAD.SHL.U32 R2, R121, 0x2, RZ ;  /* 0x0000000279027824 */ /* 0x000fe200078e00ff */
[----:B0-----:R-:W-:-:S06]  /*e5f0*/  LOP3.LUT R38, R35, 0x1c, RZ, 0xc0, !PT ;  /* 0x0000001c23267812 */ /* 0x001fcc00078ec0ff */
[----:B------:R-:W-:Y:S01]  /*e600*/  HMMA.16816.F32.BF16 R44, R88, R74, R44 ;  /* 0x0000004a582c723c */ /* 0x000fe2000004182c */
[----:B------:R-:W-:Y:S02]  /*e610*/  LOP3.LUT R35, R35, 0x1c, RZ, 0xc0, !PT ;  /* 0x0000001c23237812 */ /* 0x000fe400078ec0ff */
[----:B------:R-:W-:-:S05]  /*e620*/  LEA.HI R38, R38, 0x28, RZ, 0x1e ;  /* 0x0000002826267811 */ /* 0x000fca00078ff0ff */
[-C--:B------:R-:W-:Y:S01]  /*e630*/  HMMA.16816.F32.BF16 R56, R92, R74.reuse, R56 ;  /* 0x0000004a5c38723c */ /* 0x080fe20000041838 */
[----:B------:R-:W-:Y:S01]  /*e640*/  IMAD.IADD R42, R0, 0x1, R38 ;  /* 0x00000001002a7824 */ /* 0x000fe200078e0226 */
[----:B------:R-:W-:Y:S02]  /*e650*/  LEA.HI R38, R35, 0x20, RZ, 0x1e ;  /* 0x0000002023267811 */ /* 0x000fe400078ff0ff */
[----:B------:R-:W-:Y:S01]  /*e660*/  LEA.HI R2, R120, R2, RZ, 0x1e ;  /* 0x0000000278027211 */ /* 0x000fe200078ff0ff */
[----:B------:R-:W0:Y:S01]  /*e670*/  S2R R35, SR_TID.X ;  /* 0x0000000000237919 */ /* 0x000e220000002100 */
[----:B---3--:R-:W-:Y:S02]  /*e680*/  LOP3.LUT R120, R115, 0x1c, RZ, 0xc0, !PT ;  /* 0x0000001c73787812 */ /* 0x008fe400078ec0ff */
[----:B------:R-:W-:Y:S02]  /*e690*/  HMMA.16816.F32.BF16 R68, R68, R74, R76 ;  /* 0x0000004a4444723c */ /* 0x000fe4000004184c */
[----:B------:R-:W-:-:S02]  /*e6a0*/  LEA.HI R121, R120, 0x70, RZ, 0x1e ;  /* 0x0000007078797811 */ /* 0x000fc400078ff0ff */
[----:B------:R-:W-:Y:S02]  /*e6b0*/  LEA.HI R120, R120, 0x68, RZ, 0x1e ;  /* 0x0000006878787811 */ /* 0x000fe400078ff0ff */
[----:B------:R-:W-:Y:S02]  /*e6c0*/  LOP3.LUT R115, R115, 0x1c, RZ, 0xc0, !PT ;  /* 0x0000001c73737812 */ /* 0x000fe400078ec0ff */
[----:B------:R-:W-:Y:S02]  /*e6d0*/  IADD3 R78, P0, R2, UR4, RZ ;  /* 0x00000004024e7c10 */ /* 0x000fe4000ff1e0ff */
[----:B------:R-:W1:Y:S01]  /*e6e0*/  S2R R2, SR_TID.X ;  /* 0x0000000000027919 */ /* 0x000e620000002100 */
[----:B------:R-:W-:Y:S01]  /*e6f0*/  HMMA.16816.F32.BF16 R48, R64, R74, R48 ;  /* 0x0000004a4030723c */ /* 0x000fe20000041830 */
[C---:B------:R-:W-:Y:S01]  /*e700*/  IMAD.IADD R122, R0.reuse, 0x1, R121 ;  /* 0x00000001007a7824 */ /* 0x040fe200078e0279 */
[----:B------:R-:W-:Y:S02]  /*e710*/  IADD3 R121, R0, R120, RZ ;  /* 0x0000007800797210 */ /* 0x000fe40007ffe0ff */
[----:B------:R-:W-:-:S04]  /*e720*/  LEA.HI R120, R115, 0x60, RZ, 0x1e ;  /* 0x0000006073787811 */ /* 0x000fc800078ff0ff */
[----:B------:R-:W-:Y:S01]  /*e730*/  HMMA.16816.F32.BF16 R60, R104, R74, R60 ;  /* 0x0000004a683c723c */ /* 0x000fe2000004183c */
[----:B------:R-:W-:Y:S01]  /*e740*/  ISETP.GT.U32.AND P4, PT, R78, R123, PT ;  /* 0x0000007b4e00720c */ /* 0x000fe20003f84070 */
[----:B------:R-:W-:-:S05]  /*e750*/  FMUL R65, R44, c[0x0][0x188] ;  /* 0x000062002c417a20 */ /* 0x000fca0000400000 */
[----:B------:R-:W-:Y:S02]  /*e760*/  FMUL R75, R53, c[0x0][0x188] ;  /* 0x00006200354b7a20 */ /* 0x000fe40000400000 */
[----:B------:R-:W-:Y:S02]  /*e770*/  FMUL R53, R84, c[0x0][0x188] ;  /* 0x0000620054357a20 */ /* 0x000fe40000400000 */
[----:B------:R-:W-:Y:S01]  /*e780*/  IMAD.X R84, RZ, RZ, UR5, P0 ;  /* 0x00000005ff547e24 */ /* 0x000fe200080e06ff */
[----:B------:R-:W-:Y:S01]  /*e790*/  LEA.HI R115, R115, 0x58, RZ, 0x1e ;  /* 0x0000005873737811 */ /* 0x000fe200078ff0ff */
[----:B------:R-:W-:Y:S01]  /*e7a0*/  FMUL R44, R58, c[0x0][0x188] ;  /* 0x000062003a2c7a20 */ /* 0x000fe20000400000 */
[----:B------:R-:W-:Y:S01]  /*e7b0*/  ISETP.GT.U32.AND P0, PT, R78, R122, PT ;  /* 0x0000007a4e00720c */ /* 0x000fe20003f04070 */
[----:B------:R-:W-:Y:S01]  /*e7c0*/  IMAD.IADD R120, R0, 0x1, R120 ;  /* 0x0000000100787824 */ /* 0x000fe200078e0278 */
[----:B------:R-:W-:Y:S01]  /*e7d0*/  ISETP.GT.U32.AND.EX P4, PT, R84, RZ, PT, P4 ;  /* 0x000000ff5400720c */ /* 0x000fe20003f84140 */
[----:B------:R-:W-:Y:S01]  /*e7e0*/  FMUL R76, R45, c[0x0][0x188] ;  /* 0x000062002d4c7a20 */ /* 0x000fe20000400000 */
[----:B------:R-:W-:Y:S01]  /*e7f0*/  ISETP.GT.U32.AND P1, PT, R78, R121, PT ;  /* 0x000000794e00720c */ /* 0x000fe20003f24070 */
[----:B------:R-:W-:Y:S01]  /*e800*/  FMUL R45, R56, c[0x0][0x188] ;  /* 0x00006200382d7a20 */ /* 0x000fe20000400000 */
[----:B------:R-:W-:Y:S01]  /*e810*/  ISETP.GT.U32.AND.EX P0, PT, R84, RZ, PT, P0 ;  /* 0x000000ff5400720c */ /* 0x000fe20003f04100 */
[----:B------:R-:W-:Y:S01]  /*e820*/  IMAD.IADD R115, R0, 0x1, R115 ;  /* 0x0000000100737824 */ /* 0x000fe200078e0273 */
[----:B------:R-:W-:Y:S01]  /*e830*/  ISETP.GT.U32.AND P3, PT, R78, R120, PT ;  /* 0x000000784e00720c */ /* 0x000fe20003f64070 */
[----:B------:R-:W-:Y:S01]  /*e840*/  FMUL R64, R86, c[0x0][0x188] ;  /* 0x0000620056407a20 */ /* 0x000fe20000400000 */
[----:B------:R-:W-:-:S02]  /*e850*/  FSEL R44, R44, -INF , !P4 ;  /* 0xff8000002c2c7808 */ /* 0x000fc40006000000 */
[----:B------:R-:W-:Y:S02]  /*e860*/  ISETP.GT.U32.AND P4, PT, R78, R111, PT ;  /* 0x0000006f4e00720c */ /* 0x000fe40003f84070 */
[----:B------:R-:W-:Y:S01]  /*e870*/  IADD3 R39, R0, R38, RZ ;  /* 0x0000002600277210 */ /* 0x000fe20007ffe0ff */
[----:B------:R-:W-:Y:S01]  /*e880*/  FMUL R77, R47, c[0x0][0x188] ;  /* 0x000062002f4d7a20 */ /* 0x000fe20000400000 */
[----:B------:R-:W-:Y:S02]  /*e890*/  ISETP.GT.U32.AND.EX P1, PT, R84, RZ, PT, P1 ;  /* 0x000000ff5400720c */ /* 0x000fe40003f24110 */
[----:B0-----:R-:W-:Y:S01]  /*e8a0*/  LOP3.LUT R38, R35, 0x1c, RZ, 0xc0, !PT ;  /* 0x0000001c23267812 */ /* 0x001fe200078ec0ff */
[----:B------:R-:W-:Y:S01]  /*e8b0*/  FMUL R47, R52, c[0x0][0x188] ;  /* 0x00006200342f7a20 */ /* 0x000fe20000400000 */
[----:B------:R-:W-:Y:S01]  /*e8c0*/  FSEL R45, R45, -INF , !P0 ;  /* 0xff8000002d2d7808 */ /* 0x000fe20004000000 */
[----:B------:R-:W-:Y:S01]  /*e8d0*/  FMUL R56, R57, c[0x0][0x188] ;  /* 0x0000620039387a20 */ /* 0x000fe20000400000 */
[----:B------:R-:W-:-:S02]  /*e8e0*/  ISETP.GT.U32.AND P2, PT, R78, R115, PT ;  /* 0x000000734e00720c */ /* 0x000fc40003f44070 */
[----:B------:R-:W-:Y:S02]  /*e8f0*/  ISETP.GT.U32.AND P0, PT, R78, R110, PT ;  /* 0x0000006e4e00720c */ /* 0x000fe40003f04070 */
[C---:B------:R-:W-:Y:S02]  /*e900*/  ISETP.GT.U32.AND.EX P3, PT, R84.reuse, RZ, PT, P3 ;  /* 0x000000ff5400720c */ /* 0x040fe40003f64130 */
[----:B------:R-:W-:Y:S01]  /*e910*/  ISETP.GT.U32.AND.EX P4, PT, R84, RZ, PT, P4 ;  /* 0x000000ff5400720c */ /* 0x000fe20003f84140 */
[----:B------:R-:W-:Y:S01]  /*e920*/  FMUL R46, R46, c[0x0][0x188] ;  /* 0x000062002e2e7a20 */ /* 0x000fe20000400000 */
[----:B------:R-:W-:Y:S01]  /*e930*/  FSEL R57, R64, -INF , !P1 ;  /* 0xff80000040397808 */ /* 0x000fe20004800000 */
[----:B------:R-:W-:Y:S01]  /*e940*/  FMUL R54, R54, c[0x0][0x188] ;  /* 0x0000620036367a20 */ /* 0x000fe20000400000 */
[----:B------:R-:W-:Y:S01]  /*e950*/  LEA.HI R38, R38, 0x18, RZ, 0x1e ;  /* 0x0000001826267811 */ /* 0x000fe200078ff0ff */
[----:B------:R-:W-:Y:S01]  /*e960*/  FMUL R74, R55, c[0x0][0x188] ;  /* 0x00006200374a7a20 */ /* 0x000fe20000400000 */
[----:B------:R-:W-:Y:S01]  /*e970*/  ISETP.GT.U32.AND P1, PT, R78, R109, PT ;  /* 0x0000006d4e00720c */ /* 0x000fe20003f24070 */
[----:B------:R-:W-:Y:S01]  /*e980*/  FMUL R55, R70, c[0x0][0x188] ;  /* 0x0000620046377a20 */ /* 0x000fe20000400000 */
[----:B------:R-:W-:-:S02]  /*e990*/  LOP3.LUT R35, R35, 0x1c, RZ, 0xc0, !PT ;  /* 0x0000001c23237812 */ /* 0x000fc400078ec0ff */
[C---:B------:R-:W-:Y:S02]  /*e9a0*/  ISETP.GT.U32.AND.EX P2, PT, R84.reuse, RZ, PT, P2 ;  /* 0x000000ff5400720c */ /* 0x040fe40003f44120 */
[----:B------:R-:W-:Y:S02]  /*e9b0*/  FSEL R64, R53, -INF , !P3 ;  /* 0xff80000035407808 */ /* 0x000fe40005800000 */
[----:B------:R-:W-:Y:S02]  /*e9c0*/  ISETP.GT.U32.AND.EX P0, PT, R84, RZ, PT, P0 ;  /* 0x000000ff5400720c */ /* 0x000fe40003f04100 */
[C---:B------:R-:W-:Y:S02]  /*e9d0*/  ISETP.GT.U32.AND P3, PT, R78.reuse, R108, PT ;  /* 0x0000006c4e00720c */ /* 0x040fe40003f64070 */
[----:B------:R-:W-:Y:S01]  /*e9e0*/  FSEL R70, R47, -INF , !P4 ;  /* 0xff8000002f467808 */ /* 0x000fe20006000000 */
[----:B------:R-:W-:Y:S01]  /*e9f0*/  FMUL R79, R69, c[0x0][0x188] ;  /* 0x00006200454f7a20 */ /* 0x000fe20000400000 */
[----:B------:R-:W-:Y:S01]  /*ea00*/  ISETP.GT.U32.AND P4, PT, R78, R42, PT ;  /* 0x0000002a4e00720c */ /* 0x000fe20003f84070 */
[----:B------:R-:W-:Y:S01]  /*ea10*/  IMAD.IADD R38, R0, 0x1, R38 ;  /* 0x0000000100267824 */ /* 0x000fe200078e0226 */
[----:B-1----:R-:W-:-:S02]  /*ea20*/  LOP3.LUT R2, R2, 0x1c, RZ, 0xc0, !PT ;  /* 0x0000001c02027812 */ /* 0x002fc400078ec0ff */
[----:B------:R-:W-:Y:S02]  /*ea30*/  ISETP.GT.U32.AND.EX P1, PT, R84, RZ, PT, P1 ;  /* 0x000000ff5400720c */ /* 0x000fe40003f24110 */
[----:B------:R-:W-:Y:S02]  /*ea40*/  LEA.HI R35, R35, 0x10, RZ, 0x1e ;  /* 0x0000001023237811 */ /* 0x000fe400078ff0ff */
[----:B------:R-:W-:Y:S02]  /*ea50*/  FSEL R69, R54, -INF , !P2 ;  /* 0xff80000036457808 */ /* 0x000fe40005000000 */
[----:B------:R-:W-:Y:S01]  /*ea60*/  FSEL R67, R46, -INF , !P0 ;  /* 0xff8000002e437808 */ /* 0x000fe20004000000 */
[----:B------:R-:W-:Y:S01]  /*ea70*/  FMUL R46, R62, c[0x0][0x188] ;  /* 0x000062003e2e7a20 */ /* 0x000fe20000400000 */
[----:B------:R-:W-:Y:S02]  /*ea80*/  ISETP.GT.U32.AND P2, PT, R78, R43, PT ;  /* 0x0000002b4e00720c */ /* 0x000fe40003f44070 */
[----:B------:R-:W-:-:S02]  /*ea90*/  ISETP.GT.U32.AND.EX P3, PT, R84, RZ, PT, P3 ;  /* 0x000000ff5400720c */ /* 0x000fc40003f64130 */
[----:B------:R-:W-:Y:S02]  /*eaa0*/  LEA.HI R2, R2, 0x8, RZ, 0x1e ;  /* 0x0000000802027811 */ /* 0x000fe400078ff0ff */
[----:B------:R-:W-:Y:S01]  /*eab0*/  ISETP.GT.U32.AND.EX P4, PT, R84, RZ, PT, P4 ;  /* 0x000000ff5400720c */ /* 0x000fe20003f84140 */
[----:B------:R-:W-:Y:S01]  /*eac0*/  FMUL R52, R68, c[0x0][0x188] ;  /* 0x0000620044347a20 */ /* 0x000fe20000400000 */
[----:B------:R-:W-:Y:S01]  /*ead0*/  ISETP.GT.U32.AND P0, PT, R78, R39, PT ;  /* 0x000000274e00720c */ /* 0x000fe20003f04070 */
[----:B------:R-:W-:Y:S01]  /*eae0*/  IMAD.IADD R35, R0, 0x1, R35 ;  /* 0x0000000100237824 */ /* 0x000fe200078e0223 */
[----:B------:R-:W-:Y:S02]  /*eaf0*/  FSEL R65, R65, -INF , !P1 ;  /* 0xff80000041417808 */ /* 0x000fe40004800000 */
[----:B------:R-:W-:Y:S01]  /*eb00*/  ISETP.GT.U32.AND P1, PT, R78, R38, PT ;  /* 0x000000264e00720c */ /* 0x000fe20003f24070 */
[----:B------:R-:W-:Y:S01]  /*eb10*/  FMUL R47, R60, c[0x0][0x188] ;  /* 0x000062003c2f7a20 */ /* 0x000fe20000400000 */
[----:B------:R-:W-:-:S02]  /*eb20*/  ISETP.GT.U32.AND.EX P2, PT, R84, RZ, PT, P2 ;  /* 0x000000ff5400720c */ /* 0x000fc40003f44120 */
[----:B------:R-:W-:Y:S02]  /*eb30*/  FSEL R66, R55, -INF , !P3 ;  /* 0xff80000037427808 */ /* 0x000fe40005800000 */
[----:B------:R-:W-:Y:S02]  /*eb40*/  IADD3 R2, R0, R2, RZ ;  /* 0x0000000200027210 */ /* 0x000fe40007ffe0ff */
[----:B------:R-:W-:Y:S01]  /*eb50*/  FSEL R55, R46, -INF , !P4 ;  /* 0xff8000002e377808 */ /* 0x000fe20006000000 */
[----:B------:R-:W-:Y:S01]  /*eb60*/  FMUL R46, R50, c[0x0][0x188] ;  /* 0x00006200322e7a20 */ /* 0x000fe20000400000 */
[C---:B------:R-:W-:Y:S02]  /*eb70*/  ISETP.GT.U32.AND.EX P0, PT, R84.reuse, RZ, PT, P0 ;  /* 0x000000ff5400720c */ /* 0x040fe40003f04100 */
[----:B------:R-:W-:Y:S02]  /*eb80*/  ISETP.GT.U32.AND.EX P1, PT, R84, RZ, PT, P1 ;  /* 0x000000ff5400720c */ /* 0x000fe40003f24110 */
[----:B------:R-:W-:-:S02]  /*eb90*/  ISETP.GT.U32.AND P3, PT, R78, R35, PT ;  /* 0x000000234e00720c */ /* 0x000fc40003f64070 */
[----:B------:R-:W-:Y:S02]  /*eba0*/  FSEL R58, R52, -INF , !P2 ;  /* 0xff800000343a7808 */ /* 0x000fe40005000000 */
[----:B------:R-:W-:Y:S02]  /*ebb0*/  ISETP.GT.U32.AND P2, PT, R78, R2, PT ;  /* 0x000000024e00720c */ /* 0x000fe40003f44070 */
[----:B------:R-:W-:Y:S01]  /*ebc0*/  FSEL R53, R47, -INF , !P0 ;  /* 0xff8000002f357808 */ /* 0x000fe20004000000 */
[----:B------:R-:W-:Y:S01]  /*ebd0*/  FMUL R47, R48, c[0x0][0x188] ;  /* 0x00006200302f7a20 */ /* 0x000fe20000400000 */
[----:B------:R-:W-:Y:S01]  /*ebe0*/  FSEL R54, R46, -INF , !P1 ;  /* 0xff8000002e367808 */ /* 0x000fe20004800000 */
[----:B------:R-:W-:Y:S01]  /*ebf0*/  FMUL R46, R82, c[0x0][0x188] ;  /* 0x00006200522e7a20 */ /* 0x000fe20000400000 */
[C---:B------:R-:W-:Y:S02]  /*ec00*/  ISETP.GT.U32.AND.EX P3, PT, R84.reuse, RZ, PT, P3 ;  /* 0x000000ff5400720c */ /* 0x040fe40003f64130 */
[----:B------:R-:W-:-:S02]  /*ec10*/  ISETP.GT.U32.AND.EX P2, PT, R84, RZ, PT, P2 ;  /* 0x000000ff5400720c */ /* 0x000fc40003f44120 */
[----:B------:R-:W-:Y:S02]  /*ec20*/  FSEL R52, R47, -INF , !P3 ;  /* 0xff8000002f347808 */ /* 0x000fe40005800000 */
[----:B------:R-:W-:Y:S02]  /*ec30*/  ISETP.GE.U32.AND P3, PT, R78, R121, PT ;  /* 0x000000794e00720c */ /* 0x000fe40003f66070 */
[----:B------:R-:W-:Y:S02]  /*ec40*/  FSEL R47, R46, -INF , !P2 ;  /* 0xff8000002e2f7808 */ /* 0x000fe40005000000 */
[C---:B------:R-:W-:Y:S01]  /*ec50*/  ISETP.GE.U32.AND P2, PT, R78.reuse, R120, PT ;  /* 0x000000784e00720c */ /* 0x040fe20003f46070 */
[----:B------:R-:W-:Y:S01]  /*ec60*/  FMUL R72, R87, c[0x0][0x188] ;  /* 0x0000620057487a20 */ /* 0x000fe20000400000 */
[----:B------:R-:W-:Y:S01]  /*ec70*/  ISETP.GE.U32.AND P1, PT, R78, R122, PT ;  /* 0x0000007a4e00720c */ /* 0x000fe20003f26070 */
[----:B------:R-:W-:Y:S01]  /*ec80*/  FMUL R73, R85, c[0x0][0x188] ;  /* 0x0000620055497a20 */ /* 0x000fe20000400000 */
[----:B------:R-:W-:-:S02]  /*ec90*/  ISETP.GE.U32.AND.EX P3, PT, R84, RZ, PT, P3 ;  /* 0x000000ff5400720c */ /* 0x000fc40003f66130 */
[C---:B------:R-:W-:Y:S02]  /*eca0*/  ISETP.GE.U32.AND.EX P2, PT, R84.reuse, RZ, PT, P2 ;  /* 0x000000ff5400720c */ /* 0x040fe40003f46120 */
[----:B------:R-:W-:Y:S02]  /*ecb0*/  ISETP.GE.U32.AND.EX P1, PT, R84, RZ, PT, P1 ;  /* 0x000000ff5400720c */ /* 0x000fe40003f26110 */
[----:B------:R-:W-:Y:S02]  /*ecc0*/  FSEL R72, R72, -INF , !P3 ;  /* 0xff80000048487808 */ /* 0x000fe40005800000 */
[C---:B------:R-:W-:Y:S02]  /*ecd0*/  ISETP.GE.U32.AND P3, PT, R78.reuse, R109, PT ;  /* 0x0000006d4e00720c */ /* 0x040fe40003f66070 */
[----:B------:R-:W-:Y:S02]  /*ece0*/  FSEL R73, R73, -INF , !P2 ;  /* 0xff80000049497808 */ /* 0x000fe40005000000 */
[----:B------:R-:W-:-:S02]  /*ecf0*/  ISETP.GE.U32.AND P2, PT, R78, R108, PT ;  /* 0x0000006c4e00720c */ /* 0x000fc40003f46070 */
[----:B------:R-:W-:Y:S01]  /*ed00*/  FSEL R60, R56, -INF , !P1 ;  /* 0xff800000383c7808 */ /* 0x000fe20004800000 */
[----:B------:R-:W-:Y:S01]  /*ed10*/  FMUL R85, R71, c[0x0][0x188] ;  /* 0x0000620047557a20 */ /* 0x000fe20000400000 */
[----:B------:R-:W-:Y:S02]  /*ed20*/  ISETP.GE.U32.AND P1, PT, R78, R110, PT ;  /* 0x0000006e4e00720c */ /* 0x000fe40003f26070 */
[C---:B------:R-:W-:Y:S02]  /*ed30*/  ISETP.GE.U32.AND.EX P3, PT, R84.reuse, RZ, PT, P3 ;  /* 0x000000ff5400720c */ /* 0x040fe40003f66130 */
[C---:B------:R-:W-:Y:S02]  /*ed40*/  ISETP.GE.U32.AND.EX P2, PT, R84.reuse, RZ, PT, P2 ;  /* 0x000000ff5400720c */ /* 0x040fe40003f46120 */
[----:B------:R-:W-:Y:S02]  /*ed50*/  ISETP.GE.U32.AND.EX P1, PT, R84, RZ, PT, P1 ;  /* 0x000000ff5400720c */ /* 0x000fe40003f26110 */
[----:B------:R-:W-:-:S02]  /*ed60*/  FSEL R71, R76, -INF , !P3 ;  /* 0xff8000004c477808 */ /* 0x000fc40005800000 */
[----:B------:R-:W-:Y:S02]  /*ed70*/  FSEL R76, R85, -INF , !P2 ;  /* 0xff800000554c7808 */ /* 0x000fe40005000000 */
[C---:B------:R-:W-:Y:S02]  /*ed80*/  ISETP.GE.U32.AND P2, PT, R78.reuse, R35, PT ;  /* 0x000000234e00720c */ /* 0x040fe40003f46070 */
[----:B------:R-:W-:Y:S01]  /*ed90*/  FSEL R68, R77, -INF , !P1 ;  /* 0xff8000004d447808 */ /* 0x000fe20004800000 */
[----:B------:R-:W2:Y:S01]  /*eda0*/  LDL R35, [R1+0x634] ;  /* 0x0006340001237983 */ /* 0x000ea20000100800 */
[C---:B------:R-:W-:Y:S02]  /*edb0*/  ISETP.GE.U32.AND P3, PT, R78.reuse, R38, PT ;  /* 0x000000264e00720c */ /* 0x040fe40003f66070 */
[C---:B------:R-:W-:Y:S01]  /*edc0*/  ISETP.GE.U32.AND P1, PT, R78.reuse, R39, PT ;  /* 0x000000274e00720c */ /* 0x040fe20003f26070 */
[----:B------:R-:W3:Y:S04]  /*edd0*/  LDL R38, [R1+0x630] ;  /* 0x0006300001267983 */ /* 0x000ee80000100800 */
[----:B------:R-:W4:Y:S04]  /*ede0*/  LDL R39, [R1+0x62c] ;  /* 0x00062c0001277983 */ /* 0x000f280000100800 */
[----:B------:R-:W0:Y:S01]  /*edf0*/  S2R R124, SR_TID.X ;  /* 0x00000000007c7919 */ /* 0x000e220000002100 */
[----:B------:R-:W-:Y:S01]  /*ee00*/  ISETP.GE.U32.AND P0, PT, R78, R123, PT ;  /* 0x0000007b4e00720c */ /* 0x000fe20003f06070 */
[----:B------:R-:W-:-:S03]  /*ee10*/  FMUL R59, R59, c[0x0][0x188] ;  /* 0x000062003b3b7a20 */ /* 0x000fc60000400000 */
[----:B------:R-:W-:Y:S01]  /*ee20*/  ISETP.GE.U32.AND.EX P0, PT, R84, RZ, PT, P0 ;  /* 0x000000ff5400720c */ /* 0x000fe20003f06100 */
[----:B------:R-:W-:-:S03]  /*ee30*/  FMUL R48, R80, c[0x0][0x188] ;  /* 0x0000620050307a20 */ /* 0x000fc60000400000 */
[----:B------:R-:W-:Y:S02]  /*ee40*/  FSEL R46, R59, -INF , !P0 ;  /* 0xff8000003b2e7808 */ /* 0x000fe40004000000 */
[----:B0-----:R-:W-:-:S04]  /*ee50*/  LOP3.LUT R124, R124, 0x1c, RZ, 0xc0, !PT ;  /* 0x0000001c7c7c7812 */ /* 0x001fc800078ec0ff */
[----:B------:R-:W-:-:S04]  /*ee60*/  LEA.HI R0, R124, R0, RZ, 0x1e ;  /* 0x000000007c007211 */ /* 0x000fc800078ff0ff */
[C---:B------:R-:W-:Y:S02]  /*ee70*/  ISETP.GT.U32.AND P4, PT, R78.reuse, R0, PT ;  /* 0x000000004e00720c */ /* 0x040fe40003f84070 */
[----:B------:R-:W-:Y:S02]  /*ee80*/  ISETP.GE.U32.AND P0, PT, R78, R111, PT ;  /* 0x0000006f4e00720c */ /* 0x000fe40003f06070 */
[C---:B------:R-:W-:Y:S02]  /*ee90*/  ISETP.GT.U32.AND.EX P4, PT, R84.reuse, RZ, PT, P4 ;  /* 0x000000ff5400720c */ /* 0x040fe40003f84140 */
[----:B------:R-:W-:Y:S02]  /*eea0*/  ISETP.GE.U32.AND.EX P0, PT, R84, RZ, PT, P0 ;  /* 0x000000ff5400720c */ /* 0x000fe40003f06100 */
[----:B------:R-:W-:Y:S02]  /*eeb0*/  FSEL R48, R48, -INF , !P4 ;  /* 0xff80000030307808 */ /* 0x000fe40006000000 */
[----:B------:R-:W-:-:S02]  /*eec0*/  ISETP.GE.U32.AND P4, PT, R78, R115, PT ;  /* 0x000000734e00720c */ /* 0x000fc40003f86070 */
[----:B------:R-:W-:Y:S02]  /*eed0*/  FSEL R75, R75, -INF , !P0 ;  /* 0xff8000004b4b7808 */ /* 0x000fe40004000000 */
[----:B------:R-:W-:Y:S02]  /*eee0*/  ISETP.GE.U32.AND.EX P4, PT, R84, RZ, PT, P4 ;  /* 0x000000ff5400720c */ /* 0x000fe40003f86140 */
[----:B------:R-:W-:Y:S01]  /*eef0*/  ISETP.GE.U32.AND P0, PT, R78, R42, PT ;  /* 0x0000002a4e00720c */ /* 0x000fe20003f06070 */
[----:B------:R-:W-:Y:S01]  /*ef00*/  FMUL R50, R63, c[0x0][0x188] ;  /* 0x000062003f327a20 */ /* 0x000fe20000400000 */
[----:B------:R-:W-:Y:S02]  /*ef10*/  FSEL R74, R74, -INF , !P4 ;  /* 0xff8000004a4a7808 */ /* 0x000fe40006000000 */
[----:B------:R-:W-:Y:S02]  /*ef20*/  ISETP.GE.U32.AND P4, PT, R78, R43, PT ;  /* 0x0000002b4e00720c */ /* 0x000fe40003f86070 */
[----:B------:R-:W-:-:S02]  /*ef30*/  ISETP.GE.U32.AND.EX P0, PT, R84, RZ, PT, P0 ;  /* 0x000000ff5400720c */ /* 0x000fc40003f06100 */
[----:B------:R-:W-:Y:S01]  /*ef40*/  ISETP.GE.U32.AND.EX P4, PT, R84, RZ, PT, P4 ;  /* 0x000000ff5400720c */ /* 0x000fe20003f86140 */
[----:B------:R-:W-:Y:S01]  /*ef50*/  FMUL R77, R49, c[0x0][0x188] ;  /* 0x00006200314d7a20 */ /* 0x000fe20000400000 */
[----:B------:R-:W-:Y:S02]  /*ef60*/  FSEL R59, R50, -INF , !P0 ;  /* 0xff800000323b7808 */ /* 0x000fe40004000000 */
[----:B------:R-:W-:Y:S01]  /*ef70*/  ISETP.GE.U32.AND P0, PT, R78, R0, PT ;  /* 0x000000004e00720c */ /* 0x000fe20003f06070 */
[----:B------:R-:W-:Y:S01]  /*ef80*/  FMUL R50, R61, c[0x0][0x188] ;  /* 0x000062003d327a20 */ /* 0x000fe20000400000 */
[----:B------:R-:W-:Y:S01]  /*ef90*/  ISETP.GE.U32.AND.EX P2, PT, R84, RZ, PT, P2 ;  /* 0x000000ff5400720c */ /* 0x000fe20003f46120 */
[----:B------:R-:W-:Y:S01]  /*efa0*/  FMUL R61, R81, c[0x0][0x188] ;  /* 0x00006200513d7a20 */ /* 0x000fe20000400000 */
[----:B------:R-:W-:Y:S02]  /*efb0*/  FSEL R62, R79, -INF , !P4 ;  /* 0xff8000004f3e7808 */ /* 0x000fe40006000000 */
[----:B------:R-:W-:Y:S01]  /*efc0*/  ISETP.GE.U32.AND P4, PT, R78, R2, PT ;  /* 0x000000024e00720c */ /* 0x000fe20003f86070 */
[----:B------:R-:W-:Y:S01]  /*efd0*/  FMUL R78, R51, c[0x0][0x188] ;  /* 0x00006200334e7a20 */ /* 0x000fe20000400000 */
[----:B------:R-:W-:-:S02]  /*efe0*/  ISETP.GE.U32.AND.EX P1, PT, R84, RZ, PT, P1 ;  /* 0x000000ff5400720c */ /* 0x000fc40003f26110 */
[C---:B------:R-:W-:Y:S01]  /*eff0*/  ISETP.GE.U32.AND.EX P3, PT, R84.reuse, RZ, PT, P3 ;  /* 0x000000ff5400720c */ /* 0x040fe20003f66130 */
[----:B------:R-:W-:Y:S01]  /*f000*/  FMUL R63, R83, c[0x0][0x188] ;  /* 0x00006200533f7a20 */ /* 0x000fe20000400000 */
[----:B------:R-:W-:Y:S01]  /*f010*/  ISETP.GE.U32.AND.EX P0, PT, R84, RZ, PT, P0 ;  /* 0x000000ff5400720c */ /* 0x000fe20003f06100 */
[----:B------:R-:W0:Y:S01]  /*f020*/  S2R R115, SR_TID.X ;  /* 0x0000000000737919 */ /* 0x000e220000002100 */
[----:B------:R-:W-:Y:S02]  /*f030*/  FSEL R51, R77, -INF , !P2 ;  /* 0xff8000004d337808 */ /* 0x000fe40005000000 */
[----:B------:R-:W-:Y:S01]  /*f040*/  FSEL R56, R50, -INF , !P1 ;  /* 0xff80000032387808 */ /* 0x000fe20004800000 */
[----:B------:R-:W1:Y:S01]  /*f050*/  S2R R121, SR_TID.X ;  /* 0x0000000000797919 */ /* 0x000e620000002100 */
[----:B------:R-:W-:Y:S02]  /*f060*/  FSEL R50, R61, -INF , !P0 ;  /* 0xff8000003d327808 */ /* 0x000fe40004000000 */
[----:B------:R-:W-:Y:S01]  /*f070*/  FSEL R61, R78, -INF , !P3 ;  /* 0xff8000004e3d7808 */ /* 0x000fe20005800000 */
[----:B------:R-:W4:Y:S01]  /*f080*/  LDL.LU R2, [R1+0x5c8] ;  /* 0x0005c80001027983 */ /* 0x000f220000300800 */
[----:B------:R-:W-:-:S02]  /*f090*/  FMNMX R103, R52, R51, !PT ;  /* 0x0000003334677209 */ /* 0x000fc40007800000 */
[----:B------:R-:W-:-:S03]  /*f0a0*/  FMNMX R102, R54, R61, !PT ;  /* 0x0000003d36667209 */ /* 0x000fc60007800000 */
[----:B------:R-:W0:Y:S04]  /*f0b0*/  SHFL.BFLY PT, R78, R103, 0x2, 0x1f ;  /* 0x0c401f00674e7f89 */ /* 0x000e2800000e0000 */
[----:B------:R-:W1:Y:S01]  /*f0c0*/  SHFL.BFLY PT, R79, R102, 0x2, 0x1f ;  /* 0x0c401f00664f7f89 */ /* 0x000e6200000e0000 */
[----:B------:R-:W-:-:S04]  /*f0d0*/  ISETP.GE.U32.AND.EX P4, PT, R84, RZ, PT, P4 ;  /* 0x000000ff5400720c */ /* 0x000fc80003f86140 */
[----:B------:R-:W-:-:S04]  /*f0e0*/  FSEL R49, R63, -INF , !P4 ;  /* 0xff8000003f317808 */ /* 0x000fc80006000000 */
[----:B------:R-:W-:-:S05]  /*f0f0*/  FMNMX R104, R47, R49, !PT ;  /* 0x000000312f687209 */ /* 0x000fca0007800000 */
[----:B------:R-:W1:Y:S01]  /*f100*/  SHFL.BFLY PT, R105, R104, 0x2, 0x1f ;  /* 0x0c401f0068697f89 */ /* 0x000e6200000e0000 */
[----:B0-----:R-:W-:Y:S02]  /*f110*/  FMNMX R78, R103, R78, !PT ;  /* 0x0000004e674e7209 */ /* 0x001fe40007800000 */
[----:B-1----:R-:W-:-:S03]  /*f120*/  FMNMX R79, R102, R79, !PT ;  /* 0x0000004f664f7209 */ /* 0x002fc60007800000 */
[----:B------:R-:W0:Y:S01]  /*f130*/  SHFL.BFLY PT, R102, R78, 0x1, 0x1f ;  /* 0x0c201f004e667f89 */ /* 0x000e2200000e0000 */
[----:B------:R-:W-:-:S05]  /*f140*/  FMNMX R105, R104, R105, !PT ;  /* 0x0000006968697209 */ /* 0x000fca0007800000 */
[----:B------:R-:W1:Y:S01]  /*f150*/  SHFL.BFLY PT, R104, R105, 0x1, 0x1f ;  /* 0x0c201f0069687f89 */ /* 0x000e6200000e0000 */
[----:B0-----:R-:W-:-:S03]  /*f160*/  FMNMX R78, R78, R102, !PT ;  /* 0x000000664e4e7209 */ /* 0x001fc60007800000 */
[----:B------:R-:W0:Y:S01]  /*f170*/  S2R R102, SR_TID.X ;  /* 0x0000000000667919 */ /* 0x000e220000002100 */
[----:B------:R-:W-:Y:S02]  /*f180*/  FMNMX R106, R48, R50, !PT ;  /* 0x00000032306a7209 */ /* 0x000fe40007800000 */
[----:B------:R-:W-:Y:S02]  /*f190*/  FMNMX R101, R53, R56, !PT ;  /* 0x0000003835657209 */ /* 0x000fe40007800000 */
[----:B------:R-:W-:Y:S01]  /*f1a0*/  LOP3.LUT R115, R115, 0x1c, RZ, 0xc0, !PT ;  /* 0x0000001c73737812 */ /* 0x000fe200078ec0ff */
[----:B------:R-:W0:Y:S01]  /*f1b0*/  SHFL.BFLY PT, R107, R106, 0x2, 0x1f ;  /* 0x0c401f006a6b7f89 */ /* 0x000e2200000e0000 */
[----:B------:R-:W-:-:S03]  /*f1c0*/  FMNMX R100, R55, R59, !PT ;  /* 0x0000003b37647209 */ /* 0x000fc60007800000 */
[----:B------:R-:W0:Y:S01]  /*f1d0*/  SHFL.BFLY PT, R80, R101, 0x2, 0x1f ;  /* 0x0c401f0065507f89 */ /* 0x000e2200000e0000 */
[----:B-1----:R-:W-:Y:S01]  /*f1e0*/  FMNMX R104, R105, R104, !PT ;  /* 0x0000006869687209 */ /* 0x002fe20007800000 */
[----:B------:R-:W-:Y:S02]  /*f1f0*/  IMAD.SHL.U32 R115, R115, 0x4, RZ ;  /* 0x0000000473737824 */ /* 0x000fe400078e00ff */
[----:B------:R-:W1:Y:S01]  /*f200*/  SHFL.BFLY PT, R81, R100, 0x2, 0x1f ;  /* 0x0c401f0064517f89 */ /* 0x000e6200000e0000 */
[----:B0-----:R-:W-:-:S04]  /*f210*/  SHF.R.U32.HI R105, RZ, 0x3, R102 ;  /* 0x00000003ff697819 */ /* 0x001fc80000011666 */
[----:B------:R-:W-:-:S05]  /*f220*/  LOP3.LUT R105, R105, 0xc, RZ, 0xc0, !PT ;  /* 0x0000000c69697812 */ /* 0x000fca00078ec0ff */
[----:B------:R-:W-:Y:S02]  /*f230*/  IMAD.IADD R105, R115, 0x1, R105 ;  /* 0x0000000173697824 */ /* 0x000fe400078e0269 */
[----:B------:R-:W0:Y:S01]  /*f240*/  S2R R115, SR_TID.X ;  /* 0x0000000000737919 */ /* 0x000e220000002100 */
[----:B------:R-:W-:Y:S02]  /*f250*/  FMNMX R99, R58, R62, !PT ;  /* 0x0000003e3a637209 */ /* 0x000fe40007800000 */
[----:B------:R-:W-:-:S03]  /*f260*/  FMNMX R98, R66, R76, !PT ;  /* 0x0000004c42627209 */ /* 0x000fc60007800000 */
[----:B------:R-:W0:Y:S01]  /*f270*/  SHFL.BFLY PT, R82, R99, 0x2, 0x1f ;  /* 0x0c401f0063527f89 */ /* 0x000e2200000e0000 */
[----:B------:R-:W-:-:S03]  /*f280*/  FMNMX R107, R106, R107, !PT ;  /* 0x0000006b6a6b7209 */ /* 0x000fc60007800000 */
[----:B------:R-:W0:Y:S01]  /*f290*/  SHFL.BFLY PT, R83, R98, 0x2, 0x1f ;  /* 0x0c401f0062537f89 */ /* 0x000e2200000e0000 */
[----:B------:R-:W-:-:S03]  /*f2a0*/  FMNMX R80, R101, R80, !PT ;  /* 0x0000005065507209 */ /* 0x000fc60007800000 */
[----:B------:R-:W0:Y:S01]  /*f2b0*/  SHFL.BFLY PT, R106, R107, 0x1, 0x1f ;  /* 0x0c201f006b6a7f89 */ /* 0x000e2200000e0000 */
[----:B-1----:R-:W-:-:S03]  /*f2c0*/  FMNMX R81, R100, R81, !PT ;  /* 0x0000005164517209 */ /* 0x002fc60007800000 */
[----:B------:R-:W1:Y:S04]  /*f2d0*/  SHFL.BFLY PT, R101, R79, 0x1, 0x1f ;  /* 0x0c201f004f657f89 */ /* 0x000e6800000e0000 */
[----:B------:R-:W1:Y:S01]  /*f2e0*/  SHFL.BFLY PT, R100, R80, 0x1, 0x1f ;  /* 0x0c201f0050647f89 */ /* 0x000e6200000e0000 */
[----:B0-----:R-:W-:-:S04]  /*f2f0*/  LOP3.LUT R120, R115, 0x1c, RZ, 0xc0, !PT ;  /* 0x0000001c73787812 */ /* 0x001fc800078ec0ff */
[----:B------:R-:W-:Y:S02]  /*f300*/  LEA.HI R120, R120, 0x20, RZ, 0x1e ;  /* 0x0000002078787811 */ /* 0x000fe400078ff0ff */
[----:B------:R-:W-:Y:S02]  /*f310*/  FMNMX R82, R99, R82, !PT ;  /* 0x0000005263527209 */ /* 0x000fe40007800000 */
[----:B------:R-:W-:Y:S02]  /*f320*/  SHF.L.U32 R42, R120, 0x4, RZ ;  /* 0x00000004782a7819 */ /* 0x000fe400000006ff */
[----:B------:R-:W-:Y:S02]  /*f330*/  SHF.R.U32.HI R0, RZ, 0x3, R121 ;  /* 0x00000003ff007819 */ /* 0x000fe40000011679 */
[----:B------:R-:W-:Y:S02]  /*f340*/  FMNMX R97, R65, R71, !PT ;  /* 0x0000004741617209 */ /* 0x000fe40007800000 */
[----:B------:R-:W-:Y:S01]  /*f350*/  LOP3.LUT R120, R121, 0x1c, RZ, 0xc0, !PT ;  /* 0x0000001c79787812 */ /* 0x000fe200078ec0ff */
[----:B------:R-:W0:Y:S01]  /*f360*/  SHFL.BFLY PT, R99, R81, 0x1, 0x1f ;  /* 0x0c201f0051637f89 */ /* 0x000e2200000e0000 */
[----:B------:R-:W-:-:S02]  /*f370*/  FMNMX R83, R98, R83, !PT ;  /* 0x0000005362537209 */ /* 0x000fc40007800000 */
[----:B------:R-:W-:Y:S01]  /*f380*/  LOP3.LUT R0, R0, 0xc, RZ, 0xc0, !PT ;  /* 0x0000000c00007812 */ /* 0x000fe200078ec0ff */
[----:B------:R-:W0:Y:S01]  /*f390*/  SHFL.BFLY PT, R98, R82, 0x1, 0x1f ;  /* 0x0c201f0052627f89 */ /* 0x000e2200000e0000 */
[----:B------:R-:W-:-:S03]  /*f3a0*/  LEA.HI R121, R120, 0x30, RZ, 0x1e ;  /* 0x0000003078797811 */ /* 0x000fc600078ff0ff */
[----:B------:R-:W0:Y:S01]  /*f3b0*/  SHFL.BFLY PT, R84, R97, 0x2, 0x1f ;  /* 0x0c401f0061547f89 */ /* 0x000e2200000e0000 */
[----:B------:R-:W-:Y:S01]  /*f3c0*/  IMAD.IADD R0, R0, 0x1, R42 ;  /* 0x0000000100007824 */ /* 0x000fe200078e022a */
[----:B------:R-:W-:Y:S01]  /*f3d0*/  FMNMX R96, R67, R68, !PT ;  /* 0x0000004443607209 */ /* 0x000fe20007800000 */
[----:B------:R-:W-:Y:S01]  /*f3e0*/  IMAD.SHL.U32 R42, R121, 0x10, RZ ;  /* 0x00000010792a7824 */ /* 0x000fe200078e00ff */
[----:B------:R-:W-:Y:S01]  /*f3f0*/  FMNMX R106, R107, R106, !PT ;  /* 0x0000006a6b6a7209 */ /* 0x000fe20007800000 */
[----:B------:R-:W-:Y:S01]  /*f400*/  BAR.SYNC.DEFER_BLOCKING 0x0 ;  /* 0x0000000000007b1d */ /* 0x000fe20000010000 */
[----:B-1----:R-:W-:Y:S02]  /*f410*/  FMNMX R79, R79, R101, !PT ;  /* 0x000000654f4f7209 */ /* 0x002fe40007800000 */
[----:B------:R-:W-:-:S03]  /*f420*/  FMNMX R80, R80, R100, !PT ;  /* 0x0000006450507209 */ /* 0x000fc60007800000 */
[----:B------:R-:W1:Y:S01]  /*f430*/  S2R R121, SR_TID.X ;  /* 0x0000000000797919 */ /* 0x000e620000002100 */
[----:B------:R-:W-:-:S03]  /*f440*/  FMNMX R95, R70, R75, !PT ;  /* 0x0000004b465f7209 */ /* 0x000fc60007800000 */
[----:B------:R-:W1:Y:S01]  /*f450*/  SHFL.BFLY PT, R85, R96, 0x2, 0x1f ;  /* 0x0c401f0060557f89 */ /* 0x000e6200000e0000 */
[----:B------:R-:W-:Y:S02]  /*f460*/  LEA.HI R120, R120, 0x28, RZ, 0x1e ;  /* 0x0000002878787811 */ /* 0x000fe400078ff0ff */
[----:B------:R-:W-:Y:S01]  /*f470*/  SHF.R.U32.HI R43, RZ, 0x3, R115 ;  /* 0x00000003ff2b7819 */ /* 0x000fe20000011673 */
[----:B------:R-:W1:Y:S01]  /*f480*/  SHFL.BFLY PT, R86, R95, 0x2, 0x1f ;  /* 0x0c401f005f567f89 */ /* 0x000e6200000e0000 */
[----:B------:R-:W-:-:S03]  /*f490*/  SHF.L.U32 R108, R120, 0x4, RZ ;  /* 0x00000004786c7819 */ /* 0x000fc600000006ff */
[----:B------:R-:W-:Y:S01]  /*f4a0*/  @P6 STS [R105+0x20000], R106 ;  /* 0x0200006a69006388 */ /* 0x000fe20000000800 */
[----:B------:R-:W-:Y:S02]  /*f4b0*/  LOP3.LUT R43, R43, 0xc, RZ, 0xc0, !PT ;  /* 0x0000000c2b2b7812 */ /* 0x000fe400078ec0ff */
[----:B------:R-:W-:Y:S02]  /*f4c0*/  FMNMX R94, R69, R74, !PT ;  /* 0x0000004a455e7209 */ /* 0x000fe40007800000 */
[----:B------:R-:W-:Y:S01]  /*f4d0*/  LOP3.LUT R122, R115, 0x1c, RZ, 0xc0, !PT ;  /* 0x0000001c737a7812 */ /* 0x000fe200078ec0ff */
[----:B------:R-:W-:Y:S01]  /*f4e0*/  IMAD.IADD R43, R43, 0x1, R108 ;  /* 0x000000012b2b7824 */ /* 0x000fe200078e026c */
[----:B0-----:R-:W-:Y:S01]  /*f4f0*/  FMNMX R81, R81, R99, !PT ;  /* 0x0000006351517209 */ /* 0x001fe20007800000 */
[----:B------:R-:W0:Y:S01]  /*f500*/  SHFL.BFLY PT, R87, R94, 0x2, 0x1f ;  /* 0x0c401f005e577f89 */ /* 0x000e2200000e0000 */
[----:B------:R-:W-:Y:S02]  /*f510*/  FMNMX R82, R82, R98, !PT ;  /* 0x0000006252527209 */ /* 0x000fe40007800000 */
[----:B------:R-:W-:-:S02]  /*f520*/  FMNMX R93, R64, R73, !PT ;  /* 0x00000049405d7209 */ /* 0x000fc40007800000 */
[----:B------:R-:W-:Y:S02]  /*f530*/  FMNMX R84, R97, R84, !PT ;  /* 0x0000005461547209 */ /* 0x000fe40007800000 */
[----:B------:R-:W-:Y:S01]  /*f540*/  LEA.HI R120, R122, 0x40, RZ, 0x1e ;  /* 0x000000407a787811 */ /* 0x000fe200078ff0ff */
[----:B------:R-:W0:Y:S04]  /*f550*/  SHFL.BFLY PT, R97, R83, 0x1, 0x1f ;  /* 0x0c201f0053617f89 */ /* 0x000e2800000e0000 */
[----:B--2---:R-:W-:Y:S04]  /*f560*/  @P6 STS [R35+0x20000], R104 ;  /* 0x0200006823006388 */ /* 0x004fe80000000800 */
[----:B---3--:R-:W-:Y:S04]  /*f570*/  @P6 STS [R38+0x20000], R78 ;  /* 0x0200004e26006388 */ /* 0x008fe80000000800 */
[----:B----4-:R-:W-:Y:S04]  /*f580*/  @P6 STS [R39+0x20000], R79 ;  /* 0x0200004f27006388 */ /* 0x010fe80000000800 */
[----:B------:R2:W-:Y:S02]  /*f590*/  @P6 STS [R0+0x20000], R80 ;  /* 0x0200005000006388 */ /* 0x0005e40000000800 */
[----:B--2---:R-:W-:-:S04]  /*f5a0*/  SHF.R.U32.HI R0, RZ, 0x3, R115 ;  /* 0x00000003ff007819 */ /* 0x004fc80000011673 */
[----:B------:R-:W-:Y:S01]  /*f5b0*/  LOP3.LUT R0, R0, 0xc, RZ, 0xc0, !PT ;  /* 0x0000000c00007812 */ /* 0x000fe200078ec0ff */
[----:B------:R2:W-:Y:S04]  /*f5c0*/  @P6 STS [R43+0x20000], R81 ;  /* 0x020000512b006388 */ /* 0x0005e80000000800 */
[----:B------:R-:W-:Y:S01]  /*f5d0*/  IMAD.IADD R0, R0, 0x1, R42 ;  /* 0x0000000100007824 */ /* 0x000fe200078e022a */
[----:B------:R-:W-:Y:S01]  /*f5e0*/  SHF.L.U32 R42, R120, 0x4, RZ ;  /* 0x00000004782a7819 */ /* 0x000fe200000006ff */
[----:B------:R-:W3:Y:S01]  /*f5f0*/  SHFL.BFLY PT, R88, R93, 0x2, 0x1f ;  /* 0x0c401f005d587f89 */ /* 0x000ee200000e0000 */
[----:B-1----:R-:W-:-:S03]  /*f600*/  LOP3.LUT R120, R121, 0x1c, RZ, 0xc0, !PT ;  /* 0x0000001c79787812 */ /* 0x002fc600078ec0ff */
[----:B------:R1:W-:Y:S01]  /*f610*/  @P6 STS [R0+0x20000], R82 ;  /* 0x0200005200006388 */ /* 0x0003e20000000800 */
[--C-:B--2---:R-:W-:Y:S02]  /*f620*/  SHF.R.U32.HI R43, RZ, 0x3, R121.reuse ;  /* 0x00000003ff2b7819 */ /* 0x104fe40000011679 */
[----:B------:R-:W-:Y:S02]  /*f630*/  FMNMX R85, R96, R85, !PT ;  /* 0x0000005560557209 */ /* 0x000fe40007800000 */
[----:B------:R-:W2:Y:S01]  /*f640*/  SHFL.BFLY PT, R96, R84, 0x1, 0x1f ;  /* 0x0c201f0054607f89 */ /* 0x000ea200000e0000 */
[----:B-1----:R-:W-:Y:S02]  /*f650*/  SHF.R.U32.HI R0, RZ, 0x3, R121 ;  /* 0x00000003ff007819 */ /* 0x002fe40000011679 */
[----:B------:R-:W-:Y:S02]  /*f660*/  LEA.HI R121, R120, 0x50, RZ, 0x1e ;  /* 0x0000005078797811 */ /* 0x000fe400078ff0ff */
[----:B------:R-:W-:-:S02]  /*f670*/  LOP3.LUT R0, R0, 0xc, RZ, 0xc0, !PT ;  /* 0x0000000c00007812 */ /* 0x000fc400078ec0ff */
[----:B------:R-:W-:Y:S02]  /*f680*/  FMNMX R86, R95, R86, !PT ;  /* 0x000000565f567209 */ /* 0x000fe40007800000 */
[----:B------:R-:W-:Y:S01]  /*f690*/  IADD3 R0, R0, R42, RZ ;  /* 0x0000002a00007210 */ /* 0x000fe20007ffe0ff */
[----:B------:R-:W-:Y:S01]  /*f6a0*/  IMAD.SHL.U32 R42, R121, 0x10, RZ ;  /* 0x00000010792a7824 */ /* 0x000fe200078e00ff */
[----:B------:R-:W-:Y:S01]  /*f6b0*/  LEA.HI R122, R122, 0x38, RZ, 0x1e ;  /* 0x000000387a7a7811 */ /* 0x000fe200078ff0ff */
[----:B------:R-:W1:Y:S01]  /*f6c0*/  SHFL.BFLY PT, R95, R85, 0x1, 0x1f ;  /* 0x0c201f00555f7f89 */ /* 0x000e6200000e0000 */
[----:B------:R-:W-:Y:S02]  /*f6d0*/  LOP3.LUT R121, R115, 0x1c, RZ, 0xc0, !PT ;  /* 0x0000001c73797812 */ /* 0x000fe400078ec0ff */
[----:B------:R-:W-:Y:S01]  /*f6e0*/  LOP3.LUT R43, R43, 0xc, RZ, 0xc0, !PT ;  /* 0x0000000c2b2b7812 */ /* 0x000fe200078ec0ff */
[----:B------:R-:W-:Y:S01]  /*f6f0*/  IMAD.SHL.U32 R108, R122, 0x10, RZ ;  /* 0x000000107a6c7824 */ /* 0x000fe200078e00ff */
[----:B------:R-:W-:-:S02]  /*f700*/  LEA.HI R123, R121, 0x60, RZ, 0x1e ;  /* 0x00000060797b7811 */ /* 0x000fc400078ff0ff */
[----:B------:R-:W-:Y:S02]  /*f710*/  LEA.HI R122, R121, 0x58, RZ, 0x1e ;  /* 0x00000058797a7811 */ /* 0x000fe400078ff0ff */
[----:B------:R-:W4:Y:S01]  /*f720*/  S2R R121, SR_TID.X ;  /* 0x0000000000797919 */ /* 0x000f220000002100 */
[----:B0-----:R-:W-:Y:S01]  /*f730*/  FMNMX R87, R94, R87, !PT ;  /* 0x000000575e577209 */ /* 0x001fe20007800000 */
[----:B------:R-:W-:Y:S01]  /*f740*/  IMAD.IADD R43, R43, 0x1, R108 ;  /* 0x000000012b2b7824 */ /* 0x000fe200078e026c */
[----:B------:R-:W-:Y:S01]  /*f750*/  FMNMX R83, R83, R97, !PT ;  /* 0x0000006153537209 */ /* 0x000fe20007800000 */
[----:B------:R-:W0:Y:S01]  /*f760*/  SHFL.BFLY PT, R94, R86, 0x1, 0x1f ;  /* 0x0c201f00565e7f89 */ /* 0x000e2200000e0000 */
[----:B------:R-:W-:Y:S02]  /*f770*/  LEA.HI R120, R120, 0x48, RZ, 0x1e ;  /* 0x0000004878787811 */ /* 0x000fe400078ff0ff */
[----:B------:R-:W-:Y:S01]  /*f780*/  FMNMX R92, R57, R72, !PT ;  /* 0x00000048395c7209 */ /* 0x000fe20007800000 */
[----:B------:R1:W-:Y:S01]  /*f790*/  @P6 STS [R43+0x20000], R83 ;  /* 0x020000532b006388 */ /* 0x0003e20000000800 */
[----:B---3--:R-:W-:Y:S01]  /*f7a0*/  FMNMX R88, R93, R88, !PT ;  /* 0x000000585d587209 */ /* 0x008fe20007800000 */
[----:B------:R-:W-:-:S02]  /*f7b0*/  IMAD.SHL.U32 R108, R120, 0x10, RZ ;  /* 0x00000010786c7824 */ /* 0x000fc400078e00ff */
[----:B------:R-:W3:Y:S01]  /*f7c0*/  SHFL.BFLY PT, R93, R87, 0x1, 0x1f ;  /* 0x0c201f00575d7f89 */ /* 0x000ee200000e0000 */
[----:B--2---:R-:W-:-:S03]  /*f7d0*/  FMNMX R84, R84, R96, !PT ;  /* 0x0000006054547209 */ /* 0x004fc60007800000 */
[----:B------:R-:W2:Y:S01]  /*f7e0*/  SHFL.BFLY PT, R89, R92, 0x2, 0x1f ;  /* 0x0c401f005c597f89 */ /* 0x000ea200000e0000 */
[----:B-1----:R-:W-:-:S03]  /*f7f0*/  SHF.R.U32.HI R43, RZ, 0x3, R115 ;  /* 0x00000003ff2b7819 */ /* 0x002fc60000011673 */
[----:B------:R-:W1:Y:S01]  /*f800*/  S2R R120, SR_TID.X ;  /* 0x0000000000787919 */ /* 0x000e620000002100 */
[----:B------:R-:W-:Y:S02]  /*f810*/  LOP3.LUT R43, R43, 0xc, RZ, 0xc0, !PT ;  /* 0x0000000c2b2b7812 */ /* 0x000fe400078ec0ff */
[----:B------:R-:W-:Y:S01]  /*f820*/  FMNMX R91, R45, R60, !PT ;  /* 0x0000003c2d5b7209 */ /* 0x000fe20007800000 */
[----:B------:R0:W-:Y:S01]  /*f830*/  @P6 STS [R0+0x20000], R84 ;  /* 0x0200005400006388 */ /* 0x0001e20000000800 */
[----:B------:R-:W-:Y:S02]  /*f840*/  FMNMX R90, R44, R46, !PT ;  /* 0x0000002e2c5a7209 */ /* 0x000fe40007800000 */
[----:B------:R-:W-:Y:S02]  /*f850*/  FMNMX R85, R85, R95, !PT ;  /* 0x0000005f55557209 */ /* 0x000fe40007800000 */
[----:B------:R-:W-:Y:S01]  /*f860*/  IADD3 R43, R43, R108, RZ ;  /* 0x0000006c2b2b7210 */ /* 0x000fe20007ffe0ff */
[----:B------:R-:W1:Y:S01]  /*f870*/  SHFL.BFLY PT, R63, R91, 0x2, 0x1f ;  /* 0x0c401f005b3f7f89 */ /* 0x000e6200000e0000 */
[----:B0-----:R-:W-:-:S03]  /*f880*/  SHF.R.U32.HI R0, RZ, 0x3, R115 ;  /* 0x00000003ff007819 */ /* 0x001fc60000011673 */
[----:B------:R-:W0:Y:S01]  /*f890*/  SHFL.BFLY PT, R77, R90, 0x2, 0x1f ;  /* 0x0c401f005a4d7f89 */ /* 0x000e2200000e0000 */
[----:B------:R-:W-:-:S03]  /*f8a0*/  LOP3.LUT R0, R0, 0xc, RZ, 0xc0, !PT ;  /* 0x0000000c00007812 */ /* 0x000fc600078ec0ff */
[----:B------:R4:W-:Y:S01]  /*f8b0*/  @P6 STS [R43+0x20000], R85 ;  /* 0x020000552b006388 */ /* 0x0009e20000000800 */
[----:B------:R-:W-:Y:S02]  /*f8c0*/  FMNMX R86, R86, R94, !PT ;  /* 0x0000005e56567209 */ /* 0x000fe40007800000 */
[----:B------:R-:W-:Y:S01]  /*f8d0*/  SHF.L.U32 R108, R122, 0x4, RZ ;  /* 0x000000047a6c7819 */ /* 0x000fe200000006ff */
[----:B------:R-:W-:Y:S01]  /*f8e0*/  IMAD.IADD R0, R0, 0x1, R42 ;  /* 0x0000000100007824 */ /* 0x000fe200078e022a */
[----:B----4-:R-:W-:-:S04]  /*f8f0*/  SHF.R.U32.HI R43, RZ, 0x3, R121 ;  /* 0x00000003ff2b7819 */ /* 0x010fc80000011679 */
[----:B------:R-:W-:Y:S02]  /*f900*/  LOP3.LUT R43, R43, 0xc, RZ, 0xc0, !PT ;  /* 0x0000000c2b2b7812 */ /* 0x000fe400078ec0ff */
[----:B------:R-:W-:Y:S01]  /*f910*/  LOP3.LUT R121, R121, 0x1c, RZ, 0xc0, !PT ;  /* 0x0000001c79797812 */ /* 0x000fe200078ec0ff */
[----:B------:R1:W-:Y:S01]  /*f920*/  @P6 STS [R0+0x20000], R86 ;  /* 0x0200005600006388 */ /* 0x0003e20000000800 */
[----:B---3--:R-:W-:Y:S01]  /*f930*/  FMNMX R87, R87, R93, !PT ;  /* 0x0000005d57577209 */ /* 0x008fe20007800000 */
[----:B------:R-:W-:Y:S01]  /*f940*/  IMAD.IADD R43, R43, 0x1, R108 ;  /* 0x000000012b2b7824 */ /* 0x000fe200078e026c */
[----:B--2---:R-:W-:Y:S02]  /*f950*/  FMNMX R89, R92, R89, !PT ;  /* 0x000000595c597209 */ /* 0x004fe40007800000 */
[----:B------:R-:W2:Y:S01]  /*f960*/  SHFL.BFLY PT, R92, R88, 0x1, 0x1f ;  /* 0x0c201f00585c7f89 */ /* 0x000ea200000e0000 */
[----:B------:R-:W-:Y:S02]  /*f970*/  LEA.HI R121, R121, 0x78, RZ, 0x1e ;  /* 0x0000007879797811 */ /* 0x000fe400078ff0ff */
[----:B-1----:R-:W-:-:S02]  /*f980*/  SHF.R.U32.HI R0, RZ, 0x3, R120 ;  /* 0x00000003ff007819 */ /* 0x002fc40000011678 */
[----:B------:R-:W-:Y:S01]  /*f990*/  LOP3.LUT R120, R120, 0x1c, RZ, 0xc0, !PT ;  /* 0x0000001c78787812 */ /* 0x000fe200078ec0ff */
[----:B------:R1:W-:Y:S03]  /*f9a0*/  @P6 STS [R43+0x20000], R87 ;  /* 0x020000572b006388 */ /* 0x0003e60000000800 */
[C---:B------:R-:W-:Y:S02]  /*f9b0*/  LEA.HI R122, R120.reuse, 0x70, RZ, 0x1e ;  /* 0x00000070787a7811 */ /* 0x040fe400078ff0ff */
[----:B-1----:R-:W-:Y:S02]  /*f9c0*/  SHF.L.U32 R43, R121, 0x4, RZ ;  /* 0x00000004792b7819 */ /* 0x002fe400000006ff */
[----:B------:R-:W-:Y:S02]  /*f9d0*/  LEA.HI R121, R120, 0x68, RZ, 0x1e ;  /* 0x0000006878797811 */ /* 0x000fe400078ff0ff */
[----:B------:R-:W1:Y:S01]  /*f9e0*/  S2R R120, SR_TID.X ;  /* 0x0000000000787919 */ /* 0x000e620000002100 */
[----:B------:R-:W-:-:S02]  /*f9f0*/  FMNMX R63, R91, R63, !PT ;  /* 0x0000003f5b3f7209 */ /* 0x000fc40007800000 */
[----:B0-----:R-:W-:Y:S01]  /*fa00*/  FMNMX R103, R90, R77, !PT ;  /* 0x0000004d5a677209 */ /* 0x001fe20007800000 */
[----:B------:R-:W0:Y:S04]  /*fa10*/  SHFL.BFLY PT, R91, R89, 0x1, 0x1f ;  /* 0x0c201f00595b7f89 */ /* 0x000e2800000e0000 */
[----:B------:R-:W3:Y:S01]  /*fa20*/  SHFL.BFLY PT, R90, R63, 0x1, 0x1f ;  /* 0x0c201f003f5a7f89 */ /* 0x000ee200000e0000 */
[----:B------:R-:W-:-:S03]  /*fa30*/  LOP3.LUT R0, R0, 0xc, RZ, 0xc0, !PT ;  /* 0x0000000c00007812 */ /* 0x000fc600078ec0ff */
[----:B------:R-:W4:Y:S01]  /*fa40*/  SHFL.BFLY PT, R77, R103, 0x1, 0x1f ;  /* 0x0c201f00674d7f89 */ /* 0x000f2200000e0000 */
[----:B------:R-:W-:Y:S01]  /*fa50*/  IMAD.SHL.U32 R42, R123, 0x10, RZ ;  /* 0x000000107b2a7824 */ /* 0x000fe200078e00ff */
[----:B--2---:R-:W-:-:S03]  /*fa60*/  FMNMX R88, R88, R92, !PT ;  /* 0x0000005c58587209 */ /* 0x004fc60007800000 */
[----:B------:R-:W-:Y:S01]  /*fa70*/  IMAD.IADD R0, R0, 0x1, R42 ;  /* 0x0000000100007824 */ /* 0x000fe200078e022a */
[--C-:B------:R-:W-:Y:S02]  /*fa80*/  SHF.R.U32.HI R108, RZ, 0x3, R115.reuse ;  /* 0x00000003ff6c7819 */ /* 0x100fe40000011673 */
[----:B------:R-:W-:Y:S02]  /*fa90*/  SHF.R.U32.HI R42, RZ, 0x3, R115 ;  /* 0x00000003ff2a7819 */ /* 0x000fe40000011673 */
[----:B------:R1:W-:Y:S01]  /*faa0*/  @P6 STS [R0+0x20000], R88 ;  /* 0x0200005800006388 */ /* 0x0003e20000000800 */
[----:B------:R-:W-:Y:S01]  /*fab0*/  IMAD.SHL.U32 R110, R121, 0x10, RZ ;  /* 0x00000010796e7824 */ /* 0x000fe200078e00ff */
[----:B------:R-:W-:Y:S01]  /*fac0*/  LOP3.LUT R108, R108, 0xc, RZ, 0xc0, !PT ;  /* 0x0000000c6c6c7812 */ /* 0x000fe200078ec0ff */
[----:B------:R-:W-:Y:S01]  /*fad0*/  IMAD.SHL.U32 R109, R122, 0x10, RZ ;  /* 0x000000107a6d7824 */ /* 0x000fe200078e00ff */
[----:B------:R-:W-:Y:S02]  /*fae0*/  LOP3.LUT R42, R42, 0xc, RZ, 0xc0, !PT ;  /* 0x0000000c2a2a7812 */ /* 0x000fe400078ec0ff */
[----:B-1----:R-:W-:-:S04]  /*faf0*/  SHF.R.U32.HI R0, RZ, 0x3, R120 ;  /* 0x00000003ff007819 */ /* 0x002fc80000011678 */
[----:B------:R-:W-:Y:S01]  /*fb00*/  LOP3.LUT R0, R0, 0xc, RZ, 0xc0, !PT ;  /* 0x0000000c00007812 */ /* 0x000fe200078ec0ff */
[----:B------:R-:W-:Y:S01]  /*fb10*/  IMAD.IADD R108, R108, 0x1, R109 ;  /* 0x000000016c6c7824 */ /* 0x000fe200078e026d */
[----:B0-----:R-:W-:Y:S02]  /*fb20*/  FMNMX R91, R89, R91, !PT ;  /* 0x0000005b595b7209 */ /* 0x001fe40007800000 */
[----:B------:R-:W-:Y:S01]  /*fb30*/  IADD3 R0, R0, R110, RZ ;  /* 0x0000006e00007210 */ /* 0x000fe20007ffe0ff */
[----:B------:R-:W-:Y:S01]  /*fb40*/  IMAD.IADD R42, R42, 0x1, R43 ;  /* 0x000000012a2a7824 */ /* 0x000fe200078e022b */
[----:B---3--:R-:W-:Y:S02]  /*fb50*/  FMNMX R63, R63, R90, !PT ;  /* 0x0000005a3f3f7209 */ /* 0x008fe40007800000 */
[----:B----4-:R-:W-:Y:S01]  /*fb60*/  FMNMX R77, R103, R77, !PT ;  /* 0x0000004d674d7209 */ /* 0x010fe20007800000 */
[----:B------:R0:W-:Y:S04]  /*fb70*/  @P6 STS [R0+0x20000], R91 ;  /* 0x0200005b00006388 */ /* 0x0001e80000000800 */
[----:B------:R-:W-:Y:S04]  /*fb80*/  @P6 STS [R108+0x20000], R63 ;  /* 0x0200003f6c006388 */ /* 0x000fe80000000800 */
[----:B------:R-:W-:Y:S01]  /*fb90*/  @P6 STS [R42+0x20000], R77 ;  /* 0x0200004d2a006388 */ /* 0x000fe20000000800 */
[----:B0-----:R-:W-:-:S03]  /*fba0*/  LOP3.LUT R0, R115, 0xff, RZ, 0xc0, !PT ;  /* 0x000000ff73007812 */ /* 0x001fc600078ec0ff */
[----:B------:R-:W-:Y:S06]  /*fbb0*/  BAR.SYNC.DEFER_BLOCKING 0x0 ;  /* 0x0000000000007b1d */ /* 0x000fec0000010000 */
[----:B------:R-:W0:Y:S04]  /*fbc0*/  LDS R78, [R0.X4+0x20000] ;  /* 0x02000000004e7984 */ /* 0x000e280000004800 */
[----:B------:R-:W1:Y:S04]  /*fbd0*/  LDS R63, [R0.X4+0x20400] ;  /* 0x02040000003f7984 */ /* 0x000e680000004800 */
[----:B0-----:R-:W0:Y:S04]  /*fbe0*/  SHFL.BFLY PT, R79, R78, 0x2, 0x1f ;  /* 0x0c401f004e4f7f89 */ /* 0x001e2800000e0000 */
[----:B-1----:R-:W1:Y:S01]  /*fbf0*/  SHFL.BFLY PT, R77, R63, 0x2, 0x1f ;  /* 0x0c401f003f4d7f89 */ /* 0x002e6200000e0000 */
[----:B0-----:R-:W-:-:S02]  /*fc00*/  FMNMX R79, R78, R79, !PT ;  /* 0x0000004f4e4f7209 */ /* 0x001fc40007800000 */
[----:B-1----:R-:W-:-:S03]  /*fc10*/  FMNMX R63, R63, R77, !PT ;  /* 0x0000004d3f3f7209 */ /* 0x002fc60007800000 */
[----:B------:R-:W0:Y:S04]  /*fc20*/  SHFL.BFLY PT, R78, R79, 0x1, 0x1f ;  /* 0x0c201f004f4e7f89 */ /* 0x000e2800000e0000 */
[----:B------:R-:W1:Y:S01]  /*fc30*/  SHFL.BFLY PT, R77, R63, 0x1, 0x1f ;  /* 0x0c201f003f4d7f89 */ /* 0x000e6200000e0000 */
[----:B0-----:R-:W-:Y:S02]  /*fc40*/  FMNMX R78, R79, R78, !PT ;  /* 0x0000004e4f4e7209 */ /* 0x001fe40007800000 */
[----:B-1----:R-:W-:-:S03]  /*fc50*/  FMNMX R63, R63, R77, !PT ;  /* 0x0000004d3f3f7209 */ /* 0x002fc60007800000 */
[----:B------:R-:W-:Y:S04]  /*fc60*/  @!P5 STS [R0.X4+0x20000], R78 ;  /* 0x0200004e0000d388 */ /* 0x000fe80000004800 */
[----:B------:R0:W-:Y:S01]  /*fc70*/  @!P5 STS [R0.X4+0x20400], R63 ;  /* 0x0204003f0000d388 */ /* 0x0001e20000004800 */
[----:B------:R-:W-:-:S03]  /*fc80*/  LOP3.LUT R124, R102, 0x1c, RZ, 0xc0, !PT ;  /* 0x0000001c667c7812 */ /* 0x000fc600078ec0ff */
[----:B------:R-:W-:Y:S01]  /*fc90*/  BAR.SYNC.DEFER_BLOCKING 0x0 ;  /* 0x0000000000007b1d */ /* 0x000fe20000010000 */
[----:B------:R-:W-:-:S05]  /*fca0*/  LEA.HI R109, R124, 0x8, RZ, 0x1e ;  /* 0x000000087c6d7811 */ /* 0x000fca00078ff0ff */
[----:B------:R-:W1:Y:S04]  /*fcb0*/  LDS R78, [R124.X4+0x20000] ;  /* 0x020000007c4e7984 */ /* 0x000e680000004800 */
[----:B------:R-:W2:Y:S01]  /*fcc0*/  LDS R77, [R109.X16+0x20000] ;  /* 0x020000006d4d7984 */ /* 0x000ea2000000c800 */
[C---:B------:R-:W-:Y:S02]  /*fcd0*/  LOP3.LUT R120, R115.reuse, 0x1c, RZ, 0xc0, !PT ;  /* 0x0000001c73787812 */ /* 0x040fe400078ec0ff */
[----:B------:R-:W-:Y:S01]  /*fce0*/  LEA.HI R108, R124, 0x10, RZ, 0x1e ;  /* 0x000000107c6c7811 */ /* 0x000fe200078ff0ff */
[----:B------:R-:W3:Y:S01]  /*fcf0*/  S2R R122, SR_TID.X ;  /* 0x00000000007a7919 */ /* 0x000ee20000002100 */
[----:B0-----:R-:W-:Y:S02]  /*fd00*/  LEA.HI R0, R120, 0x18, RZ, 0x1e ;  /* 0x0000001878007811 */ /* 0x001fe400078ff0ff */
[----:B------:R-:W-:Y:S01]  /*fd10*/  LOP3.LUT R115, R115, 0x1c, RZ, 0xc0, !PT ;  /* 0x0000001c73737812 */ /* 0x000fe200078ec0ff */
[----:B------:R-:W0:Y:S04]  /*fd20*/  LDS R79, [R108.X16+0x20000] ;  /* 0x020000006c4f7984 */ /* 0x000e28000000c800 */
[----:B------:R4:W0:Y:S02]  /*fd30*/  LDS R63, [R0.X16+0x20000] ;  /* 0x02000000003f7984 */ /* 0x000824000000c800 */
[----:B----4-:R-:W-:-:S02]  /*fd40*/  LEA.HI R0, R115, 0x20, RZ, 0x1e ;  /* 0x0000002073007811 */ /* 0x010fc400078ff0ff */
[----:B------:R-:W-:Y:S02]  /*fd50*/  LEA.HI R121, R124, 0x28, RZ, 0x1e ;  /* 0x000000287c797811 */ /* 0x000fe400078ff0ff */
[----:B-1----:R-:W-:Y:S02]  /*fd60*/  FMNMX R115, R78, R112, !PT ;  /* 0x000000704e737209 */ /* 0x002fe40007800000 */
[----:B------:R1:W4:Y:S03]  /*fd70*/  LDS R78, [R0.X16+0x20000] ;  /* 0x02000000004e7984 */ /* 0x000326000000c800 */
[----:B------:R-:W-:Y:S01]  /*fd80*/  FADD R50, R50, -R115 ;  /* 0x8000007332327221 */ /* 0x000fe20000000000 */
[----:B--2---:R-:W-:Y:S02]  /*fd90*/  FMNMX R111, R77, R113, !PT ;  /* 0x000000714d6f7209 */ /* 0x004fe40007800000 */
[----:B---3--:R-:W-:Y:S01]  /*fda0*/  LOP3.LUT R122, R122, 0x1c, RZ, 0xc0, !PT ;  /* 0x0000001c7a7a7812 */ /* 0x008fe200078ec0ff */
[----:B------:R-:W-:-:S02]  /*fdb0*/  FMUL R77, R50, 1.4426950216293334961 ;  /* 0x3fb8aa3b324d7820 */ /* 0x000fc40000400000 */
[----:B------:R-:W-:Y:S01]  /*fdc0*/  FADD R50, R47, -R111 ;  /* 0x8000006f2f327221 */ /* 0x000fe20000000000 */
[----:B-1----:R-:W-:Y:S01]  /*fdd0*/  LEA.HI R0, R122, 0x40, RZ, 0x1e ;  /* 0x000000407a007811 */ /* 0x002fe200078ff0ff */
[----:B------:R1:W-:Y:S01]  /*fde0*/  MUFU.EX2 R47, R77 ;  /* 0x0000004d002f7308 */ /* 0x0003e20000000800 */
[----:B------:R-:W2:Y:S04]  /*fdf0*/  S2R R122, SR_TID.X ;  /* 0x00000000007a7919 */ /* 0x000ea80000002100 */
[----:B-1----:R-:W1:Y:S01]  /*fe00*/  LDS R77, [R121.X16+0x20000] ;  /* 0x02000000794d7984 */ /* 0x002e62000000c800 */
[----:B------:R-:W-:Y:S02]  /*fe10*/  LEA.HI R120, R124, 0x30, RZ, 0x1e ;  /* 0x000000307c787811 */ /* 0x000fe400078ff0ff */
[----:B0-----:R-:W-:-:S03]  /*fe20*/  FMNMX R110, R79, R114, !PT ;  /* 0x000000724f6e7209 */ /* 0x001fc60007800000 */
[----:B------:R-:W0:Y:S01]  /*fe30*/  LDS R79, [R120.X16+0x20000] ;  /* 0x02000000784f7984 */ /* 0x000e22000000c800 */
[----:B------:R-:W-:-:S05]  /*fe40*/  FMNMX R42, R63, R116, !PT ;  /* 0x000000743f2a7209 */ /* 0x000fca0007800000 */
[----:B------:R-:W-:Y:S01]  /*fe50*/  FADD R61, R61, -R42 ;  /* 0x8000002a3d3d7221 */ /* 0x000fe20000000000 */
[----:B--2---:R-:W-:Y:S02]  /*fe60*/  LOP3.LUT R122, R122, 0x1c, RZ, 0xc0, !PT ;  /* 0x0000001c7a7a7812 */ /* 0x004fe400078ec0ff */
[----:B----4-:R-:W-:Y:S02]  /*fe70*/  FMNMX R43, R78, R117, !PT ;  /* 0x000000754e2b7209 */ /* 0x010fe40007800000 */
[----:B------:R-:W-:-:S03]  /*fe80*/  LEA.HI R80, R122, 0x48, RZ, 0x1e ;  /* 0x000000487a507811 */ /* 0x000fc600078ff0ff */
[--C-:B------:R-:W-:Y:S01]  /*fe90*/  FADD R78, R53, -R43.reuse ;  /* 0x8000002b354e7221 */ /* 0x100fe20000000000 */
[----:B------:R-:W2:Y:S01]  /*fea0*/  S2R R122, SR_TID.X ;  /* 0x00000000007a7919 */ /* 0x000ea20000002100 */
[----:B------:R-:W-:Y:S02]  /*feb0*/  FMUL R61, R61, 1.4426950216293334961 ;  /* 0x3fb8aa3b3d3d7820 */ /* 0x000fe40000400000 */
[----:B------:R-:W-:Y:S01]  /*fec0*/  FMUL R78, R78, 1.4426950216293334961 ;  /* 0x3fb8aa3b4e4e7820 */ /* 0x000fe20000400000 */
[----:B------:R-:W-:Y:S01]  /*fed0*/  STL [R1+0x3f8], R115 ;  /* 0x0003f87301007387 */ /* 0x000fe20000100800 */
[----:B------:R3:W-:Y:S03]  /*fee0*/  MUFU.EX2 R53, R61 ;  /* 0x0000003d00357308 */ /* 0x0007e60000000800 */
[----:B------:R-:W-:Y:S04]  /*fef0*/  STL [R1+0x3f4], R111 ;  /* 0x0003f46f01007387 */ /* 0x000fe80000100800 */
[----:B------:R-:W-:Y:S01]  /*ff00*/  STL [R1+0x3f0], R110 ;  /* 0x0003f06e01007387 */ /* 0x000fe20000100800 */
[----:B---3--:R-:W-:-:S03]  /*ff10*/  FADD R61, R56, -R43 ;  /* 0x8000002b383d7221 */ /* 0x008fc60000000000 */
[----:B------:R-:W-:Y:S01]  /*ff20*/  STL [R1+0x3ec], R42 ;  /* 0x0003ec2a01007387 */ /* 0x000fe20000100800 */
[----:B------:R3:W-:Y:S03]  /*ff30*/  MUFU.EX2 R56, R78 ;  /* 0x0000004e00387308 */ /* 0x0007e60000000800 */
[----:B------:R-:W-:Y:S01]  /*ff40*/  STL [R1+0x3e8], R43 ;  /* 0x0003e82b01007387 */ /* 0x000fe20000100800 */
[----:B-1----:R-:W-:-:S03]  /*ff50*/  FMNMX R123, R77, R118, !PT ;  /* 0x000000764d7b7209 */ /* 0x002fc60007800000 */
[----:B---3--:R1:W-:Y:S01]  /*ff60*/  LDS R78, [R0.X16+0x20000] ;  /* 0x02000000004e7984 */ /* 0x0083e2000000c800 */
[----:B------:R-:W-:-:S03]  /*ff70*/  FMUL R77, R61, 1.4426950216293334961 ;  /* 0x3fb8aa3b3d4d7820 */ /* 0x000fc60000400000 */
[----:B-1----:R-:W3:Y:S01]  /*ff80*/  LDL R0, [R1+0x160] ;  /* 0x0001600001007983 */ /* 0x002ee20000100800 */
[----:B------:R-:W-:-:S03]  /*ff90*/  FADD R61, R55, -R123 ;  /* 0x8000007b373d7221 */ /* 0x000fc60000000000 */
[----:B------:R-:W-:Y:S01]  /*ffa0*/  STL [R1+0x3e4], R123 ;  /* 0x0003e47b01007387 */ /* 0x000fe20000100800 */
[----:B------:R1:W-:Y:S03]  /*ffb0*/  MUFU.EX2 R55, R77 ;  /* 0x0000004d00377308 */ /* 0x0003e60000000800 */
[----:B------:R-:W4:Y:S01]  /*ffc0*/  LDL R83, [R1+0x164] ;  /* 0x0001640001537983 */ /* 0x000f220000100800 */
[----:B--2---:R-:W-:-:S03]  /*ffd0*/  LOP3.LUT R107, R122, 0x1c, RZ, 0xc0, !PT ;  /* 0x0000001c7a6b7812 */ /* 0x004fc600078ec0ff */
[----:B-1----:R1:W-:Y:S01]  /*ffe0*/  LDS R77, [R80.X16+0x20000] ;  /* 0x02000000504d7984 */ /* 0x0023e2000000c800 */
[----:B0-----:R-:W-:Y:S01]  /*fff0*/  FMNMX R122, R79, R119, !PT ;  /* 0x000000774f7a7209 */ /* 0x001fe20007800000 */
[----:B-1----:R-:W-:Y:S02]  /*10000*/  FMUL R80, R61, 1.4426950216293334961 ;  /* 0x3fb8aa3b3d507820 */ /* 0x002fe40000400000 */
[----:B------:R-:W-:Y:S01]  /*10010*/  FADD R61, R59, -R123 ;  /* 0x8000007b3b3d7221 */ /* 0x000fe20000000000 */
[----:B------:R-:W-:-:S03]  /*10020*/  LEA.HI R81, R107, 0x50, RZ, 0x1e ;  /* 0x000000506b517811 */ /* 0x000fc600078ff0ff */
[----:B------:R-:W-:Y:S02]  /*10030*/  FMUL R79, R61, 1.4426950216293334961 ;  /* 0x3fb8aa3b3d4f7820 */ /* 0x000fe40000400000 */
[----:B------:R-:W-:Y:S01]  /*10040*/  FADD R61, R58, -R122 ;  /* 0x8000007a3a3d7221 */ /* 0x000fe20000000000 */
[----:B------:R-:W-:Y:S01]  /*10050*/  STL [R1+0x3e0], R122 ;  /* 0x0003e07a01007387 */ /* 0x000fe20000100800 */
[----:B------:R0:W-:Y:S03]  /*10060*/  MUFU.EX2 R58, R79 ;  /* 0x0000004f003a7308 */ /* 0x0001e60000000800 */
[----:B0-----:R0:W-:Y:S05]  /*10070*/  LDS R79, [R81.X16+0x20000] ;  /* 0x02000000514f7984 */ /* 0x0011ea000000c800 */
[----:B------:R1:W-:Y:S01]  /*10080*/  MUFU.EX2 R59, R80 ;  /* 0x00000050003b7308 */ /* 0x0003e20000000800 */
[----:B0-----:R-:W2:Y:S04]  /*10090*/  LDL R81, [R1+0x168] ;  /* 0x0001680001517983 */ /* 0x001ea80000100800 */
[----:B-1----:R-:W2:Y:S01]  /*100a0*/  LDL R80, [R1+0x16c] ;  /* 0x00016c0001507983 */ /* 0x002ea20000100800 */
[----:B------:R-:W-:-:S05]  /*100b0*/  LEA.HI R106, R124, 0x38, RZ, 0x1e ;  /* 0x000000387c6a7811 */ /* 0x000fca00078ff0ff */
[----:B------:R-:W0:Y:S04]  /*100c0*/  LDS R63, [R106.X16+0x20000] ;  /* 0x020000006a3f7984 */ /* 0x000e28000000c800 */
[----:B------:R-:W1:Y:S01]  /*100d0*/  S2R R101, SR_TID.X ;  /* 0x0000000000657919 */ /* 0x000e620000002100 */
[----:B------:R-:W-:Y:S01]  /*100e0*/  FMUL R61, R61, 1.4426950216293334961 ;  /* 0x3fb8aa3b3d3d7820 */ /* 0x000fe20000400000 */
[----:B-1----:R-:W-:-:S04]  /*100f0*/  LOP3.LUT R101, R101, 0x1c, RZ, 0xc0, !PT ;  /* 0x0000001c65657812 */ /* 0x002fc800078ec0ff */
[----:B------:R-:W-:Y:S02]  /*10100*/  LEA.HI R82, R101, 0x58, RZ, 0x1e ;  /* 0x0000005865527811 */ /* 0x000fe400078ff0ff */
[----:B------:R-:W1:Y:S01]  /*10110*/  S2R R101, SR_TID.X ;  /* 0x0000000000657919 */ /* 0x000e620000002100 */
[----:B0-----:R-:W-:Y:S02]  /*10120*/  FMNMX R107, R63, R125, !PT ;  /* 0x0000007d3f6b7209 */ /* 0x001fe40007800000 */
[----:B------:R0:W-:Y:S03]  /*10130*/  MUFU.EX2 R63, R61 ;  /* 0x0000003d003f7308 */ /* 0x0001e60000000800 */
[----:B0-----:R-:W-:-:S04]  /*10140*/  FADD R61, R66, -R107 ;  /* 0x8000006b423d7221 */ /* 0x001fc80000000000 */
[----:B------:R-:W-:-:S04]  /*10150*/  FMUL R61, R61, 1.4426950216293334961 ;  /* 0x3fb8aa3b3d3d7820 */ /* 0x000fc80000400000 */
[----:B------:R0:W-:Y:S01]  /*10160*/  MUFU.EX2 R66, R61 ;  /* 0x0000003d00427308 */ /* 0x0001e20000000800 */
[----:B------:R-:W-:Y:S01]  /*10170*/  FADD R76, R76, -R107 ;  /* 0x8000006b4c4c7221 */ /* 0x000fe20000000000 */
[----:B-1----:R-:W-:Y:S01]  /*10180*/  LOP3.LUT R101, R101, 0x1c, RZ, 0xc0, !PT ;  /* 0x0000001c65657812 */ /* 0x002fe200078ec0ff */
[----:B------:R-:W-:Y:S04]  /*10190*/  STL [R1+0x3d8], R107 ;  /* 0x0003d86b01007387 */ /* 0x000fe80000100800 */
[----:B0-----:R0:W1:Y:S01]  /*101a0*/  LDS R61, [R82.X16+0x20000] ;  /* 0x02000000523d7984 */ /* 0x001062000000c800 */
[----:B------:R-:W-:-:S03]  /*101b0*/  LEA.HI R84, R101, 0x60, RZ, 0x1e ;  /* 0x0000006065547811 */ /* 0x000fc600078ff0ff */
[----:B0-----:R-:W2:Y:S01]  /*101c0*/  LDL R82, [R1+0x3b4] ;  /* 0x0003b40001527983 */ /* 0x001ea20000100800 */
[----:B---3--:R-:W-:Y:S01]  /*101d0*/  FMNMX R0, R78, R0, !PT ;  /* 0x000000004e007209 */ /* 0x008fe20007800000 */
[----:B------:R-:W-:-:S04]  /*101e0*/  FMUL R78, R76, 1.4426950216293334961 ;  /* 0x3fb8aa3b4c4e7820 */ /* 0x000fc80000400000 */
[--C-:B------:R-:W-:Y:S02]  /*101f0*/  FADD R76, R65, -R0.reuse ;  /* 0x80000000414c7221 */ /* 0x100fe40000000000 */
[----:B------:R0:W-:Y:S01]  /*10200*/  MUFU.EX2 R65, R78 ;  /* 0x0000004e00417308 */ /* 0x0001e20000000800 */
[----:B------:R-:W-:Y:S04]  /*10210*/  STL [R1+0x3d4], R0 ;  /* 0x0003d40001007387 */ /* 0x000fe80000100800 */
[----:B0-----:R4:W0:Y:S02]  /*10220*/  LDS R78, [R84.X16+0x20000] ;  /* 0x02000000544e7984 */ /* 0x001824000000c800 */
[----:B----4-:R-:W-:Y:S01]  /*10230*/  FMNMX R84, R77, R83, !PT ;  /* 0x000000534d547209 */ /* 0x010fe20007800000 */
[----:B------:R-:W-:-:S02]  /*10240*/  FADD R77, R71, -R0 ;  /* 0x80000000474d7221 */ /* 0x000fc40000000000 */
[----:B------:R-:W3:Y:S01]  /*10250*/  LDL R0, [R1+0x5c4] ;  /* 0x0005c40001007983 */ /* 0x000ee20000100800 */
[----:B------:R-:W-:Y:S02]  /*10260*/  FMUL R76, R76, 1.4426950216293334961 ;  /* 0x3fb8aa3b4c4c7820 */ /* 0x000fe40000400000 */
[----:B------:R-:W-:Y:S02]  /*10270*/  FMUL R77, R77, 1.4426950216293334961 ;  /* 0x3fb8aa3b4d4d7820 */ /* 0x000fe40000400000 */
[----:B------:R4:W-:Y:S01]  /*10280*/  MUFU.EX2 R71, R76 ;  /* 0x0000004c00477308 */ /* 0x0009e20000000800 */
[----:B------:R1:W-:Y:S01]  /*10290*/  STL [R1+0x3d0], R84 ;  /* 0x0003d05401007387 */ /* 0x0003e20000100800 */
[----:B----4-:R-:W-:-:S06]  /*102a0*/  FADD R76, R67, -R84 ;  /* 0x80000054434c7221 */ /* 0x010fcc0000000000 */
[----:B------:R4:W-:Y:S01]  /*102b0*/  MUFU.EX2 R67, R77 ;  /* 0x0000004d00437308 */ /* 0x0009e20000000800 */
[----:B--2---:R-:W-:Y:S01]  /*102c0*/  FMNMX R81, R79, R81, !PT ;  /* 0x000000514f517209 */ /* 0x004fe20007800000 */
[----:B----4-:R-:W-:-:S04]  /*102d0*/  FMUL R77, R76, 1.4426950216293334961 ;  /* 0x3fb8aa3b4c4d7820 */ /* 0x010fc80000400000 */
[--C-:B------:R-:W-:Y:S02]  /*102e0*/  FADD R75, R75, -R81.reuse ;  /* 0x800000514b4b7221 */ /* 0x100fe40000000000 */
[----:B------:R-:W-:Y:S01]  /*102f0*/  FADD R76, R68, -R84 ;  /* 0x80000054444c7221 */ /* 0x000fe20000000000 */
[----:B-1----:R-:W-:Y:S01]  /*10300*/  FMNMX R84, R61, R80, !PT ;  /* 0x000000503d547209 */ /* 0x002fe20007800000 */
[----:B------:R1:W-:Y:S01]  /*10310*/  STL [R1+0x3cc], R81 ;  /* 0x0003cc5101007387 */ /* 0x0003e20000100800 */
[----:B------:R-:W-:Y:S02]  /*10320*/  FADD R79, R70, -R81 ;  /* 0x80000051464f7221 */ /* 0x000fe40000000000 */
[----:B------:R-:W-:Y:S02]  /*10330*/  FMUL R61, R75, 1.4426950216293334961 ;  /* 0x3fb8aa3b4b3d7820 */ /* 0x000fe40000400000 */
[----:B------:R-:W-:Y:S01]  /*10340*/  FADD R80, R69, -R84 ;  /* 0x8000005445507221 */ /* 0x000fe20000000000 */
[----:B-1----:R-:W-:Y:S01]  /*10350*/  LEA.HI R81, R124, 0x78, RZ, 0x1e ;  /* 0x000000787c517811 */ /* 0x002fe200078ff0ff */
[----:B------:R1:W-:Y:S01]  /*10360*/  MUFU.EX2 R69, R61 ;  /* 0x0000003d00457308 */ /* 0x0003e20000000800 */
[----:B------:R-:W-:Y:S04]  /*10370*/  STL [R1+0x3c8], R84 ;  /* 0x0003c85401007387 */ /* 0x000fe80000100800 */
[----:B-1----:R1:W-:Y:S04]  /*10380*/  LDS R61, [R81.X16+0x20000] ;  /* 0x02000000513d7984 */ /* 0x0023e8000000c800 */
[----:B-1----:R-:W2:Y:S04]  /*10390*/  LDL R81, [R1+0x5cc] ;  /* 0x0005cc0001517983 */ /* 0x002ea80000100800 */
[----:B------:R-:W1:Y:S01]  /*103a0*/  S2R R101, SR_TID.X ;  /* 0x0000000000657919 */ /* 0x000e620000002100 */
[----:B------:R-:W-:Y:S01]  /*103b0*/  FADD R48, R48, -R115 ;  /* 0x8000007330307221 */ /* 0x000fe20000000000 */
[----:B------:R4:W-:Y:S03]  /*103c0*/  MUFU.EX2 R68, R77 ;  /* 0x0000004d00447308 */ /* 0x0009e60000000800 */
[----:B------:R-:W-:Y:S01]  /*103d0*/  FMUL R48, R48, 1.4426950216293334961 ;  /* 0x3fb8aa3b30307820 */ /* 0x000fe20000400000 */
[----:B-1----:R-:W-:-:S04]  /*103e0*/  LOP3.LUT R101, R101, 0x1c, RZ, 0xc0, !PT ;  /* 0x0000001c65657812 */ /* 0x002fc800078ec0ff */
[----:B------:R-:W-:-:S05]  /*103f0*/  LEA.HI R83, R101, 0x68, RZ, 0x1e ;  /* 0x0000006865537811 */ /* 0x000fca00078ff0ff */
[----:B----4-:R1:W3:Y:S01]  /*10400*/  LDS R77, [R83.X16+0x20000] ;  /* 0x02000000534d7984 */ /* 0x0102e2000000c800 */
[----:B------:R-:W4:Y:S01]  /*10410*/  MUFU.EX2 R48, R48 ;  /* 0x0000003000307308 */ /* 0x000f220000000800 */
[----:B------:R-:W-:Y:S01]  /*10420*/  LOP3.LUT R102, R102, 0x1c, RZ, 0xc0, !PT ;  /* 0x0000001c66667812 */ /* 0x000fe200078ec0ff */
[----:B------:R-:W-:Y:S02]  /*10430*/  FMUL R76, R76, 1.4426950216293334961 ;  /* 0x3fb8aa3b4c4c7820 */ /* 0x000fe40000400000 */
[----:B------:R-:W-:Y:S01]  /*10440*/  FMUL R79, R79, 1.4426950216293334961 ;  /* 0x3fb8aa3b4f4f7820 */ /* 0x000fe20000400000 */
[----:B-1----:R-:W-:-:S03]  /*10450*/  LEA.HI R83, R102, 0x70, RZ, 0x1e ;  /* 0x0000007066537811 */ /* 0x002fc600078ff0ff */
[----:B------:R1:W-:Y:S01]  /*10460*/  MUFU.EX2 R70, R76 ;  /* 0x0000004c00467308 */ /* 0x0003e20000000800 */
[----:B----4-:R-:W-:Y:S01]  /*10470*/  FADD R75, R48, R47 ;  /* 0x0000002f304b7221 */ /* 0x010fe20000000000 */
[----:B-1----:R1:W-:Y:S01]  /*10480*/  LDS R76, [R83.X16+0x20000] ;  /* 0x02000000534c7984 */ /* 0x0023e2000000c800 */
[----:B0-----:R-:W-:Y:S01]  /*10490*/  FMNMX R82, R78, R82, !PT ;  /* 0x000000524e527209 */ /* 0x001fe20007800000 */
[----:B------:R-:W-:-:S04]  /*104a0*/  FADD R74, R74, -R84 ;  /* 0x800000544a4a7221 */ /* 0x000fc80000000000 */
[----:B-1----:R0:W-:Y:S01]  /*104b0*/  MUFU.EX2 R83, R79 ;  /* 0x0000004f00537308 */ /* 0x0021e20000000800 */
[----:B------:R-:W-:Y:S01]  /*104c0*/  FADD R49, R49, -R111 ;  /* 0x8000006f31317221 */ /* 0x000fe20000000000 */
[----:B0-----:R-:W0:Y:S01]  /*104d0*/  SHFL.BFLY PT, R79, R75, 0x2, 0x1f ;  /* 0x0c401f004b4f7f89 */ /* 0x001e2200000e0000 */
[----:B------:R-:W-:Y:S02]  /*104e0*/  FMUL R74, R74, 1.4426950216293334961 ;  /* 0x3fb8aa3b4a4a7820 */ /* 0x000fe40000400000 */
[----:B------:R-:W-:Y:S02]  /*104f0*/  FADD R64, R64, -R82 ;  /* 0x8000005240407221 */ /* 0x000fe40000000000 */
[----:B------:R-:W-:Y:S01]  /*10500*/  FMUL R50, R50, 1.4426950216293334961 ;  /* 0x3fb8aa3b32327820 */ /* 0x000fe20000400000 */
[----:B------:R1:W-:Y:S01]  /*10510*/  MUFU.EX2 R88, R74 ;  /* 0x0000004a00587308 */ /* 0x0003e20000000800 */
[----:B------:R-:W-:Y:S02]  /*10520*/  FMUL R49, R49, 1.4426950216293334961 ;  /* 0x3fb8aa3b31317820 */ /* 0x000fe40000400000 */
[----:B-1----:R-:W-:-:S02]  /*10530*/  FMUL R74, R64, 1.4426950216293334961 ;  /* 0x3fb8aa3b404a7820 */ /* 0x002fc40000400000 */
[----:B------:R-:W-:-:S03]  /*10540*/  FADD R64, R73, -R82 ;  /* 0x8000005249407221 */ /* 0x000fc60000000000 */
[----:B------:R-:W-:Y:S01]  /*10550*/  MUFU.EX2 R50, R50 ;  /* 0x0000003200327308 */ /* 0x000fe20000000800 */
[----:B------:R-:W-:-:S07]  /*10560*/  FMUL R73, R64, 1.4426950216293334961 ;  /* 0x3fb8aa3b40497820 */ /* 0x000fce0000400000 */
[----:B------:R-:W1:Y:S08]  /*10570*/  MUFU.EX2 R49, R49 ;  /* 0x0000003100317308 */ /* 0x000e700000000800 */
[----:B------:R-:W-:Y:S01]  /*10580*/  MUFU.EX2 R93, R74 ;  /* 0x0000004a005d7308 */ /* 0x000fe20000000800 */
[--C-:B------:R-:W-:Y:S02]  /*10590*/  FADD R52, R52, -R110.reuse ;  /* 0x8000006e34347221 */ /* 0x100fe40000000000 */
[----:B------:R-:W-:-:S02]  /*105a0*/  FADD R51, R51, -R110 ;  /* 0x8000006e33337221 */ /* 0x000fc40000000000 */
[----:B------:R-:W-:-:S03]  /*105b0*/  FADD R54, R54, -R42 ;  /* 0x8000002a36367221 */ /* 0x000fc60000000000 */
[----:B------:R1:W-:Y:S01]  /*105c0*/  MUFU.EX2 R92, R73 ;  /* 0x00000049005c7308 */ /* 0x0003e20000000800 */
[----:B------:R-:W-:Y:S02]  /*105d0*/  FMUL R52, R52, 1.4426950216293334961 ;  /* 0x3fb8aa3b34347820 */ /* 0x000fe40000400000 */
[----:B------:R-:W-:Y:S02]  /*105e0*/  FMUL R51, R51, 1.4426950216293334961 ;  /* 0x3fb8aa3b33337820 */ /* 0x000fe40000400000 */
[----:B------:R-:W-:Y:S02]  /*105f0*/  FMUL R54, R54, 1.4426950216293334961 ;  /* 0x3fb8aa3b36367820 */ /* 0x000fe40000400000 */
[----:B-1----:R-:W-:Y:S01]  /*10600*/  FADD R73, R50, R49 ;  /* 0x0000003132497221 */ /* 0x002fe20000000000 */
[----:B------:R-:W-:Y:S01]  /*10610*/  MUFU.EX2 R52, R52 ;  /* 0x0000003400347308 */ /* 0x000fe20000000800 */
[----:B------:R-:W-:-:S07]  /*10620*/  FMUL R78, R80, 1.4426950216293334961 ;  /* 0x3fb8aa3b504e7820 */ /* 0x000fce0000400000 */
[----:B------:R-:W1:Y:S08]  /*10630*/  MUFU.EX2 R51, R51 ;  /* 0x0000003300337308 */ /* 0x000e700000000800 */
[----:B------:R-:W-:Y:S08]  /*10640*/  MUFU.EX2 R54, R54 ;  /* 0x0000003600367308 */ /* 0x000ff00000000800 */
[----:B------:R-:W-:Y:S01]  /*10650*/  MUFU.EX2 R91, R78 ;  /* 0x0000004e005b7308 */ /* 0x000fe20000000800 */
[----:B------:R-:W-:Y:S01]  /*10660*/  STL [R1+0x3c4], R82 ;  /* 0x0003c45201007387 */ /* 0x000fe20000100800 */
[----:B---3--:R-:W-:-:S05]  /*10670*/  FMNMX R77, R77, R0, !PT ;  /* 0x000000004d4d7209 */ /* 0x008fca0007800000 */
[----:B------:R-:W-:Y:S02]  /*10680*/  FADD R64, R57, -R77 ;  /* 0x8000004d39407221 */ /* 0x000fe40000000000 */
[----:B0-----:R-:W-:Y:S02]  /*10690*/  FADD R57, R75, R79 ;  /* 0x0000004f4b397221 */ /* 0x001fe40000000000 */
[----:B------:R-:W-:-:S04]  /*106a0*/  FMUL R74, R64, 1.4426950216293334961 ;  /* 0x3fb8aa3b404a7820 */ /* 0x000fc80000400000 */
[----:B------:R0:W-:Y:S01]  /*106b0*/  MUFU.EX2 R95, R74 ;  /* 0x0000004a005f7308 */ /* 0x0001e20000000800 */
[----:B------:R-:W-:Y:S01]  /*106c0*/  FADD R72, R72, -R77 ;  /* 0x8000004d48487221 */ /* 0x000fe20000000000 */
[----:B0-----:R-:W0:Y:S01]  /*106d0*/  SHFL.BFLY PT, R74, R57, 0x1, 0x1f ;  /* 0x0c201f00394a7f89 */ /* 0x001e2200000e0000 */
[----:B------:R-:W-:Y:S02]  /*106e0*/  FMNMX R0, R76, R2, !PT ;  /* 0x000000024c007209 */ /* 0x000fe40007800000 */
[----:B------:R-:W-:Y:S01]  /*106f0*/  FMUL R76, R72, 1.4426950216293334961 ;  /* 0x3fb8aa3b484c7820 */ /* 0x000fe20000400000 */
[----:B------:R-:W3:Y:S03]  /*10700*/  SHFL.BFLY PT, R75, R73, 0x2, 0x1f ;  /* 0x0c401f00494b7f89 */ /* 0x000ee600000e0000 */
[----:B------:R4:W0:Y:S01]  /*10710*/  MUFU.EX2 R94, R76 ;  /* 0x0000004c005e7308 */ /* 0x0008220000000800 */
[----:B------:R-:W-:-:S02]  /*10720*/  FADD R45, R45, -R0 ;  /* 0x800000002d2d7221 */ /* 0x000fc40000000000 */
[----:B------:R-:W-:Y:S02]  /*10730*/  FADD R60, R60, -R0 ;  /* 0x800000003c3c7221 */ /* 0x000fe40000000000 */
[----:B------:R-:W-:Y:S01]  /*10740*/  FMUL R45, R45, 1.4426950216293334961 ;  /* 0x3fb8aa3b2d2d7820 */ /* 0x000fe20000400000 */
[----:B------:R0:W-:Y:S01]  /*10750*/  STL [R1+0x3c0], R77 ;  /* 0x0003c04d01007387 */ /* 0x0001e20000100800 */
[----:B-1----:R-:W-:Y:S02]  /*10760*/  FADD R64, R52, R51 ;  /* 0x0000003334407221 */ /* 0x002fe40000000000 */
[----:B------:R1:W-:Y:S01]  /*10770*/  MUFU.EX2 R97, R45 ;  /* 0x0000002d00617308 */ /* 0x0003e20000000800 */
[----:B----4-:R-:W-:Y:S02]  /*10780*/  FADD R76, R93, R92 ;  /* 0x0000005c5d4c7221 */ /* 0x010fe40000000000 */
[----:B0-----:R-:W-:Y:S01]  /*10790*/  FADD R57, R57, R74 ;  /* 0x0000004a39397221 */ /* 0x001fe20000000000 */
[----:B------:R-:W-:Y:S01]  /*107a0*/  BAR.SYNC.DEFER_BLOCKING 0x0 ;  /* 0x0000000000007b1d */ /* 0x000fe20000010000 */
[----:B--2---:R-:W-:-:S05]  /*107b0*/  FMNMX R124, R61, R81, !PT ;  /* 0x000000513d7c7209 */ /* 0x004fca0007800000 */
[--C-:B------:R-:W-:Y:S02]  /*107c0*/  FADD R46, R46, -R124.reuse ;  /* 0x8000007c2e2e7221 */ /* 0x100fe40000000000 */
[----:B------:R-:W-:Y:S02]  /*107d0*/  FADD R44, R44, -R124 ;  /* 0x8000007c2c2c7221 */ /* 0x000fe40000000000 */
[----:B------:R-:W-:Y:S02]  /*107e0*/  FMUL R46, R46, 1.4426950216293334961 ;  /* 0x3fb8aa3b2e2e7820 */ /* 0x000fe40000400000 */
[----:B------:R-:W-:Y:S01]  /*107f0*/  FMUL R44, R44, 1.4426950216293334961 ;  /* 0x3fb8aa3b2c2c7820 */ /* 0x000fe20000400000 */
[----:B------:R0:W-:Y:S01]  /*10800*/  @P6 STS [R105+0x20000], R57 ;  /* 0x0200003969006388 */ /* 0x0001e20000000800 */
[----:B-1----:R-:W-:Y:S01]  /*10810*/  FMUL R45, R60, 1.4426950216293334961 ;  /* 0x3fb8aa3b3c2d7820 */ /* 0x002fe20000400000 */
[----:B------:R1:W-:Y:S01]  /*10820*/  MUFU.EX2 R98, R46 ;  /* 0x0000002e00627308 */ /* 0x0003e20000000800 */
[----:B------:R-:W-:-:S02]  /*10830*/  FADD R60, R59, R58 ;  /* 0x0000003a3b3c7221 */ /* 0x000fc40000000000 */
[----:B------:R-:W-:Y:S01]  /*10840*/  FADD R77, R95, R94 ;  /* 0x0000005e5f4d7221 */ /* 0x000fe20000000000 */
[----:B------:R-:W-:Y:S01]  /*10850*/  SHFL.BFLY PT, R72, R64, 0x2, 0x1f ;  /* 0x0c401f0040487f89 */ /* 0x000fe200000e0000 */
[----:B0-----:R-:W-:Y:S02]  /*10860*/  FADD R57, R56, R55 ;  /* 0x0000003738397221 */ /* 0x001fe40000000000 */
[----:B-1----:R-:W-:Y:S01]  /*10870*/  FADD R46, R54, R53 ;  /* 0x00000035362e7221 */ /* 0x002fe20000000000 */
[----:B------:R3:W-:Y:S01]  /*10880*/  MUFU.EX2 R99, R44 ;  /* 0x0000002c00637308 */ /* 0x0007e20000000800 */
[----:B------:R-:W-:Y:S01]  /*10890*/  FADD R74, R83, R69 ;  /* 0x00000045534a7221 */ /* 0x000fe20000000000 */
[----:B------:R-:W-:Y:S04]  /*108a0*/  SHFL.BFLY PT, R102, R57, 0x2, 0x1f ;  /* 0x0c401f0039667f89 */ /* 0x000fe800000e0000 */
[----:B------:R-:W0:Y:S01]  /*108b0*/  SHFL.BFLY PT, R103, R46, 0x2, 0x1f ;  /* 0x0c401f002e677f89 */ /* 0x000e2200000e0000 */
[----:B---3--:R-:W-:-:S03]  /*108c0*/  FADD R44, R73, R75 ;  /* 0x0000004b492c7221 */ /* 0x008fc60000000000 */
[----:B------:R-:W1:Y:S01]  /*108d0*/  SHFL.BFLY PT, R101, R60, 0x2, 0x1f ;  /* 0x0c401f003c657f89 */ /* 0x000e6200000e0000 */
[----:B------:R-:W-:Y:S02]  /*108e0*/  FADD R73, R68, R70 ;  /* 0x0000004644497221 */ /* 0x000fe40000000000 */
[----:B------:R-:W-:Y:S01]  /*108f0*/  FADD R75, R91, R88 ;  /* 0x000000585b4b7221 */ /* 0x000fe20000000000 */
[----:B------:R-:W2:Y:S04]  /*10900*/  SHFL.BFLY PT, R78, R77, 0x2, 0x1f ;  /* 0x0c401f004d4e7f89 */ /* 0x000ea800000e0000 */
[----:B------:R-:W3:Y:S04]  /*10910*/  SHFL.BFLY PT, R79, R76, 0x2, 0x1f ;  /* 0x0c401f004c4f7f89 */ /* 0x000ee800000e0000 */
[----:B------:R-:W4:Y:S04]  /*10920*/  SHFL.BFLY PT, R82, R73, 0x2, 0x1f ;  /* 0x0c401f0049527f89 */ /* 0x000f2800000e0000 */
[----:B------:R-:W4:Y:S04]  /*10930*/  SHFL.BFLY PT, R81, R74, 0x2, 0x1f ;  /* 0x0c401f004a517f89 */ /* 0x000f2800000e0000 */
[----:B------:R-:W4:Y:S01]  /*10940*/  SHFL.BFLY PT, R80, R75, 0x2, 0x1f ;  /* 0x0c401f004b507f89 */ /* 0x000f2200000e0000 */
[----:B------:R2:W4:Y:S01]  /*10950*/  MUFU.EX2 R96, R45 ;  /* 0x0000002d00607308 */ /* 0x0005220000000800 */
[----:B0-----:R-:W-:-:S02]  /*10960*/  FADD R46, R46, R103 ;  /* 0x000000672e2e7221 */ /* 0x001fc40000000000 */
[----:B------:R-:W-:Y:S02]  /*10970*/  FADD R57, R57, R102 ;  /* 0x0000006639397221 */ /* 0x000fe40000000000 */
[----:B-1----:R-:W-:Y:S02]  /*10980*/  FADD R60, R60, R101 ;  /* 0x000000653c3c7221 */ /* 0x002fe40000000000 */
[----:B--2---:R-:W-:Y:S02]  /*10990*/  FADD R77, R77, R78 ;  /* 0x0000004e4d4d7221 */ /* 0x004fe40000000000 */
[----:B------:R-:W-:Y:S01]  /*109a0*/  FADD R45, R64, R72 ;  /* 0x00000048402d7221 */ /* 0x000fe20000000000 */
[----:B------:R-:W0:Y:S01]  /*109b0*/  SHFL.BFLY PT, R78, R44, 0x1, 0x1f ;  /* 0x0c201f002c4e7f89 */ /* 0x000e2200000e0000 */
[----:B---3--:R-:W-:-:S03]  /*109c0*/  FADD R76, R76, R79 ;  /* 0x0000004f4c4c7221 */ /* 0x008fc60000000000 */
[----:B------:R-:W1:Y:S01]  /*109d0*/  SHFL.BFLY PT, R79, R45, 0x1, 0x1f ;  /* 0x0c201f002d4f7f89 */ /* 0x000e6200000e0000 */
[----:B----4-:R-:W-:-:S03]  /*109e0*/  FADD R73, R73, R82 ;  /* 0x0000005249497221 */ /* 0x010fc60000000000 */
[----:B------:R-:W2:Y:S01]  /*109f0*/  SHFL.BFLY PT, R82, R60, 0x1, 0x1f ;  /* 0x0c201f003c527f89 */ /* 0x000ea200000e0000 */
[----:B------:R-:W-:-:S03]  /*10a00*/  FADD R74, R74, R81 ;  /* 0x000000514a4a7221 */ /* 0x000fc60000000000 */
[----:B------:R-:W3:Y:S01]  /*10a10*/  SHFL.BFLY PT, R81, R57, 0x1, 0x1f ;  /* 0x0c201f0039517f89 */ /* 0x000ee200000e0000 */
[----:B------:R-:W-:-:S03]  /*10a20*/  FADD R75, R75, R80 ;  /* 0x000000504b4b7221 */ /* 0x000fc60000000000 */
[----:B------:R-:W4:Y:S04]  /*10a30*/  SHFL.BFLY PT, R80, R46, 0x1, 0x1f ;  /* 0x0c201f002e507f89 */ /* 0x000f2800000e0000 */
[----:B------:R-:W-:Y:S01]  /*10a40*/  STL [R1+0xce0], R2 ;  /* 0x000ce00201007387 */ /* 0x000fe20000100800 */
[----:B0-----:R-:W-:-:S03]  /*10a50*/  FADD R44, R44, R78 ;  /* 0x0000004e2c2c7221 */ /* 0x001fc60000000000 */
[----:B------:R-:W-:Y:S01]  /*10a60*/  STL [R1+0x3bc], R0 ;  /* 0x0003bc0001007387 */ /* 0x000fe20000100800 */
[----:B-1----:R-:W-:-:S03]  /*10a70*/  FADD R45, R45, R79 ;  /* 0x0000004f2d2d7221 */ /* 0x002fc60000000000 */
[----:B------:R0:W-:Y:S01]  /*10a80*/  STL [R1+0xce4], R0 ;  /* 0x000ce40001007387 */ /* 0x0001e20000100800 */
[----:B--2---:R-:W-:-:S03]  /*10a90*/  FADD R60, R60, R82 ;  /* 0x000000523c3c7221 */ /* 0x004fc60000000000 */
[----:B------:R-:W-:Y:S01]  /*10aa0*/  STL [R1+0x3b8], R124 ;  /* 0x0003b87c01007387 */ /* 0x000fe20000100800 */
[----:B---3--:R-:W-:-:S03]  /*10ab0*/  FADD R57, R57, R81 ;  /* 0x0000005139397221 */ /* 0x008fc60000000000 */
[----:B------:R1:W-:Y:S01]  /*10ac0*/  STL [R1+0xce8], R124 ;  /* 0x000ce87c01007387 */ /* 0x0003e20000100800 */
[----:B----4-:R-:W-:-:S03]  /*10ad0*/  FADD R46, R46, R80 ;  /* 0x000000502e2e7221 */ /* 0x010fc60000000000 */
[----:B0-----:R-:W2:Y:S04]  /*10ae0*/  LDL R0, [R1+0x60c] ;  /* 0x00060c0001007983 */ /* 0x001ea80000100800 */
[----:B------:R-:W3:Y:S04]  /*10af0*/  LDL R2, [R1+0x5fc] ;  /* 0x0005fc0001027983 */ /* 0x000ee80000100800 */
[----:B-1----:R-:W4:Y:S04]  /*10b00*/  LDL R124, [R1+0x600] ;  /* 0x00060000017c7983 */ /* 0x002f280000100800 */
[----:B------:R-:W2:Y:S04]  /*10b10*/  LDL R78, [R1+0x614] ;  /* 0x00061400014e7983 */ /* 0x000ea80000100800 */
[----:B------:R-:W2:Y:S04]  /*10b20*/  LDL R79, [R1+0x618] ;  /* 0x00061800014f7983 */ /* 0x000ea80000100800 */
[----:B------:R-:W2:Y:S04]  /*10b30*/  LDL R80, [R1+0x61c] ;  /* 0x00061c0001507983 */ /* 0x000ea80000100800 */
[----:B------:R-:W2:Y:S04]  /*10b40*/  LDL R81, [R1+0x620] ;  /* 0x0006200001517983 */ /* 0x000ea80000100800 */
[----:B------:R-:W2:Y:S04]  /*10b50*/  LDL R82, [R1+0x604] ;  /* 0x0006040001527983 */ /* 0x000ea80000100800 */
[----:B------:R0:W-:Y:S04]  /*10b60*/  @P6 STS [R35+0x20000], R44 ;  /* 0x0200002c23006388 */ /* 0x0001e80000000800 */
[----:B------:R1:W-:Y:S04]  /*10b70*/  @P6 STS [R38+0x20000], R45 ;  /* 0x0200002d26006388 */ /* 0x0003e80000000800 */
[----:B0-----:R-:W2:Y:S04]  /*10b80*/  LDL.LU R35, [R1+0xe64] ;  /* 0x000e640001237983 */ /* 0x001ea80000300800 */
[----:B------:R-:W2:Y:S04]  /*10b90*/  LDL R44, [R1+0x624] ;  /* 0x00062400012c7983 */ /* 0x000ea80000100800 */
[----:B-1----:R-:W2:Y:S04]  /*10ba0*/  LDL.LU R38, [R1+0xe60] ;  /* 0x000e600001267983 */ /* 0x002ea80000300800 */
[----:B------:R-:W2:Y:S01]  /*10bb0*/  LDL R45, [R1+0x628] ;  /* 0x00062800012d7983 */ /* 0x000ea20000100800 */
[----:B------:R-:W-:-:S02]  /*10bc0*/  FADD R72, R71, R67 ;  /* 0x0000004347487221 */ /* 0x000fc40000000000 */
[----:B------:R-:W-:-:S03]  /*10bd0*/  FADD R64, R66, R65 ;  /* 0x0000004142407221 */ /* 0x000fc60000000000 */
[----:B------:R-:W0:Y:S04]  /*10be0*/  SHFL.BFLY PT, R89, R72, 0x2, 0x1f ;  /* 0x0c401f0048597f89 */ /* 0x000e2800000e0000 */
[----:B------:R-:W1:Y:S01]  /*10bf0*/  SHFL.BFLY PT, R90, R64, 0x2, 0x1f ;  /* 0x0c401f00405a7f89 */ /* 0x000e6200000e0000 */
[----:B0-----:R-:W-:Y:S02]  /*10c00*/  FADD R72, R72, R89 ;  /* 0x0000005948487221 */ /* 0x001fe40000000000 */
[----:B-1----:R-:W-:Y:S02]  /*10c10*/  FADD R64, R64, R90 ;  /* 0x0000005a40407221 */ /* 0x002fe40000000000 */
[----:B------:R-:W-:Y:S04]  /*10c20*/  SHFL.BFLY PT, R90, R73, 0x1, 0x1f ;  /* 0x0c201f00495a7f89 */ /* 0x000fe800000e0000 */
[----:B------:R-:W0:Y:S04]  /*10c30*/  SHFL.BFLY PT, R89, R72, 0x1, 0x1f ;  /* 0x0c201f0048597f89 */ /* 0x000e2800000e0000 */
[----:B------:R1:W-:Y:S04]  /*10c40*/  @P6 STS [R39+0x20000], R46 ;  /* 0x0200002e27006388 */ /* 0x0003e80000000800 */
[----:B-1----:R-:W3:Y:S01]  /*10c50*/  LDL.LU R39, [R1+0xe5c] ;  /* 0x000e5c0001277983 */ /* 0x002ee20000300800 */
[----:B0-----:R-:W-:-:S03]  /*10c60*/  FADD R46, R72, R89 ;  /* 0x00000059482e7221 */ /* 0x001fc60000000000 */
[----:B------:R-:W3:Y:S01]  /*10c70*/  LDL R89, [R1+0x608] ;  /* 0x0006080001597983 */ /* 0x000ee20000100800 */
[----:B------:R-:W-:-:S04]  /*10c80*/  FADD R62, R62, -R122 ;  /* 0x8000007a3e3e7221 */ /* 0x000fc80000000000 */
[----:B------:R-:W-:-:S06]  /*10c90*/  FMUL R62, R62, 1.4426950216293334961 ;  /* 0x3fb8aa3b3e3e7820 */ /* 0x000fcc0000400000 */
[----:B------:R-:W0:Y:S01]  /*10ca0*/  MUFU.EX2 R62, R62 ;  /* 0x0000003e003e7308 */ /* 0x000e220000000800 */
[----:B------:R-:W-:Y:S02]  /*10cb0*/  FADD R84, R97, R96 ;  /* 0x0000006061547221 */ /* 0x000fe40000000000 */
[----:B------:R-:W-:-:S03]  /*10cc0*/  FADD R85, R99, R98 ;  /* 0x0000006263557221 */ /* 0x000fc60000000000 */
[----:B------:R-:W1:Y:S01]  /*10cd0*/  SHFL.BFLY PT, R87, R84, 0x2, 0x1f ;  /* 0x0c401f0054577f89 */ /* 0x000e6200000e0000 */
[----:B0-----:R-:W-:-:S03]  /*10ce0*/  FADD R61, R63, R62 ;  /* 0x0000003e3f3d7221 */ /* 0x001fc60000000000 */
[----:B------:R-:W0:Y:S04]  /*10cf0*/  SHFL.BFLY PT, R86, R85, 0x2, 0x1f ;  /* 0x0c401f0055567f89 */ /* 0x000e2800000e0000 */
[----:B------:R-:W0:Y:S01]  /*10d00*/  SHFL.BFLY PT, R100, R61, 0x2, 0x1f ;  /* 0x0c401f003d647f89 */ /* 0x000e2200000e0000 */
[----:B-1----:R-:W-:-:S03]  /*10d10*/  FADD R84, R84, R87 ;  /* 0x0000005754547221 */ /* 0x002fc60000000000 */
[----:B------:R-:W1:Y:S01]  /*10d20*/  SHFL.BFLY PT, R87, R64, 0x1, 0x1f ;  /* 0x0c201f0040577f89 */ /* 0x000e6200000e0000 */
[----:B0-----:R-:W-:Y:S02]  /*10d30*/  FADD R85, R85, R86 ;  /* 0x0000005655557221 */ /* 0x001fe40000000000 */
[----:B------:R-:W-:-:S05]  /*10d40*/  FADD R61, R61, R100 ;  /* 0x000000643d3d7221 */ /* 0x000fca0000000000 */
[----:B------:R-:W0:Y:S04]  /*10d50*/  SHFL.BFLY PT, R86, R61, 0x1, 0x1f ;  /* 0x0c201f003d567f89 */ /* 0x000e2800000e0000 */
[----:B--2---:R2:W-:Y:S02]  /*10d60*/  @P6 STS [R45+0x20000], R57 ;  /* 0x020000392d006388 */ /* 0x0045e40000000800 */
[----:B--2---:R-:W-:Y:S02]  /*10d70*/  FADD R57, R73, R90 ;  /* 0x0000005a49397221 */ /* 0x004fe40000000000 */
[----:B------:R-:W2:Y:S01]  /*10d80*/  LDL R90, [R1+0x610] ;  /* 0x00061000015a7983 */ /* 0x000ea20000100800 */
[----:B-1----:R-:W-:-:S03]  /*10d90*/  FADD R45, R64, R87 ;  /* 0x00000057402d7221 */ /* 0x002fc60000000000 */
[----:B------:R0:W-:Y:S02]  /*10da0*/  @P6 STS [R44+0x20000], R60 ;  /* 0x0200003c2c006388 */ /* 0x0001e40000000800 */
[----:B0-----:R-:W-:Y:S02]  /*10db0*/  FADD R44, R61, R86 ;  /* 0x000000563d2c7221 */ /* 0x001fe40000000000 */
[----:B------:R-:W4:Y:S04]  /*10dc0*/  LDL.64 R86, [R1+0x858] ;  /* 0x0008580001567983 */ /* 0x000f280000100a00 */
[----:B------:R-:W0:Y:S04]  /*10dd0*/  SHFL.BFLY PT, R100, R74, 0x1, 0x1f ;  /* 0x0c201f004a647f89 */ /* 0x000e2800000e0000 */
[----:B------:R-:W1:Y:S04]  /*10de0*/  SHFL.BFLY PT, R101, R75, 0x1, 0x1f ;  /* 0x0c201f004b657f89 */ /* 0x000e6800000e0000 */
[----:B------:R-:W3:Y:S04]  /*10df0*/  SHFL.BFLY PT, R102, R76, 0x1, 0x1f ;  /* 0x0c201f004c667f89 */ /* 0x000ee800000e0000 */
[----:B------:R-:W3:Y:S04]  /*10e00*/  SHFL.BFLY PT, R103, R77, 0x1, 0x1f ;  /* 0x0c201f004d677f89 */ /* 0x000ee800000e0000 */
[----:B------:R-:W3:Y:S04]  /*10e10*/  SHFL.BFLY PT, R104, R84, 0x1, 0x1f ;  /* 0x0c201f0054687f89 */ /* 0x000ee800000e0000 */
[----:B------:R-:W3:Y:S01]  /*10e20*/  SHFL.BFLY PT, R105, R85, 0x1, 0x1f ;  /* 0x0c201f0055697f89 */ /* 0x000ee200000e0000 */
[----:B0-----:R-:W-:-:S03]  /*10e30*/  FADD R60, R74, R100 ;  /* 0x000000644a3c7221 */ /* 0x001fc60000000000 */
[----:B------:R-:W-:Y:S01]  /*10e40*/  @P6 STS [R81+0x20000], R44 ;  /* 0x0200002c51006388 */ /* 0x000fe20000000800 */
[----:B-1----:R-:W-:-:S03]  /*10e50*/  FADD R61, R75, R101 ;  /* 0x000000654b3d7221 */ /* 0x002fc60000000000 */
[----:B------:R0:W-:Y:S01]  /*10e60*/  @P6 STS [R80+0x20000], R45 ;  /* 0x0200002d50006388 */ /* 0x0001e20000000800 */
[----:B---3--:R-:W-:-:S03]  /*10e70*/  FADD R64, R76, R102 ;  /* 0x000000664c407221 */ /* 0x008fc60000000000 */
[----:B------:R-:W-:Y:S01]  /*10e80*/  @P6 STS [R79+0x20000], R46 ;  /* 0x0200002e4f006388 */ /* 0x000fe20000000800 */
[----:B------:R-:W-:-:S03]  /*10e90*/  FADD R72, R77, R103 ;  /* 0x000000674d487221 */ /* 0x000fc60000000000 */
[----:B------:R1:W-:Y:S01]  /*10ea0*/  @P6 STS [R78+0x20000], R57 ;  /* 0x020000394e006388 */ /* 0x0003e20000000800 */
[----:B------:R-:W-:-:S03]  /*10eb0*/  FADD R73, R84, R104 ;  /* 0x0000006854497221 */ /* 0x000fc60000000000 */
[----:B0-----:R-:W3:Y:S01]  /*10ec0*/  LDL.64 R80, [R1+0x850] ;  /* 0x0008500001507983 */ /* 0x001ee20000100a00 */
[----:B------:R-:W-:-:S03]  /*10ed0*/  FADD R74, R85, R105 ;  /* 0x00000069554a7221 */ /* 0x000fc60000000000 */
[----:B------:R-:W3:Y:S04]  /*10ee0*/  LDL.64 R100, [R1+0x840] ;  /* 0x0008400001647983 */ /* 0x000ee80000100a00 */
[----:B-1----:R-:W3:Y:S04]  /*10ef0*/  LDL.64 R78, [R1+0x848] ;  /* 0x00084800014e7983 */ /* 0x002ee80000100a00 */
[----:B------:R-:W3:Y:S04]  /*10f00*/  LDL.64 R84, [R1+0x830] ;  /* 0x0008300001547983 */ /* 0x000ee80000100a00 */
[----:B------:R-:W3:Y:S04]  /*10f10*/  LDL.64 R76, [R1+0x828] ;  /* 0x00082800014c7983 */ /* 0x000ee80000100a00 */
[----:B--2---:R-:W-:Y:S04]  /*10f20*/  @P6 STS [R90+0x20000], R60 ;  /* 0x0200003c5a006388 */ /* 0x004fe80000000800 */
[----:B------:R0:W-:Y:S04]  /*10f30*/  @P6 STS [R0+0x20000], R61 ;  /* 0x0200003d00006388 */ /* 0x0001e80000000800 */
[----:B------:R-:W-:Y:S04]  /*10f40*/  @P6 STS [R89+0x20000], R64 ;  /* 0x0200004059006388 */ /* 0x000fe80000000800 */
[----:B------:R-:W-:Y:S04]  /*10f50*/  @P6 STS [R82+0x20000], R72 ;  /* 0x0200004852006388 */ /* 0x000fe80000000800 */
[----:B0-----:R-:W0:Y:S04]  /*10f60*/  S2R R0, SR_TID.X ;  /* 0x0000000000007919 */ /* 0x001e280000002100 */
[----:B----4-:R-:W-:Y:S04]  /*10f70*/  @P6 STS [R124+0x20000], R73 ;  /* 0x020000497c006388 */ /* 0x010fe80000000800 */
[----:B------:R-:W-:Y:S01]  /*10f80*/  @P6 STS [R2+0x20000], R74 ;  /* 0x0200004a02006388 */ /* 0x000fe20000000800 */
[----:B0-----:R-:W-:-:S03]  /*10f90*/  LOP3.LUT R0, R0, 0xff, RZ, 0xc0, !PT ;  /* 0x000000ff00007812 */ /* 0x001fc600078ec0ff */
[----:B------:R-:W-:Y:S06]  /*10fa0*/  BAR.SYNC.DEFER_BLOCKING 0x0 ;  /* 0x0000000000007b1d */ /* 0x000fec0000010000 */
[----:B------:R-:W0:Y:S04]  /*10fb0*/  LDS R46, [R0.X4+0x20000] ;  /* 0x02000000002e7984 */ /* 0x000e280000004800 */
[----:B------:R-:W1:Y:S04]  /*10fc0*/  LDS R44, [R0.X4+0x20400] ;  /* 0x02040000002c7984 */ /* 0x000e680000004800 */
[----:B0-----:R-:W0:Y:S04]  /*10fd0*/  SHFL.BFLY PT, R57, R46, 0x2, 0x1f ;  /* 0x0c401f002e397f89 */ /* 0x001e2800000e0000 */
[----:B-1----:R-:W1:Y:S01]  /*10fe0*/  SHFL.BFLY PT, R45, R44, 0x2, 0x1f ;  /* 0x0c401f002c2d7f89 */ /* 0x002e6200000e0000 */
[----:B0-----:R-:W-:-:S02]  /*10ff0*/  FADD R46, R46, R57 ;  /* 0x000000392e2e7221 */ /* 0x001fc40000000000 */
[----:B-1----:R-:W-:-:S03]  /*11000*/  FADD R45, R44, R45 ;  /* 0x0000002d2c2d7221 */ /* 0x002fc60000000000 */
[----:B------:R-:W0:Y:S04]  /*11010*/  SHFL.BFLY PT, R57, R46, 0x1, 0x1f ;  /* 0x0c201f002e397f89 */ /* 0x000e2800000e0000 */
[----:B------:R-:W1:Y:S01]  /*11020*/  SHFL.BFLY PT, R44, R45, 0x1, 0x1f ;  /* 0x0c201f002d2c7f89 */ /* 0x000e6200000e0000 */
[----:B0-----:R-:W-:Y:S02]  /*11030*/  FADD R46, R46, R57 ;  /* 0x000000392e2e7221 */ /* 0x001fe40000000000 */
[----:B-1----:R-:W-:-:S03]  /*11040*/  FADD R44, R45, R44 ;  /* 0x0000002c2d2c7221 */ /* 0x002fc60000000000 */
[----:B------:R-:W-:Y:S04]  /*11050*/  @!P5 STS [R0.X4+0x20000], R46 ;  /* 0x0200002e0000d388 */ /* 0x000fe80000004800 */
[----:B------:R0:W-:Y:S02]  /*11060*/  @!P5 STS [R0.X4+0x20400], R44 ;  /* 0x0204002c0000d388 */ /* 0x0001e40000004800 */
[C---:B0-----:R-:W-:Y:S02]  /*11070*/  IMAD.WIDE R44, R3.reuse, 0x2, R86 ;  /* 0x00000002032c7825 */ /* 0x041fe400078e0256 */
[----:B------:R-:W2:Y:S02]  /*11080*/  LDL.64 R86, [R1+0x838] ;  /* 0x0008380001567983 */ /* 0x000ea40000100a00 */
[----:B---3--:R-:W-:-:S02]  /*11090*/  IMAD.WIDE R60, R3, 0x2, R80 ;  /* 0x00000002033c7825 */ /* 0x008fc400078e0250 */
[----:B------:R-:W2:Y:S02]  /*110a0*/  LDL.LU R81, [R1+0x658] ;  /* 0x0006580001517983 */ /* 0x000ea40000300800 */
[C---:B------:R-:W-:Y:S02]  /*110b0*/  IMAD.WIDE R72, R3.reuse, 0x2, R78 ;  /* 0x0000000203487825 */ /* 0x040fe400078e024e */
[----:B------:R-:W-:Y:S06]  /*110c0*/  BAR.SYNC.DEFER_BLOCKING 0x0 ;  /* 0x0000000000007b1d */ /* 0x000fec0000010000 */
[----:B------:R-:W4:Y:S04]  /*110d0*/  LDL.LU R80, [R1+0x1c0] ;  /* 0x0001c00001507983 */ /* 0x000f280000300800 */
[----:B------:R-:W2:Y:S04]  /*110e0*/  LDL.LU R78, [R1+0x1b0] ;  /* 0x0001b000014e7983 */ /* 0x000ea80000300800 */
[----:B------:R-:W2:Y:S01]  /*110f0*/  LDL.LU R79, [R1+0x1c4] ;  /* 0x0001c400014f7983 */ /* 0x000ea20000300800 */
[----:B------:R-:W-:-:S03]  /*11100*/  IMAD.WIDE R74, R3, 0x2, R100 ;  /* 0x00000002034a7825 */ /* 0x000fc600078e0264 */
[----:B------:R-:W2:Y:S04]  /*11110*/  LDL.LU R64, [R1+0x1b4] ;  /* 0x0001b40001407983 */ /* 0x000ea80000300800 */
[----:B------:R2:W2:Y:S04]  /*11120*/  LDG.E.U16 R101, [R44.64] ;  /* 0x000000062c657981 */ /* 0x0004a8000c1e1500 */
[----:B------:R0:W2:Y:S04]  /*11130*/  LDG.E.U16 R100, [R60.64] ;  /* 0x000000063c647981 */ /* 0x0000a8000c1e1500 */
[----:B------:R1:W2:Y:S04]  /*11140*/  LDG.E.U16 R90, [R72.64] ;  /* 0x00000006485a7981 */ /* 0x0002a8000c1e1500 */
[----:B------:R1:W2:Y:S01]  /*11150*/  LDG.E.U16 R89, [R74.64] ;  /* 0x000000064a597981 */ /* 0x0002a2000c1e1500 */
[----:B0-----:R-:W-:-:S04]  /*11160*/  IMAD.WIDE R60, R3, 0x2, R84 ;  /* 0x00000002033c7825 */ /* 0x001fc800078e0254 */
[C---:B-1----:R-:W-:Y:S01]  /*11170*/  IMAD.WIDE R72, R3.reuse, 0x2, R76 ;  /* 0x0000000203487825 */ /* 0x042fe200078e024c */
[----:B------:R0:W2:Y:S04]  /*11180*/  LDG.E.U16 R84, [R60.64] ;  /* 0x000000063c547981 */ /* 0x0000a8000c1e1500 */
[----:B------:R1:W2:Y:S04]  /*11190*/  LDG.E.U16 R82, [R72.64] ;  /* 0x0000000648527981 */ /* 0x0002a8000c1e1500 */
[----:B------:R-:W2:Y:S04]  /*111a0*/  LDL.64 R76, [R1+0x820] ;  /* 0x00082000014c7983 */ /* 0x000ea80000100a00 */
[----:B------:R-:W2:Y:S04]  /*111b0*/  LDL.LU R74, [R1+0x1c8] ;  /* 0x0001c800014a7983 */ /* 0x000ea80000300800 */
[----:B-1----:R-:W2:Y:S04]  /*111c0*/  LDL.LU R73, [R1+0x1cc] ;  /* 0x0001cc0001497983 */ /* 0x002ea80000300800 */
[----:B------:R-:W2:Y:S04]  /*111d0*/  LDL.LU R72, [R1+0x1b8] ;  /* 0x0001b80001487983 */ /* 0x000ea80000300800 */
[----:B------:R-:W2:Y:S04]  /*111e0*/  LDL.LU R0, [R1+0x1bc] ;  /* 0x0001bc0001007983 */ /* 0x000ea80000300800 */
[----:B------:R-:W1:Y:S01]  /*111f0*/  S2R R124, SR_TID.X ;  /* 0x00000000007c7919 */ /* 0x000e620000002100 */
[----:B--2---:R-:W-:-:S05]  /*11200*/  IMAD.WIDE R44, R3, 0x2, R86 ;  /* 0x00000002032c7825 */ /* 0x004fca00078e0256 */
[----:B------:R2:W3:Y:S01]  /*11210*/  LDG.E.U16 R85, [R44.64] ;  /* 0x000000062c557981 */ /* 0x0004e2000c1e1500 */
[----:B-1----:R-:W-:-:S05]  /*11220*/  LOP3.LUT R2, R124, 0x1c, RZ, 0xc0, !PT ;  /* 0x0000001c7c027812 */ /* 0x002fca00078ec0ff */
[----:B------:R-:W1:Y:S01]  /*11230*/  LDS R57, [R2.X4+0x20000] ;  /* 0x0200000002397984 */ /* 0x000e620000004800 */
[----:B------:R-:W-:-:S04]  /*11240*/  FADD R46, -R115, R112 ;  /* 0x00000070732e7221 */ /* 0x000fc80000000100 */
[----:B------:R-:W-:-:S06]  /*11250*/  FMUL R46, R46, 1.4426950216293334961 ;  /* 0x3fb8aa3b2e2e7820 */ /* 0x000fcc0000400000 */
[----:B------:R-:W4:Y:S01]  /*11260*/  MUFU.EX2 R46, R46 ;  /* 0x0000002e002e7308 */ /* 0x000f220000000800 */
[----:B--2---:R-:W-:Y:S02]  /*11270*/  FADD R44, -R111, R113 ;  /* 0x000000716f2c7221 */ /* 0x004fe40000000100 */
[----:B------:R-:W-:Y:S02]  /*11280*/  FADD R45, -R110, R114 ;  /* 0x000000726e2d7221 */ /* 0x000fe40000000100 */
[----:B0-----:R-:W-:Y:S02]  /*11290*/  FMUL R60, R44, 1.4426950216293334961 ;  /* 0x3fb8aa3b2c3c7820 */ /* 0x001fe40000400000 */
[----:B------:R-:W0:Y:S01]  /*112a0*/  LDS R44, [R109.X16+0x20000] ;  /* 0x020000006d2c7984 */ /* 0x000e22000000c800 */
[C---:B----4-:R-:W-:Y:S02]  /*112b0*/  FMUL R61, R46.reuse, R80 ;  /* 0x000000502e3d7220 */ /* 0x050fe40000400000 */
[----:B------:R-:W-:-:S02]  /*112c0*/  FMUL R75, R46, R78 ;  /* 0x0000004e2e4b7220 */ /* 0x000fc40000400000 */
[C---:B-1----:R-:W-:Y:S02]  /*112d0*/  FFMA R81, R46.reuse, R81, R57 ;  /* 0x000000512e517223 */ /* 0x042fe40000000039 */
[----:B------:R-:W-:Y:S02]  /*112e0*/  FMUL R57, R45, 1.4426950216293334961 ;  /* 0x3fb8aa3b2d397820 */ /* 0x000fe40000400000 */
[----:B------:R1:W2:Y:S01]  /*112f0*/  MUFU.EX2 R45, R60 ;  /* 0x0000003c002d7308 */ /* 0x0002a20000000800 */
[----:B------:R-:W-:Y:S04]  /*11300*/  STL [R1+0x658], R81 ;  /* 0x0006585101007387 */ /* 0x000fe80000100800 */
[----:B------:R4:W-:Y:S01]  /*11310*/  STL [R1+0x1a0], R61 ;  /* 0x0001a03d01007387 */ /* 0x0009e20000100800 */
[----:B-1----:R-:W-:-:S02]  /*11320*/  FMUL R60, R46, R79 ;  /* 0x0000004f2e3c7220 */ /* 0x002fc40000400000 */
[----:B------:R-:W-:-:S03]  /*11330*/  FMUL R5, R46, R5 ;  /* 0x000000052e057220 */ /* 0x000fc60000400000 */
[----:B------:R1:W-:Y:S01]  /*11340*/  STL [R1+0x1a4], R60 ;  /* 0x0001a43c01007387 */ /* 0x0003e20000100800 */
[----:B----4-:R-:W-:-:S03]  /*11350*/  FMUL R61, R46, R64 ;  /* 0x000000402e3d7220 */ /* 0x010fc60000400000 */
[----:B------:R-:W-:Y:S04]  /*11360*/  STL [R1+0x5a8], R101 ;  /* 0x0005a86501007387 */ /* 0x000fe80000100800 */
[----:B------:R-:W-:Y:S01]  /*11370*/  STL [R1+0x190], R75 ;  /* 0x0001904b01007387 */ /* 0x000fe20000100800 */
[----:B-1----:R-:W-:-:S03]  /*11380*/  FMUL R60, R46, R4 ;  /* 0x000000042e3c7220 */ /* 0x002fc60000400000 */
[----:B------:R-:W-:Y:S01]  /*11390*/  STL [R1+0x5a4], R100 ;  /* 0x0005a46401007387 */ /* 0x000fe20000100800 */
[----:B------:R-:W-:-:S03]  /*113a0*/  FMUL R4, R46, R8 ;  /* 0x000000082e047220 */ /* 0x000fc60000400000 */
[----:B------:R-:W-:Y:S01]  /*113b0*/  STL [R1+0x5a0], R90 ;  /* 0x0005a05a01007387 */ /* 0x000fe20000100800 */
[----:B------:R-:W-:-:S03]  /*113c0*/  FMUL R8, R46, R9 ;  /* 0x000000092e087220 */ /* 0x000fc60000400000 */
[----:B------:R-:W-:Y:S04]  /*113d0*/  STL [R1+0x194], R61 ;  /* 0x0001943d01007387 */ /* 0x000fe80000100800 */
[----:B------:R-:W-:Y:S04]  /*113e0*/  STL [R1+0x59c], R89 ;  /* 0x00059c5901007387 */ /* 0x000fe80000100800 */
[----:B------:R-:W-:Y:S04]  /*113f0*/  STL [R1+0x180], R60 ;  /* 0x0001803c01007387 */ /* 0x000fe80000100800 */
[----:B------:R1:W-:Y:S01]  /*11400*/  STL [R1+0x184], R5 ;  /* 0x0001840501007387 */ /* 0x0003e20000100800 */
[----:B------:R-:W-:-:S02]  /*11410*/  FMUL R112, R46, R20 ;  /* 0x000000142e707220 */ /* 0x000fc40000400000 */
[C---:B------:R-:W-:Y:S01]  /*11420*/  FMUL R113, R46.reuse, R21 ;  /* 0x000000152e717220 */ /* 0x040fe20000400000 */
[----:B------:R4:W0:Y:S01]  /*11430*/  LDS R9, [R108.X16+0x20000] ;  /* 0x020000006c097984 */ /* 0x000822000000c800 */
[C---:B-1----:R-:W-:Y:S02]  /*11440*/  FMUL R5, R46.reuse, R12 ;  /* 0x0000000c2e057220 */ /* 0x042fe40000400000 */
[C---:B------:R-:W-:Y:S02]  /*11450*/  FMUL R12, R46.reuse, R24 ;  /* 0x000000182e0c7220 */ /* 0x040fe40000400000 */
[C---:B------:R-:W-:Y:S02]  /*11460*/  FMUL R109, R46.reuse, R17 ;  /* 0x000000112e6d7220 */ /* 0x040fe40000400000 */
[----:B----4-:R-:W-:Y:S02]  /*11470*/  FMUL R108, R46, R16 ;  /* 0x000000102e6c7220 */ /* 0x010fe40000400000 */
[----:B--2---:R-:W-:-:S02]  /*11480*/  FMUL R17, R45, R74 ;  /* 0x0000004a2d117220 */ /* 0x004fc40000400000 */
[C---:B------:R-:W-:Y:S02]  /*11490*/  FMUL R16, R45.reuse, R73 ;  /* 0x000000492d107220 */ /* 0x040fe40000400000 */
[----:B------:R-:W-:Y:S01]  /*114a0*/  FMUL R6, R45, R6 ;  /* 0x000000062d067220 */ /* 0x000fe20000400000 */
[----:B---3--:R-:W-:Y:S04]  /*114b0*/  STL [R1+0x598], R85 ;  /* 0x0005985501007387 */ /* 0x008fe80000100800 */
[----:B------:R1:W-:Y:S04]  /*114c0*/  STL [R1+0x170], R4 ;  /* 0x0001700401007387 */ /* 0x0003e80000100800 */
[----:B------:R-:W-:Y:S04]  /*114d0*/  STL [R1+0x594], R84 ;  /* 0x0005945401007387 */ /* 0x000fe80000100800 */
[----:B------:R2:W-:Y:S01]  /*114e0*/  STL [R1+0x174], R8 ;  /* 0x0001740801007387 */ /* 0x0005e20000100800 */
[----:B-1----:R-:W-:-:S03]  /*114f0*/  FMUL R4, R46, R13 ;  /* 0x0000000d2e047220 */ /* 0x002fc60000400000 */
[----:B------:R-:W-:Y:S04]  /*11500*/  STL [R1+0x3b0], R82 ;  /* 0x0003b05201007387 */ /* 0x000fe80000100800 */
[----:B------:R-:W-:Y:S01]  /*11510*/  STL [R1+0x150], R5 ;  /* 0x0001500501007387 */ /* 0x000fe20000100800 */
[----:B--2---:R-:W-:-:S03]  /*11520*/  FMUL R8, R46, R25 ;  /* 0x000000192e087220 */ /* 0x004fc60000400000 */
[----:B------:R-:W-:Y:S04]  /*11530*/  STL [R1+0x154], R4 ;  /* 0x0001540401007387 */ /* 0x000fe80000100800 */
[----:B------:R-:W-:Y:S04]  /*11540*/  STL [R1+0xde8], R112 ;  /* 0x000de87001007387 */ /* 0x000fe80000100800 */
[----:B------:R-:W-:Y:S04]  /*11550*/  STL [R1+0xdec], R113 ;  /* 0x000dec7101007387 */ /* 0x000fe80000100800 */
[----:B------:R1:W-:Y:S04]  /*11560*/  STL [R1+0x140], R12 ;  /* 0x0001400c01007387 */ /* 0x0003e80000100800 */
[----:B------:R-:W0:Y:S04]  /*11570*/  LDL.LU R64, [R1+0x654] ;  /* 0x0006540001407983 */ /* 0x000e280000300800 */
[----:B------:R-:W-:Y:S04]  /*11580*/  STL [R1+0x144], R8 ;  /* 0x0001440801007387 */ /* 0x000fe80000100800 */
[----:B------:R-:W2:Y:S04]  /*11590*/  LDL.64 R60, [R1+0x818] ;  /* 0x00081800013c7983 */ /* 0x000ea80000100a00 */
[----:B-1----:R-:W3:Y:S04]  /*115a0*/  LDL.64 R12, [R1+0x810] ;  /* 0x00081000010c7983 */ /* 0x002ee80000100a00 */
[----:B------:R1:W-:Y:S04]  /*115b0*/  STL [R1+0x1a8], R17 ;  /* 0x0001a81101007387 */ /* 0x0003e80000100800 */
[----:B------:R4:W-:Y:S01]  /*115c0*/  STL [R1+0x1ac], R16 ;  /* 0x0001ac1001007387 */ /* 0x0009e20000100800 */
[----:B-1----:R-:W-:-:S02]  /*115d0*/  FMUL R17, R45, R72 ;  /* 0x000000482d117220 */ /* 0x002fc40000400000 */
[C---:B----4-:R-:W-:Y:S02]  /*115e0*/  FMUL R16, R45.reuse, R0 ;  /* 0x000000002d107220 */ /* 0x050fe40000400000 */
[C---:B------:R-:W-:Y:S01]  /*115f0*/  FMUL R0, R45.reuse, R7 ;  /* 0x000000072d007220 */ /* 0x040fe20000400000 */
[----:B------:R-:W-:Y:S04]  /*11600*/  STL [R1+0x198], R17 ;  /* 0x0001981101007387 */ /* 0x000fe80000100800 */
[----:B------:R-:W-:Y:S04]  /*11610*/  STL [R1+0x19c], R16 ;  /* 0x00019c1001007387 */ /* 0x000fe80000100800 */
[----:B------:R-:W-:Y:S04]  /*11620*/  STL [R1+0x188], R6 ;  /* 0x0001880601007387 */ /* 0x000fe80000100800 */
[----:B------:R1:W-:Y:S04]  /*11630*/  STL [R1+0x18c], R0 ;  /* 0x00018c0001007387 */ /* 0x0003e80000100800 */
[----:B-1----:R-:W4:Y:S01]  /*11640*/  LDL.LU R0, [R1+0x650] ;  /* 0x0006500001007983 */ /* 0x002f220000300800 */
[----:B------:R-:W-:-:S02]  /*11650*/  FMUL R7, R45, R10 ;  /* 0x0000000a2d077220 */ /* 0x000fc40000400000 */
[----:B------:R-:W-:-:S03]  /*11660*/  FMUL R6, R45, R11 ;  /* 0x0000000b2d067220 */ /* 0x000fc60000400000 */
[----:B------:R1:W-:Y:S04]  /*11670*/  STL [R1+0x178], R7 ;  /* 0x0001780701007387 */ /* 0x0003e80000100800 */
[----:B------:R1:W-:Y:S01]  /*11680*/  STL [R1+0x17c], R6 ;  /* 0x00017c0601007387 */ /* 0x0003e20000100800 */
[----:B------:R-:W-:-:S03]  /*11690*/  FMUL R110, R45, R18 ;  /* 0x000000122d6e7220 */ /* 0x000fc60000400000 */
[----:B------:R-:W4:Y:S01]  /*116a0*/  LDL.LU R46, [R1+0x320] ;  /* 0x00032000012e7983 */ /* 0x000f220000300800 */
[C---:B-1----:R-:W-:Y:S02]  /*116b0*/  FMUL R7, R45.reuse, R14 ;  /* 0x0000000e2d077220 */ /* 0x042fe40000400000 */
[----:B------:R-:W-:-:S03]  /*116c0*/  FMUL R6, R45, R15 ;  /* 0x0000000f2d067220 */ /* 0x000fc60000400000 */
[----:B------:R1:W-:Y:S01]  /*116d0*/  STL [R1+0x158], R7 ;  /* 0x0001580701007387 */ /* 0x0003e20000100800 */
[----:B------:R-:W-:-:S03]  /*116e0*/  FMUL R111, R45, R19 ;  /* 0x000000132d6f7220 */ /* 0x000fc60000400000 */
[----:B------:R-:W4:Y:S01]  /*116f0*/  LDL.LU R25, [R1+0x324] ;  /* 0x0003240001197983 */ /* 0x000f220000300800 */
[----:B------:R-:W-:-:S03]  /*11700*/  FMUL R114, R45, R22 ;  /* 0x000000162d727220 */ /* 0x000fc60000400000 */
[----:B------:R1:W-:Y:S02]  /*11710*/  STL [R1+0x15c], R6 ;  /* 0x00015c0601007387 */ /* 0x0003e40000100800 */
[C---:B-1----:R-:W-:Y:S02]  /*11720*/  FMUL R7, R45.reuse, R26 ;  /* 0x0000001a2d077220 */ /* 0x042fe40000400000 */
[----:B------:R-:W4:Y:S04]  /*11730*/  LDL.LU R24, [R1+0x310] ;  /* 0x0003100001187983 */ /* 0x000f280000300800 */
[----:B------:R-:W4:Y:S01]  /*11740*/  LDL.LU R21, [R1+0x314] ;  /* 0x0003140001157983 */ /* 0x000f220000300800 */
[----:B------:R-:W-:-:S03]  /*11750*/  FMUL R6, R45, R27 ;  /* 0x0000001b2d067220 */ /* 0x000fc60000400000 */
[----:B------:R-:W4:Y:S01]  /*11760*/  LDL.LU R20, [R1+0x300] ;  /* 0x0003000001147983 */ /* 0x000f220000300800 */
[----:B------:R-:W-:-:S03]  /*11770*/  IMAD.WIDE R4, R3, 0x2, R76 ;  /* 0x0000000203047825 */ /* 0x000fc600078e024c */
[----:B------:R-:W4:Y:S04]  /*11780*/  LDL.LU R17, [R1+0x304] ;  /* 0x0003040001117983 */ /* 0x000f280000300800 */
[----:B------:R-:W-:Y:S04]  /*11790*/  STL.64 [R1+0xde0], R110 ;  /* 0x000de06e01007387 */ /* 0x000fe80000100a00 */
[----:B------:R-:W-:Y:S04]  /*117a0*/  STL.64 [R1+0xdd8], R108 ;  /* 0x000dd86c01007387 */ /* 0x000fe80000100a00 */
[----:B------:R-:W-:Y:S04]  /*117b0*/  STL [R1+0xdf0], R114 ;  /* 0x000df07201007387 */ /* 0x000fe80000100800 */
[----:B------:R-:W-:Y:S04]  /*117c0*/  STL [R1+0x148], R7 ;  /* 0x0001480701007387 */ /* 0x000fe80000100800 */
[----:B------:R-:W4:Y:S04]  /*117d0*/  LDL.LU R16, [R1+0x2f0] ;  /* 0x0002f00001107983 */ /* 0x000f280000300800 */
[----:B------:R2:W-:Y:S04]  /*117e0*/  STL [R1+0x14c], R6 ;  /* 0x00014c0601007387 */ /* 0x0005e80000100800 */
[----:B------:R3:W4:Y:S01]  /*117f0*/  LDG.E.U16 R27, [R4.64] ;  /* 0x00000006041b7981 */ /* 0x000722000c1e1500 */
[----:B------:R-:W-:-:S03]  /*11800*/  FMUL R115, R45, R23 ;  /* 0x000000172d737220 */ /* 0x000fc60000400000 */
[----:B------:R-:W4:Y:S01]  /*11810*/  LDL.LU R11, [R1+0x2f4] ;  /* 0x0002f400010b7983 */ /* 0x000f220000300800 */
[----:B------:R-:W4:Y:S01]  /*11820*/  MUFU.EX2 R8, R57 ;  /* 0x0000003900087308 */ /* 0x000f220000000800 */
[----:B--2---:R-:W-:-:S04]  /*11830*/  IMAD.WIDE R6, R3, 0x2, R60 ;  /* 0x0000000203067825 */ /* 0x004fc800078e023c */
[----:B---3--:R-:W-:Y:S01]  /*11840*/  IMAD.WIDE R4, R3, 0x2, R12 ;  /* 0x0000000203047825 */ /* 0x008fe200078e020c */
[----:B------:R1:W2:Y:S04]  /*11850*/  LDG.E.U16 R26, [R6.64] ;  /* 0x00000006061a7981 */ /* 0x0002a8000c1e1500 */
[----:B------:R3:W2:Y:S01]  /*11860*/  LDG.E.U16 R23, [R4.64] ;  /* 0x0000000604177981 */ /* 0x0006a2000c1e1500 */
[----:B0-----:R-:W-:-:S05]  /*11870*/  FFMA R64, R45, R64, R44 ;  /* 0x000000402d407223 */ /* 0x001fca000000002c */
[----:B------:R-:W-:Y:S01]  /*11880*/  STL [R1+0x654], R64 ;  /* 0x0006544001007387 */ /* 0x000fe20000100800 */
[----:B-1----:R-:W-:-:S03]  /*11890*/  FADD R6, -R42, R116 ;  /* 0x000000742a067221 */ /* 0x002fc60000000100 */
[----:B------:R-:W2:Y:S04]  /*118a0*/  LDL.LU R42, [R1+0xe58] ;  /* 0x000e5800012a7983 */ /* 0x000ea80000300800 */
[----:B------:R-:W2:Y:S01]  /*118b0*/  LDL.LU R15, [R1+0x328] ;  /* 0x00032800010f7983 */ /* 0x000ea20000300800 */
[----:B---3--:R-:W-:-:S03]  /*118c0*/  FMUL R5, R6, 1.4426950216293334961 ;  /* 0x3fb8aa3b06057820 */ /* 0x008fc60000400000 */
[----:B------:R-:W3:Y:S01]  /*118d0*/  LDL.LU R7, [R1+0x32c] ;  /* 0x00032c0001077983 */ /* 0x000ee20000300800 */
[----:B------:R-:W-:-:S03]  /*118e0*/  FADD R6, -R43, R117 ;  /* 0x000000752b067221 */ /* 0x000fc60000000100 */
[----:B------:R-:W3:Y:S04]  /*118f0*/  LDL.LU R43, [R1+0xe54] ;  /* 0x000e5400012b7983 */ /* 0x000ee80000300800 */
[----:B------:R-:W3:Y:S01]  /*11900*/  LDL.LU R14, [R1+0x318] ;  /* 0x00031800010e7983 */ /* 0x000ee20000300800 */
[----:B----4-:R-:W-:-:S05]  /*11910*/  FFMA R0, R8, R0, R9 ;  /* 0x0000000008007223 */ /* 0x010fca0000000009 */
[----:B------:R0:W-:Y:S04]  /*11920*/  STL [R1+0x650], R0 ;  /* 0x0006500001007387 */ /* 0x0001e80000100800 */
[----:B------:R-:W4:Y:S04]  /*11930*/  LDL.LU R9, [R1+0x31c] ;  /* 0x00031c0001097983 */ /* 0x000f280000300800 */
[----:B------:R-:W3:Y:S04]  /*11940*/  LDL.LU R13, [R1+0x308] ;  /* 0x00030800010d7983 */ /* 0x000ee80000300800 */
[----:B------:R-:W3:Y:S04]  /*11950*/  LDL.LU R12, [R1+0x30c] ;  /* 0x00030c00010c7983 */ /* 0x000ee80000300800 */
[----:B------:R-:W3:Y:S04]  /*11960*/  LDL.LU R10, [R1+0x2f8] ;  /* 0x0002f800010a7983 */ /* 0x000ee80000300800 */
[----:B0-----:R-:W3:Y:S01]  /*11970*/  LDL.LU R0, [R1+0x2fc] ;  /* 0x0002fc0001007983 */ /* 0x001ee20000300800 */
[----:B------:R-:W-:-:S02]  /*11980*/  FMUL R18, R8, R46 ;  /* 0x0000002e08127220 */ /* 0x000fc40000400000 */
[----:B------:R-:W-:-:S03]  /*11990*/  FMUL R22, R8, R25 ;  /* 0x0000001908167220 */ /* 0x000fc60000400000 */
[----:B------:R0:W-:Y:S01]  /*119a0*/  STL [R1+0x130], R18 ;  /* 0x0001301201007387 */ /* 0x0001e20000100800 */
[----:B------:R-:W-:-:S03]  /*119b0*/  FMUL R19, R8, R24 ;  /* 0x0000001808137220 */ /* 0x000fc60000400000 */
[----:B------:R-:W-:Y:S01]  /*119c0*/  STL [R1+0x134], R22 ;  /* 0x0001341601007387 */ /* 0x000fe20000100800 */
[C---:B------:R-:W-:Y:S02]  /*119d0*/  FMUL R111, R8.reuse, R20 ;  /* 0x00000014086f7220 */ /* 0x040fe40000400000 */
[C---:B0-----:R-:W-:Y:S01]  /*119e0*/  FMUL R18, R8.reuse, R21 ;  /* 0x0000001508127220 */ /* 0x041fe20000400000 */
[----:B------:R-:W-:Y:S01]  /*119f0*/  STL [R1+0x120], R19 ;  /* 0x0001201301007387 */ /* 0x000fe20000100800 */
[----:B------:R-:W-:-:S03]  /*11a00*/  FMUL R110, R8, R17 ;  /* 0x00000011086e7220 */ /* 0x000fc60000400000 */
[----:B------:R0:W-:Y:S01]  /*11a10*/  STL [R1+0xe28], R111 ;  /* 0x000e286f01007387 */ /* 0x0001e20000100800 */
[----:B------:R-:W0:Y:S01]  /*11a20*/  MUFU.EX2 R5, R5 ;  /* 0x0000000500057308 */ /* 0x000e220000000800 */
[C---:B------:R-:W-:Y:S02]  /*11a30*/  FMUL R16, R8.reuse, R16 ;  /* 0x0000001008107220 */ /* 0x040fe40000400000 */
[----:B------:R-:W-:Y:S04]  /*11a40*/  STL [R1+0x26c], R27 ;  /* 0x00026c1b01007387 */ /* 0x000fe80000100800 */
[----:B------:R-:W-:Y:S01]  /*11a50*/  STL [R1+0x124], R18 ;  /* 0x0001241201007387 */ /* 0x000fe20000100800 */
[C---:B------:R-:W-:Y:S02]  /*11a60*/  FMUL R17, R8.reuse, R11 ;  /* 0x0000000b08117220 */ /* 0x040fe40000400000 */
[----:B------:R-:W-:-:S02]  /*11a70*/  FMUL R11, R8, R28 ;  /* 0x0000001c080b7220 */ /* 0x000fc40000400000 */
[----:B0-----:R-:W-:Y:S01]  /*11a80*/  FMUL R111, R5, R31 ;  /* 0x0000001f056f7220 */ /* 0x001fe20000400000 */
[----:B--2---:R-:W-:Y:S04]  /*11a90*/  STL [R1+0x268], R26 ;  /* 0x0002681a01007387 */ /* 0x004fe80000100800 */
[----:B------:R-:W-:Y:S04]  /*11aa0*/  STL [R1+0xe2c], R110 ;  /* 0x000e2c6e01007387 */ /* 0x000fe80000100800 */
[----:B------:R-:W-:Y:S04]  /*11ab0*/  STL [R1+0x264], R23 ;  /* 0x0002641701007387 */ /* 0x000fe80000100800 */
[----:B------:R0:W-:Y:S04]  /*11ac0*/  STL [R1+0x100], R16 ;  /* 0x0001001001007387 */ /* 0x0001e80000100800 */
[----:B------:R1:W-:Y:S01]  /*11ad0*/  STL [R1+0x104], R17 ;  /* 0x0001041101007387 */ /* 0x0003e20000100800 */
[----:B0-----:R-:W-:-:S03]  /*11ae0*/  FMUL R16, R8, R29 ;  /* 0x0000001d08107220 */ /* 0x001fc60000400000 */
[----:B------:R0:W-:Y:S01]  /*11af0*/  STL [R1+0xf0], R11 ;  /* 0x0000f00b01007387 */ /* 0x0001e20000100800 */
[----:B-1----:R-:W-:-:S03]  /*11b00*/  FMUL R17, R8, R33 ;  /* 0x0000002108117220 */ /* 0x002fc60000400000 */
[----:B------:R1:W-:Y:S01]  /*11b10*/  STL [R1+0xf4], R16 ;  /* 0x0000f41001007387 */ /* 0x0003e20000100800 */
[C---:B0-----:R-:W-:Y:S02]  /*11b20*/  FMUL R11, R8.reuse, R32 ;  /* 0x00000020080b7220 */ /* 0x041fe40000400000 */
[----:B-1----:R-:W-:-:S03]  /*11b30*/  FMUL R16, R8, R36 ;  /* 0x0000002408107220 */ /* 0x002fc60000400000 */
[----:B------:R-:W-:Y:S04]  /*11b40*/  STL [R1+0xe0], R11 ;  /* 0x0000e00b01007387 */ /* 0x000fe80000100800 */
[----:B------:R0:W-:Y:S04]  /*11b50*/  STL [R1+0xe4], R17 ;  /* 0x0000e41101007387 */ /* 0x0001e80000100800 */
[----:B------:R1:W-:Y:S01]  /*11b60*/  STL [R1+0xd0], R16 ;  /* 0x0000d01001007387 */ /* 0x0003e20000100800 */
[C---:B0-----:R-:W-:Y:S02]  /*11b70*/  FMUL R17, R8.reuse, R37 ;  /* 0x0000002508117220 */ /* 0x041fe40000400000 */
[----:B-1----:R-:W-:-:S02]  /*11b80*/  FMUL R16, R8, R40 ;  /* 0x0000002808107220 */ /* 0x002fc40000400000 */
[----:B------:R-:W-:Y:S01]  /*11b90*/  FMUL R8, R8, R41 ;  /* 0x0000002908087220 */ /* 0x000fe20000400000 */
[----:B------:R-:W-:Y:S01]  /*11ba0*/  STL [R1+0xd4], R17 ;  /* 0x0000d41101007387 */ /* 0x000fe20000100800 */
[----:B------:R-:W-:-:S03]  /*11bb0*/  FMUL R15, R5, R15 ;  /* 0x0000000f050f7220 */ /* 0x000fc60000400000 */
[----:B------:R-:W-:Y:S04]  /*11bc0*/  STL [R1+0x30], R16 ;  /* 0x0000301001007387 */ /* 0x000fe80000100800 */
[----:B------:R0:W-:Y:S01]  /*11bd0*/  STL [R1+0x34], R8 ;  /* 0x0000340801007387 */ /* 0x0001e20000100800 */
[C---:B---3--:R-:W-:Y:S02]  /*11be0*/  FMUL R109, R5.reuse, R13 ;  /* 0x0000000d056d7220 */ /* 0x048fe40000400000 */
[C---:B0-----:R-:W-:Y:S02]  /*11bf0*/  FMUL R8, R5.reuse, R7 ;  /* 0x0000000705087220 */ /* 0x041fe40000400000 */
[----:B------:R-:W2:Y:S04]  /*11c00*/  LDL.LU R7, [R1+0x64c] ;  /* 0x00064c0001077983 */ /* 0x000ea80000300800 */
[----:B------:R-:W-:Y:S04]  /*11c10*/  STL [R1+0x138], R15 ;  /* 0x0001380f01007387 */ /* 0x000fe80000100800 */
[----:B------:R-:W3:Y:S04]  /*11c20*/  LDL.64 R18, [R1+0x808] ;  /* 0x0008080001127983 */ /* 0x000ee80000100a00 */
[----:B------:R0:W-:Y:S01]  /*11c30*/  STL [R1+0x13c], R8 ;  /* 0x00013c0801007387 */ /* 0x0001e20000100800 */
[----:B------:R-:W-:-:S03]  /*11c40*/  FMUL R108, R5, R12 ;  /* 0x0000000c056c7220 */ /* 0x000fc60000400000 */
[----:B------:R-:W3:Y:S01]  /*11c50*/  LDL.64 R16, [R1+0x800] ;  /* 0x0008000001107983 */ /* 0x000ee20000100a00 */
[C---:B0-----:R-:W-:Y:S02]  /*11c60*/  FMUL R8, R5.reuse, R14 ;  /* 0x0000000e05087220 */ /* 0x041fe40000400000 */
[C---:B----4-:R-:W-:Y:S02]  /*11c70*/  FMUL R14, R5.reuse, R9 ;  /* 0x00000009050e7220 */ /* 0x050fe40000400000 */
[C---:B------:R-:W-:Y:S01]  /*11c80*/  FMUL R10, R5.reuse, R10 ;  /* 0x0000000a050a7220 */ /* 0x040fe20000400000 */
[----:B------:R0:W-:Y:S01]  /*11c90*/  STL [R1+0x128], R8 ;  /* 0x0001280801007387 */ /* 0x0001e20000100800 */
[C---:B------:R-:W-:Y:S02]  /*11ca0*/  FMUL R0, R5.reuse, R0 ;  /* 0x0000000005007220 */ /* 0x040fe40000400000 */
[C---:B------:R-:W-:Y:S01]  /*11cb0*/  FMUL R110, R5.reuse, R30 ;  /* 0x0000001e056e7220 */ /* 0x040fe20000400000 */
[----:B0-----:R-:W4:Y:S04]  /*11cc0*/  LDL.64 R8, [R1+0x7f8] ;  /* 0x0007f80001087983 */ /* 0x001f280000100a00 */
[----:B------:R-:W-:Y:S04]  /*11cd0*/  STL [R1+0x12c], R14 ;  /* 0x00012c0e01007387 */ /* 0x000fe80000100800 */
[----:B------:R0:W-:Y:S04]  /*11ce0*/  STL [R1+0xe30], R109 ;  /* 0x000e306d01007387 */ /* 0x0001e80000100800 */
[----:B------:R1:W-:Y:S04]  /*11cf0*/  STL [R1+0xe34], R108 ;  /* 0x000e346c01007387 */ /* 0x0003e80000100800 */
[----:B------:R-:W4:Y:S01]  /*11d00*/  LDL.LU R15, [R1+0x648] ;  /* 0x00064800010f7983 */ /* 0x000f220000300800 */
[----:B0-----:R-:W-:-:S03]  /*11d10*/  FMUL R109, R5, R35 ;  /* 0x00000023056d7220 */ /* 0x001fc60000400000 */
[----:B------:R-:W-:Y:S01]  /*11d20*/  STL [R1+0x108], R10 ;  /* 0x0001080a01007387 */ /* 0x000fe20000100800 */
[----:B-1----:R-:W-:-:S03]  /*11d30*/  FMUL R108, R5, R34 ;  /* 0x00000022056c7220 */ /* 0x002fc60000400000 */
[----:B------:R-:W4:Y:S04]  /*11d40*/  LDL.LU R14, [R1+0x2d0] ;  /* 0x0002d000010e7983 */ /* 0x000f280000300800 */
[----:B------:R0:W-:Y:S04]  /*11d50*/  STL [R1+0x10c], R0 ;  /* 0x00010c0001007387 */ /* 0x0001e80000100800 */
[----:B------:R-:W4:Y:S04]  /*11d60*/  LDL.LU R13, [R1+0x2d4] ;  /* 0x0002d400010d7983 */ /* 0x000f280000300800 */
[----:B------:R-:W-:Y:S04]  /*11d70*/  STL [R1+0xe38], R110 ;  /* 0x000e386e01007387 */ /* 0x000fe80000100800 */
[----:B------:R-:W-:Y:S04]  /*11d80*/  STL [R1+0xe3c], R111 ;  /* 0x000e3c6f01007387 */ /* 0x000fe80000100800 */
[----:B------:R-:W-:Y:S04]  /*11d90*/  STL [R1+0xe40], R108 ;  /* 0x000e406c01007387 */ /* 0x000fe80000100800 */
[----:B------:R-:W-:Y:S04]  /*11da0*/  STL [R1+0xe44], R109 ;  /* 0x000e446d01007387 */ /* 0x000fe80000100800 */
[----:B------:R-:W4:Y:S04]  /*11db0*/  LDL.LU R12, [R1+0x2c0] ;  /* 0x0002c000010c7983 */ /* 0x000f280000300800 */
[----:B0-----:R-:W4:Y:S04]  /*11dc0*/  LDL.LU R0, [R1+0x2c4] ;  /* 0x0002c40001007983 */ /* 0x001f280000300800 */
[----:B------:R-:W0:Y:S02]  /*11dd0*/  S2R R78, SR_TID.X ;  /* 0x00000000004e7919 */ /* 0x000e240000002100 */
[----:B0-----:R-:W-:-:S04]  /*11de0*/  LOP3.LUT R78, R78, 0x1c, RZ, 0xc0, !PT ;  /* 0x0000001c4e4e7812 */ /* 0x001fc800078ec0ff */
[----:B------:R-:W-:-:S05]  /*11df0*/  LEA.HI R78, R78, 0x18, RZ, 0x1e ;  /* 0x000000184e4e7811 */ /* 0x000fca00078ff0ff */
[----:B------:R0:W2:Y:S04]  /*11e00*/  LDS R4, [R78.X16+0x20000] ;  /* 0x020000004e047984 */ /* 0x0000a8000000c800 */
[----:B0-----:R-:W0:Y:S02]  /*11e10*/  S2R R78, SR_TID.X ;  /* 0x00000000004e7919 */ /* 0x001e240000002100 */
[----:B0-----:R-:W-:-:S04]  /*11e20*/  LOP3.LUT R78, R78, 0x1c, RZ, 0xc0, !PT ;  /* 0x0000001c4e4e7812 */ /* 0x001fc800078ec0ff */
[----:B------:R-:W-:-:S05]  /*11e30*/  LEA.HI R78, R78, 0x20, RZ, 0x1e ;  /* 0x000000204e4e7811 */ /* 0x000fca00078ff0ff */
[----:B------:R-:W0:Y:S01]  /*11e40*/  LDS R11, [R78.X16+0x20000] ;  /* 0x020000004e0b7984 */ /* 0x000e22000000c800 */
[C---:B------:R-:W-:Y:S02]  /*11e50*/  FMUL R10, R5.reuse, R38 ;  /* 0x00000026050a7220 */ /* 0x040fe40000400000 */
[----:B------:R-:W-:Y:S02]  /*11e60*/  FMUL R6, R6, 1.4426950216293334961 ;  /* 0x3fb8aa3b06067820 */ /* 0x000fe40000400000 */
[C---:B------:R-:W-:Y:S01]  /*11e70*/  FMUL R110, R5.reuse, R39 ;  /* 0x00000027056e7220 */ /* 0x040fe20000400000 */
[----:B------:R1:W-:Y:S01]  /*11e80*/  STL [R1+0xd8], R10 ;  /* 0x0000d80a01007387 */ /* 0x0003e20000100800 */
[C---:B------:R-:W-:Y:S02]  /*11e90*/  FMUL R108, R5.reuse, R42 ;  /* 0x0000002a056c7220 */ /* 0x040fe40000400000 */
[C---:B------:R-:W-:Y:S01]  /*11ea0*/  FMUL R111, R5.reuse, R43 ;  /* 0x0000002b056f7220 */ /* 0x040fe20000400000 */
[----:B------:R-:W-:Y:S01]  /*11eb0*/  STL [R1+0xe48], R110 ;  /* 0x000e486e01007387 */ /* 0x000fe20000100800 */
[----:B-1----:R1:W0:Y:S03]  /*11ec0*/  MUFU.EX2 R10, R6 ;  /* 0x00000006000a7308 */ /* 0x0022260000000800 */
[----:B------:R-:W-:Y:S04]  /*11ed0*/  STL [R1+0xe4c], R108 ;  /* 0x000e4c6c01007387 */ /* 0x000fe80000100800 */
[----:B------:R-:W-:Y:S01]  /*11ee0*/  STL [R1+0xe50], R111 ;  /* 0x000e506f01007387 */ /* 0x000fe20000100800 */
[----:B--2---:R-:W-:-:S05]  /*11ef0*/  FFMA R7, R5, R7, R4 ;  /* 0x0000000705077223 */ /* 0x004fca0000000004 */
[----:B------:R1:W-:Y:S01]  /*11f00*/  STL [R1+0x64c], R7 ;  /* 0x00064c0701007387 */ /* 0x0003e20000100800 */
[----:B---3--:R-:W-:-:S03]  /*11f10*/  IMAD.WIDE R4, R3, 0x2, R18 ;  /* 0x0000000203047825 */ /* 0x008fc600078e0212 */
[----:B------:R-:W2:Y:S04]  /*11f20*/  LDL.LU R33, [R1+0x2b0] ;  /* 0x0002b00001217983 */ /* 0x000ea80000300800 */
[----:B------:R3:W2:Y:S01]  /*11f30*/  LDG.E.U16 R18, [R4.64] ;  /* 0x0000000604127981 */ /* 0x0006a2000c1e1500 */
[----:B-1----:R-:W-:-:S03]  /*11f40*/  IMAD.WIDE R6, R3, 0x2, R16 ;  /* 0x0000000203067825 */ /* 0x002fc600078e0210 */
[----:B------:R-:W2:Y:S04]  /*11f50*/  LDL.LU R32, [R1+0x2b4] ;  /* 0x0002b40001207983 */ /* 0x000ea80000300800 */
[----:B------:R1:W2:Y:S04]  /*11f60*/  LDG.E.U16 R17, [R6.64] ;  /* 0x0000000606117981 */ /* 0x0002a8000c1e1500 */
[----:B------:R-:W2:Y:S04]  /*11f70*/  LDL.LU R31, [R1+0x2a0] ;  /* 0x0002a000011f7983 */ /* 0x000ea80000300800 */
[----:B---3--:R-:W3:Y:S01]  /*11f80*/  LDS R4, [R121.X16+0x20000] ;  /* 0x0200000079047984 */ /* 0x008ee2000000c800 */
[----:B----4-:R-:W-:-:S05]  /*11f90*/  IMAD.WIDE R8, R3, 0x2, R8 ;  /* 0x0000000203087825 */ /* 0x010fca00078e0208 */
[----:B------:R4:W3:Y:S01]  /*11fa0*/  LDG.E.U16 R16, [R8.64] ;  /* 0x0000000608107981 */ /* 0x0008e2000c1e1500 */
[----:B0-----:R-:W-:-:S05]  /*11fb0*/  FFMA R15, R10, R15, R11 ;  /* 0x0000000f0a0f7223 */ /* 0x001fca000000000b */
[----:B------:R-:W-:Y:S04]  /*11fc0*/  STL [R1+0x648], R15 ;  /* 0x0006480f01007387 */ /* 0x000fe80000100800 */
[----:B------:R-:W3:Y:S04]  /*11fd0*/  LDL.LU R30, [R1+0x2a4] ;  /* 0x0002a400011e7983 */ /* 0x000ee80000300800 */
[----:B------:R-:W3:Y:S01]  /*11fe0*/  LDL.LU R29, [R1+0x290] ;  /* 0x00029000011d7983 */ /* 0x000ee20000300800 */
[----:B------:R-:W-:-:S03]  /*11ff0*/  FMUL R113, R10, R13 ;  /* 0x0000000d0a717220 */ /* 0x000fc60000400000 */
[----:B------:R-:W3:Y:S04]  /*12000*/  LDL.LU R28, [R1+0x294] ;  /* 0x00029400011c7983 */ /* 0x000ee80000300800 */
[----:B------:R-:W3:Y:S01]  /*12010*/  LDL.LU R13, [R1+0x280] ;  /* 0x00028000010d7983 */ /* 0x000ee20000300800 */
[C---:B-1----:R-:W-:Y:S02]  /*12020*/  FMUL R7, R10.reuse, R12 ;  /* 0x0000000c0a077220 */ /* 0x042fe40000400000 */
[----:B------:R-:W-:-:S03]  /*12030*/  FMUL R0, R10, R0 ;  /* 0x000000000a007220 */ /* 0x000fc60000400000 */
[----:B------:R-:W-:Y:S04]  /*12040*/  STL [R1+0x10], R7 ;  /* 0x0000100701007387 */ /* 0x000fe80000100800 */
[----:B------:R-:W3:Y:S04]  /*12050*/  LDL.LU R12, [R1+0x284] ;  /* 0x00028400010c7983 */ /* 0x000ee80000300800 */
[----:B------:R0:W-:Y:S04]  /*12060*/  STL [R1+0x14], R0 ;  /* 0x0000140001007387 */ /* 0x0001e80000100800 */
[----:B------:R-:W3:Y:S04]  /*12070*/  LDL.LU R11, [R1+0x270] ;  /* 0x00027000010b7983 */ /* 0x000ee80000300800 */
[----:B----4-:R-:W3:Y:S04]  /*12080*/  LDL.LU R9, [R1+0x274] ;  /* 0x0002740001097983 */ /* 0x010ee80000300800 */
[----:B------:R-:W3:Y:S04]  /*12090*/  LDL.LU R8, [R1+0x240] ;  /* 0x0002400001087983 */ /* 0x000ee80000300800 */
[----:B0-----:R-:W3:Y:S04]  /*120a0*/  LDL.LU R0, [R1+0x244] ;  /* 0x0002440001007983 */ /* 0x001ee80000300800 */
[----:B------:R-:W3:Y:S01]  /*120b0*/  LDL.LU R27, [R1+0x2d8] ;  /* 0x0002d800011b7983 */ /* 0x000ee20000300800 */
[----:B------:R-:W-:-:S03]  /*120c0*/  FMUL R114, R10, R14 ;  /* 0x0000000e0a727220 */ /* 0x000fc60000400000 */
[----:B------:R0:W1:Y:S04]  /*120d0*/  LDS R7, [R120.X16+0x20000] ;  /* 0x0200000078077984 */ /* 0x000068000000c800 */
[----:B--2---:R2:W-:Y:S04]  /*120e0*/  STL [R1+0x260], R18 ;  /* 0x0002601201007387 */ /* 0x0045e80000100800 */
[----:B------:R-:W4:Y:S04]  /*120f0*/  LDL.LU R26, [R1+0x2dc] ;  /* 0x0002dc00011a7983 */ /* 0x000f280000300800 */
[----:B------:R1:W-:Y:S04]  /*12100*/  STL [R1+0x25c], R17 ;  /* 0x00025c1101007387 */ /* 0x0003e80000100800 */
[----:B------:R-:W4:Y:S01]  /*12110*/  LDL.LU R25, [R1+0x2c8] ;  /* 0x0002c80001197983 */ /* 0x000f220000300800 */
[----:B------:R-:W-:-:S02]  /*12120*/  FMUL R33, R10, R33 ;  /* 0x000000210a217220 */ /* 0x000fc40000400000 */
[C---:B0-----:R-:W-:Y:S02]  /*12130*/  FMUL R120, R10.reuse, R31 ;  /* 0x0000001f0a787220 */ /* 0x041fe40000400000 */
[C---:B------:R-:W-:Y:S01]  /*12140*/  FMUL R32, R10.reuse, R32 ;  /* 0x000000200a207220 */ /* 0x040fe20000400000 */
[----:B---3--:R0:W-:Y:S04]  /*12150*/  STL [R1+0x258], R16 ;  /* 0x0002581001007387 */ /* 0x0081e80000100800 */
[----:B------:R-:W3:Y:S04]  /*12160*/  LDL.LU R24, [R1+0x2cc] ;  /* 0x0002cc0001187983 */ /* 0x000ee80000300800 */
[----:B------:R-:W3:Y:S04]  /*12170*/  LDL.LU R23, [R1+0x2b8] ;  /* 0x0002b80001177983 */ /* 0x000ee80000300800 */
[----:B------:R-:W3:Y:S04]  /*12180*/  LDL.LU R22, [R1+0x2bc] ;  /* 0x0002bc0001167983 */ /* 0x000ee80000300800 */
[----:B------:R-:W3:Y:S04]  /*12190*/  LDL.LU R21, [R1+0x2a8] ;  /* 0x0002a80001157983 */ /* 0x000ee80000300800 */
[----:B------:R-:W3:Y:S04]  /*121a0*/  LDL.LU R20, [R1+0x2ac] ;  /* 0x0002ac0001147983 */ /* 0x000ee80000300800 */
[----:B------:R-:W3:Y:S01]  /*121b0*/  LDL.LU R19, [R1+0x298] ;  /* 0x0002980001137983 */ /* 0x000ee20000300800 */
[----:B------:R-:W-:-:S03]  /*121c0*/  FMUL R121, R10, R30 ;  /* 0x0000001e0a797220 */ /* 0x000fc60000400000 */
[----:B--2---:R-:W2:Y:S01]  /*121d0*/  LDL.LU R18, [R1+0x29c] ;  /* 0x00029c0001127983 */ /* 0x004ea20000300800 */
[----:B------:R-:W-:-:S03]  /*121e0*/  FMUL R116, R10, R29 ;  /* 0x0000001d0a747220 */ /* 0x000fc60000400000 */
[----:B-1----:R-:W2:Y:S01]  /*121f0*/  LDL.LU R17, [R1+0x288] ;  /* 0x0002880001117983 */ /* 0x002ea20000300800 */
[----:B------:R-:W-:-:S03]  /*12200*/  FMUL R117, R10, R28 ;  /* 0x0000001c0a757220 */ /* 0x000fc60000400000 */
[----:B0-----:R-:W2:Y:S01]  /*12210*/  LDL.LU R16, [R1+0x28c] ;  /* 0x00028c0001107983 */ /* 0x001ea20000300800 */
[----:B------:R-:W-:-:S03]  /*12220*/  FMUL R13, R10, R13 ;  /* 0x0000000d0a0d7220 */ /* 0x000fc60000400000 */
[----:B------:R-:W2:Y:S04]  /*12230*/  LDL.LU R15, [R1+0x278] ;  /* 0x00027800010f7983 */ /* 0x000ea80000300800 */
[----:B------:R-:W2:Y:S04]  /*12240*/  LDL.LU R14, [R1+0x27c] ;  /* 0x00027c00010e7983 */ /* 0x000ea80000300800 */
[----:B------:R-:W-:Y:S04]  /*12250*/  STL [R1], R33 ;  /* 0x0000002101007387 */ /* 0x000fe80000100800 */
[----:B------:R-:W-:Y:S04]  /*12260*/  STL [R1+0xd68], R120 ;  /* 0x000d687801007387 */ /* 0x000fe80000100800 */
[----:B------:R-:W-:Y:S01]  /*12270*/  STL [R1+0x4], R32 ;  /* 0x0000042001007387 */ /* 0x000fe20000100800 */
[----:B------:R-:W-:-:S03]  /*12280*/  FMUL R12, R10, R12 ;  /* 0x0000000c0a0c7220 */ /* 0x000fc60000400000 */
[----:B------:R-:W-:Y:S04]  /*12290*/  STL [R1+0xd6c], R121 ;  /* 0x000d6c7901007387 */ /* 0x000fe80000100800 */
[----:B------:R-:W-:Y:S01]  /*122a0*/  STL [R1+0xd60], R116 ;  /* 0x000d607401007387 */ /* 0x000fe20000100800 */
[----:B------:R-:W-:-:S03]  /*122b0*/  FMUL R11, R10, R11 ;  /* 0x0000000b0a0b7220 */ /* 0x000fc60000400000 */
[----:B------:R-:W-:Y:S01]  /*122c0*/  STL [R1+0xd64], R117 ;  /* 0x000d647501007387 */ /* 0x000fe20000100800 */
[----:B------:R-:W-:-:S03]  /*122d0*/  FMUL R9, R10, R9 ;  /* 0x000000090a097220 */ /* 0x000fc60000400000 */
[----:B------:R0:W-:Y:S01]  /*122e0*/  STL [R1+0xc0], R13 ;  /* 0x0000c00d01007387 */ /* 0x0001e20000100800 */
[----:B------:R-:W-:-:S03]  /*122f0*/  FMUL R8, R10, R8 ;  /* 0x000000080a087220 */ /* 0x000fc60000400000 */
[----:B------:R1:W-:Y:S01]  /*12300*/  STL [R1+0xc4], R12 ;  /* 0x0000c40c01007387 */ /* 0x0003e20000100800 */
[----:B------:R-:W-:-:S03]  /*12310*/  FMUL R0, R10, R0 ;  /* 0x000000000a007220 */ /* 0x000fc60000400000 */
[----:B0-----:R-:W2:Y:S04]  /*12320*/  LDL.LU R13, [R1+0x248] ;  /* 0x00024800010d7983 */ /* 0x001ea80000300800 */
[----:B------:R0:W-:Y:S04]  /*12330*/  STL [R1+0xb0], R11 ;  /* 0x0000b00b01007387 */ /* 0x0001e80000100800 */
[----:B-1----:R-:W2:Y:S04]  /*12340*/  LDL.LU R12, [R1+0x24c] ;  /* 0x00024c00010c7983 */ /* 0x002ea80000300800 */
[----:B------:R-:W-:Y:S04]  /*12350*/  STL [R1+0xb4], R9 ;  /* 0x0000b40901007387 */ /* 0x000fe80000100800 */
[----:B0-----:R-:W2:Y:S04]  /*12360*/  LDL.LU R11, [R1+0x644] ;  /* 0x00064400010b7983 */ /* 0x001ea80000300800 */
[----:B------:R0:W-:Y:S04]  /*12370*/  STL [R1+0xa0], R8 ;  /* 0x0000a00801007387 */ /* 0x0001e80000100800 */
[----:B0-----:R-:W2:Y:S04]  /*12380*/  LDL.64 R8, [R1+0x7f0] ;  /* 0x0007f00001087983 */ /* 0x001ea80000100a00 */
[----:B------:R0:W-:Y:S04]  /*12390*/  STL [R1+0xa4], R0 ;  /* 0x0000a40001007387 */ /* 0x0001e80000100800 */
[----:B0-----:R-:W2:Y:S01]  /*123a0*/  LDL.LU R0, [R1+0x640] ;  /* 0x0006400001007983 */ /* 0x001ea20000300800 */
[----:B------:R-:W-:-:S04]  /*123b0*/  FADD R5, -R123, R118 ;  /* 0x000000767b057221 */ /* 0x000fc80000000100 */
[----:B------:R-:W-:-:S06]  /*123c0*/  FMUL R5, R5, 1.4426950216293334961 ;  /* 0x3fb8aa3b05057820 */ /* 0x000fcc0000400000 */
[----:B------:R-:W0:Y:S01]  /*123d0*/  MUFU.EX2 R5, R5 ;  /* 0x0000000500057308 */ /* 0x000e220000000800 */
[----:B------:R-:W-:Y:S01]  /*123e0*/  FADD R6, -R122, R119 ;  /* 0x000000777a067221 */ /* 0x000fe20000000100 */
[----:B------:R-:W-:Y:S03]  /*123f0*/  STL.64 [R1+0xe00], R114 ;  /* 0x000e007201007387 */ /* 0x000fe60000100a00 */
[----:B------:R-:W-:Y:S02]  /*12400*/  FMUL R6, R6, 1.4426950216293334961 ;  /* 0x3fb8aa3b06067820 */ /* 0x000fe40000400000 */
[----:B0-----:R-:W-:-:S05]  /*12410*/  FMUL R112, R5, R27 ;  /* 0x0000001b05707220 */ /* 0x001fca0000400000 */
[----:B------:R-:W-:Y:S01]  /*12420*/  STL.64 [R1+0xdf8], R112 ;  /* 0x000df87001007387 */ /* 0x000fe20000100a00 */
[----:B------:R-:W0:Y:S01]  /*12430*/  MUFU.EX2 R6, R6 ;  /* 0x0000000600067308 */ /* 0x000e220000000800 */
[C---:B----4-:R-:W-:Y:S02]  /*12440*/  FMUL R26, R5.reuse, R26 ;  /* 0x0000001a051a7220 */ /* 0x050fe40000400000 */
[----:B------:R-:W-:-:S03]  /*12450*/  FMUL R10, R5, R25 ;  /* 0x00000019050a7220 */ /* 0x000fc60000400000 */
[----:B------:R-:W-:Y:S04]  /*12460*/  STL [R1+0x2c], R26 ;  /* 0x00002c1a01007387 */ /* 0x000fe80000100800 */
[----:B------:R1:W-:Y:S01]  /*12470*/  STL [R1+0x18], R10 ;  /* 0x0000180a01007387 */ /* 0x0003e20000100800 */
[C---:B---3--:R-:W-:Y:S02]  /*12480*/  FMUL R24, R5.reuse, R24 ;  /* 0x0000001805187220 */ /* 0x048fe40000400000 */
[----:B------:R-:W-:-:S03]  /*12490*/  FMUL R23, R5, R23 ;  /* 0x0000001705177220 */ /* 0x000fc60000400000 */
[----:B------:R-:W-:Y:S01]  /*124a0*/  STL [R1+0x1c], R24 ;  /* 0x00001c1801007387 */ /* 0x000fe20000100800 */
[C---:B-1----:R-:W-:Y:S02]  /*124b0*/  FMUL R10, R5.reuse, R22 ;  /* 0x00000016050a7220 */ /* 0x042fe40000400000 */
[C---:B------:R-:W-:Y:S01]  /*124c0*/  FMUL R122, R5.reuse, R21 ;  /* 0x00000015057a7220 */ /* 0x040fe20000400000 */
[----:B------:R-:W-:Y:S01]  /*124d0*/  STL [R1+0x8], R23 ;  /* 0x0000081701007387 */ /* 0x000fe20000100800 */
[----:B------:R-:W-:-:S03]  /*124e0*/  FMUL R123, R5, R20 ;  /* 0x00000014057b7220 */ /* 0x000fc60000400000 */
[----:B------:R-:W-:Y:S01]  /*124f0*/  STL [R1+0xd70], R122 ;  /* 0x000d707a01007387 */ /* 0x000fe20000100800 */
[----:B------:R-:W-:-:S03]  /*12500*/  FMUL R118, R5, R19 ;  /* 0x0000001305767220 */ /* 0x000fc60000400000 */
[----:B------:R1:W-:Y:S01]  /*12510*/  STL [R1+0xc], R10 ;  /* 0x00000c0a01007387 */ /* 0x0003e20000100800 */
[----:B--2---:R-:W-:-:S03]  /*12520*/  FMUL R119, R5, R18 ;  /* 0x0000001205777220 */ /* 0x004fc60000400000 */
[----:B------:R2:W-:Y:S04]  /*12530*/  STL [R1+0xd74], R123 ;  /* 0x000d747b01007387 */ /* 0x0005e80000100800 */
[----:B------:R3:W-:Y:S01]  /*12540*/  STL [R1+0xd78], R118 ;  /* 0x000d787601007387 */ /* 0x0007e20000100800 */
[----:B-1----:R-:W-:-:S03]  /*12550*/  FMUL R10, R5, R17 ;  /* 0x00000011050a7220 */ /* 0x002fc60000400000 */
[----:B------:R-:W-:Y:S01]  /*12560*/  STL [R1+0xd7c], R119 ;  /* 0x000d7c7701007387 */ /* 0x000fe20000100800 */
[C---:B--2---:R-:W-:Y:S02]  /*12570*/  FMUL R123, R5.reuse, R15 ;  /* 0x0000000f057b7220 */ /* 0x044fe40000400000 */
[C---:B---3--:R-:W-:Y:S02]  /*12580*/  FMUL R118, R5.reuse, R16 ;  /* 0x0000001005767220 */ /* 0x048fe40000400000 */
[----:B------:R-:W-:-:S03]  /*12590*/  FMUL R122, R5, R14 ;  /* 0x0000000e057a7220 */ /* 0x000fc60000400000 */
[----:B------:R-:W-:Y:S04]  /*125a0*/  STL [R1+0xd84], R118 ;  /* 0x000d847601007387 */ /* 0x000fe80000100800 */
[----:B------:R-:W-:Y:S04]  /*125b0*/  STL [R1+0xc8], R10 ;  /* 0x0000c80a01007387 */ /* 0x000fe80000100800 */
[----:B------:R1:W-:Y:S04]  /*125c0*/  STL [R1+0xd80], R123 ;  /* 0x000d807b01007387 */ /* 0x0003e80000100800 */
[----:B------:R-:W-:Y:S01]  /*125d0*/  STL [R1+0xd88], R122 ;  /* 0x000d887a01007387 */ /* 0x000fe20000100800 */
[----:B-1----:R-:W-:-:S03]  /*125e0*/  FMUL R123, R5, R13 ;  /* 0x0000000d057b7220 */ /* 0x002fc60000400000 */
[----:B------:R-:W1:Y:S01]  /*125f0*/  LDS R13, [R106.X16+0x20000] ;  /* 0x020000006a0d7984 */ /* 0x000e62000000c800 */
[----:B------:R-:W-:-:S03]  /*12600*/  FMUL R119, R5, R12 ;  /* 0x0000000c05777220 */ /* 0x000fc60000400000 */
[----:B------:R-:W-:Y:S01]  /*12610*/  STL [R1+0xd90], R123 ;  /* 0x000d907b01007387 */ /* 0x000fe20000100800 */
[----:B------:R-:W-:-:S03]  /*12620*/  FFMA R11, R5, R11, R4 ;  /* 0x0000000b050b7223 */ /* 0x000fc60000000004 */
[----:B------:R-:W-:Y:S04]  /*12630*/  STL [R1+0xd8c], R119 ;  /* 0x000d8c7701007387 */ /* 0x000fe80000100800 */
[----:B------:R2:W-:Y:S04]  /*12640*/  STL [R1+0x644], R11 ;  /* 0x0006440b01007387 */ /* 0x0005e80000100800 */
[----:B------:R-:W3:Y:S04]  /*12650*/  LDL.LU R38, [R1+0x2e0] ;  /* 0x0002e00001267983 */ /* 0x000ee80000300800 */
[----:B------:R-:W4:Y:S01]  /*12660*/  LDL.LU R37, [R1+0x2e4] ;  /* 0x0002e40001257983 */ /* 0x000f220000300800 */
[----:B------:R-:W-:-:S03]  /*12670*/  IMAD.WIDE R4, R3, 0x2, R8 ;  /* 0x0000000203047825 */ /* 0x000fc600078e0208 */
[----:B------:R-:W3:Y:S04]  /*12680*/  LDL.LU R36, [R1+0x230] ;  /* 0x0002300001247983 */ /* 0x000ee80000300800 */
[----:B--2---:R2:W4:Y:S01]  /*12690*/  LDG.E.U16 R11, [R4.64] ;  /* 0x00000006040b7981 */ /* 0x004522000c1e1500 */
[----:B0-----:R-:W-:-:S05]  /*126a0*/  FFMA R0, R6, R0, R7 ;  /* 0x0000000006007223 */ /* 0x001fca0000000007 */
[----:B------:R0:W-:Y:S04]  /*126b0*/  STL [R1+0x640], R0 ;  /* 0x0006400001007387 */ /* 0x0001e80000100800 */
[----:B------:R-:W4:Y:S04]  /*126c0*/  LDL.LU R35, [R1+0x234] ;  /* 0x0002340001237983 */ /* 0x000f280000300800 */
        /* <DEDUP_REMOVED lines=8> */
[----:B--2---:R-:W2:Y:S04]  /*12750*/  LDL.LU R4, [R1+0x1e0] ;  /* 0x0001e00001047983 */ /* 0x004ea80000300800 */
[----:B------:R-:W2:Y:S04]  /*12760*/  LDL.LU R5, [R1+0x1e4] ;  /* 0x0001e40001057983 */ /* 0x000ea80000300800 */
[----:B------:R-:W2:Y:S04]  /*12770*/  LDL.LU R10, [R1+0x1d0] ;  /* 0x0001d000010a7983 */ /* 0x000ea80000300800 */
[----:B------:R-:W2:Y:S04]  /*12780*/  LDL.LU R9, [R1+0x1d4] ;  /* 0x0001d40001097983 */ /* 0x000ea80000300800 */
[----:B------:R-:W2:Y:S04]  /*12790*/  LDL.LU R16, [R1+0x2e8] ;  /* 0x0002e80001107983 */ /* 0x000ea80000300800 */
[----:B------:R-:W2:Y:S04]  /*127a0*/  LDL.LU R15, [R1+0x2ec] ;  /* 0x0002ec00010f7983 */ /* 0x000ea80000300800 */
[----:B------:R-:W2:Y:S04]  /*127b0*/  LDL.LU R14, [R1+0x238] ;  /* 0x00023800010e7983 */ /* 0x000ea80000300800 */
[----:B0-----:R-:W2:Y:S04]  /*127c0*/  LDL.LU R0, [R1+0x23c] ;  /* 0x00023c0001007983 */ /* 0x001ea80000300800 */
[----:B------:R-:W2:Y:S04]  /*127d0*/  LDL.LU R29, [R1+0x228] ;  /* 0x00022800011d7983 */ /* 0x000ea80000300800 */
[----:B------:R-:W2:Y:S04]  /*127e0*/  LDL.LU R28, [R1+0x22c] ;  /* 0x00022c00011c7983 */ /* 0x000ea80000300800 */
[----:B------:R-:W2:Y:S04]  /*127f0*/  LDL.LU R27, [R1+0x218] ;  /* 0x00021800011b7983 */ /* 0x000ea80000300800 */
[----:B------:R-:W2:Y:S01]  /*12800*/  LDL.LU R26, [R1+0x21c] ;  /* 0x00021c00011a7983 */ /* 0x000ea20000300800 */
[----:B------:R-:W-:-:S03]  /*12810*/  FADD R8, -R107, R125 ;  /* 0x0000007d6b087221 */ /* 0x000fc60000000100 */
[----:B------:R-:W2:Y:S04]  /*12820*/  LDL.LU R25, [R1+0x208] ;  /* 0x0002080001197983 */ /* 0x000ea80000300800 */
[----:B------:R-:W2:Y:S01]  /*12830*/  LDL.LU R24, [R1+0x20c] ;  /* 0x00020c0001187983 */ /* 0x000ea20000300800 */
[----:B------:R-:W-:-:S03]  /*12840*/  FMUL R8, R8, 1.4426950216293334961 ;  /* 0x3fb8aa3b08087820 */ /* 0x000fc60000400000 */
[----:B------:R-:W2:Y:S04]  /*12850*/  LDL.LU R23, [R1+0x1f8] ;  /* 0x0001f80001177983 */ /* 0x000ea80000300800 */
[----:B------:R-:W2:Y:S01]  /*12860*/  LDL.LU R22, [R1+0x1fc] ;  /* 0x0001fc0001167983 */ /* 0x000ea20000300800 */
[----:B------:R3:W0:Y:S02]  /*12870*/  MUFU.EX2 R12, R8 ;  /* 0x00000008000c7308 */ /* 0x0006240000000800 */
[C---:B---3--:R-:W-:Y:S01]  /*12880*/  FMUL R8, R6.reuse, R36 ;  /* 0x0000002406087220 */ /* 0x048fe20000400000 */
[----:B----4-:R3:W-:Y:S04]  /*12890*/  STL [R1+0x254], R11 ;  /* 0x0002540b01007387 */ /* 0x0107e80000100800 */
[----:B------:R-:W4:Y:S04]  /*128a0*/  LDL.LU R19, [R1+0x1e8] ;  /* 0x0001e80001137983 */ /* 0x000f280000300800 */
[----:B------:R-:W4:Y:S04]  /*128b0*/  LDL.LU R18, [R1+0x1ec] ;  /* 0x0001ec0001127983 */ /* 0x000f280000300800 */
[----:B---3--:R-:W3:Y:S01]  /*128c0*/  LDL.LU R11, [R1+0x1dc] ;  /* 0x0001dc00010b7983 */ /* 0x008ee20000300800 */
[----:B------:R-:W-:-:S03]  /*128d0*/  FMUL R7, R6, R35 ;  /* 0x0000002306077220 */ /* 0x000fc60000400000 */
[----:B------:R0:W-:Y:S04]  /*128e0*/  STL [R1+0x80], R8 ;  /* 0x0000800801007387 */ /* 0x0001e80000100800 */
[----:B------:R0:W-:Y:S01]  /*128f0*/  STL [R1+0x84], R7 ;  /* 0x0000840701007387 */ /* 0x0001e20000100800 */
[C---:B------:R-:W-:Y:S02]  /*12900*/  FMUL R32, R6.reuse, R32 ;  /* 0x0000002006207220 */ /* 0x040fe40000400000 */
[----:B0-----:R-:W-:-:S03]  /*12910*/  FMUL R8, R6, R31 ;  /* 0x0000001f06087220 */ /* 0x001fc60000400000 */
[----:B------:R-:W-:Y:S01]  /*12920*/  STL [R1+0x60], R32 ;  /* 0x0000602001007387 */ /* 0x000fe20000100800 */
[----:B------:R-:W-:-:S03]  /*12930*/  FMUL R7, R6, R30 ;  /* 0x0000001e06077220 */ /* 0x000fc60000400000 */
[----:B------:R0:W-:Y:S01]  /*12940*/  STL [R1+0x64], R8 ;  /* 0x0000640801007387 */ /* 0x0001e20000100800 */
[----:B------:R-:W-:-:S03]  /*12950*/  FMUL R21, R6, R21 ;  /* 0x0000001506157220 */ /* 0x000fc60000400000 */
[----:B------:R1:W-:Y:S01]  /*12960*/  STL [R1+0x50], R7 ;  /* 0x0000500701007387 */ /* 0x0003e20000100800 */
[----:B0-----:R-:W-:-:S03]  /*12970*/  FMUL R8, R6, R20 ;  /* 0x0000001406087220 */ /* 0x001fc60000400000 */
[----:B------:R-:W-:Y:S01]  /*12980*/  STL [R1+0x54], R21 ;  /* 0x0000541501007387 */ /* 0x000fe20000100800 */
[----:B-1----:R-:W-:-:S03]  /*12990*/  FMUL R7, R6, R17 ;  /* 0x0000001106077220 */ /* 0x002fc60000400000 */
[----:B------:R0:W-:Y:S01]  /*129a0*/  STL [R1+0x40], R8 ;  /* 0x0000400801007387 */ /* 0x0001e20000100800 */
[----:B------:R-:W-:-:S03]  /*129b0*/  FMUL R121, R6, R38 ;  /* 0x0000002606797220 */ /* 0x000fc60000400000 */
[----:B------:R1:W-:Y:S01]  /*129c0*/  STL [R1+0x44], R7 ;  /* 0x0000440701007387 */ /* 0x0003e20000100800 */
[C---:B------:R-:W-:Y:S02]  /*129d0*/  FMUL R120, R6.reuse, R37 ;  /* 0x0000002506787220 */ /* 0x040fe40000400000 */
[C---:B------:R-:W-:Y:S02]  /*129e0*/  FMUL R123, R6.reuse, R34 ;  /* 0x00000022067b7220 */ /* 0x040fe40000400000 */
[C---:B------:R-:W-:Y:S02]  /*129f0*/  FMUL R119, R6.reuse, R33 ;  /* 0x0000002106777220 */ /* 0x040fe40000400000 */
[C---:B--2---:R-:W-:Y:S02]  /*12a00*/  FMUL R4, R6.reuse, R4 ;  /* 0x0000000406047220 */ /* 0x044fe40000400000 */
[C---:B------:R-:W-:Y:S02]  /*12a10*/  FMUL R5, R6.reuse, R5 ;  /* 0x0000000506057220 */ /* 0x040fe40000400000 */
[----:B0-----:R-:W-:-:S02]  /*12a20*/  FMUL R8, R6, R10 ;  /* 0x0000000a06087220 */ /* 0x001fc40000400000 */
[----:B------:R-:W-:Y:S01]  /*12a30*/  FMUL R9, R6, R9 ;  /* 0x0000000906097220 */ /* 0x000fe20000400000 */
[----:B------:R-:W2:Y:S01]  /*12a40*/  LDL.LU R10, [R1+0x1d8] ;  /* 0x0001d800010a7983 */ /* 0x000ea20000300800 */
[C---:B------:R-:W-:Y:S02]  /*12a50*/  FMUL R117, R12.reuse, R16 ;  /* 0x000000100c757220 */ /* 0x040fe40000400000 */
[C---:B-1----:R-:W-:Y:S02]  /*12a60*/  FMUL R7, R12.reuse, R14 ;  /* 0x0000000e0c077220 */ /* 0x042fe40000400000 */
[C---:B------:R-:W-:Y:S02]  /*12a70*/  FMUL R6, R12.reuse, R0 ;  /* 0x000000000c067220 */ /* 0x040fe40000400000 */
[----:B------:R-:W2:Y:S01]  /*12a80*/  LDL.LU R0, [R1+0x63c] ;  /* 0x00063c0001007983 */ /* 0x000ea20000300800 */
[----:B------:R-:W-:-:S03]  /*12a90*/  FMUL R116, R12, R15 ;  /* 0x0000000f0c747220 */ /* 0x000fc60000400000 */
[----:B------:R0:W-:Y:S04]  /*12aa0*/  STL [R1+0x88], R7 ;  /* 0x0000880701007387 */ /* 0x0001e80000100800 */
[----:B------:R-:W2:Y:S04]  /*12ab0*/  LDL.64 R16, [R1+0x7e8] ;  /* 0x0007e80001107983 */ /* 0x000ea80000100a00 */
[----:B------:R1:W-:Y:S04]  /*12ac0*/  STL [R1+0x8c], R6 ;  /* 0x00008c0601007387 */ /* 0x0003e80000100800 */
[----:B------:R-:W2:Y:S04]  /*12ad0*/  LDL.64 R14, [R1+0x7e0] ;  /* 0x0007e000010e7983 */ /* 0x000ea80000100a00 */
[----:B------:R-:W2:Y:S01]  /*12ae0*/  LDL.64 R20, [R1+0x7d8] ;  /* 0x0007d80001147983 */ /* 0x000ea20000100a00 */
[----:B------:R-:W-:-:S02]  /*12af0*/  FMUL R122, R12, R29 ;  /* 0x0000001d0c7a7220 */ /* 0x000fc40000400000 */
[C---:B------:R-:W-:Y:S02]  /*12b00*/  FMUL R118, R12.reuse, R28 ;  /* 0x0000001c0c767220 */ /* 0x040fe40000400000 */
[C---:B0-----:R-:W-:Y:S01]  /*12b10*/  FMUL R7, R12.reuse, R27 ;  /* 0x0000001b0c077220 */ /* 0x041fe20000400000 */
[----:B------:R-:W-:Y:S01]  /*12b20*/  STL.64 [R1+0xda0], R122 ;  /* 0x000da07a01007387 */ /* 0x000fe20000100a00 */
[----:B-1----:R-:W-:-:S03]  /*12b30*/  FMUL R6, R12, R26 ;  /* 0x0000001a0c067220 */ /* 0x002fc60000400000 */
[----:B------:R-:W-:Y:S04]  /*12b40*/  STL.64 [R1+0xd98], R120 ;  /* 0x000d987801007387 */ /* 0x000fe80000100a00 */
[----:B------:R-:W-:Y:S04]  /*12b50*/  STL.64 [R1+0xdb0], R118 ;  /* 0x000db07601007387 */ /* 0x000fe80000100a00 */
[----:B------:R-:W-:Y:S01]  /*12b60*/  STL.64 [R1+0xda8], R116 ;  /* 0x000da87401007387 */ /* 0x000fe20000100a00 */
[----:B------:R-:W-:-:S03]  /*12b70*/  FMUL R25, R12, R25 ;  /* 0x000000190c197220 */ /* 0x000fc60000400000 */
[----:B------:R-:W2:Y:S04]  /*12b80*/  LDL.64 R36, [R1+0x7d0] ;  /* 0x0007d00001247983 */ /* 0x000ea80000100a00 */
[----:B------:R0:W-:Y:S04]  /*12b90*/  STL [R1+0x68], R7 ;  /* 0x0000680701007387 */ /* 0x0001e80000100800 */
[----:B------:R-:W2:Y:S01]  /*12ba0*/  LDL.64 R30, [R1+0x7c8] ;  /* 0x0007c800011e7983 */ /* 0x000ea20000100a00 */
[----:B------:R-:W-:-:S03]  /*12bb0*/  FMUL R22, R12, R22 ;  /* 0x000000160c167220 */ /* 0x000fc60000400000 */
[----:B------:R1:W-:Y:S01]  /*12bc0*/  STL [R1+0x6c], R6 ;  /* 0x00006c0601007387 */ /* 0x0003e20000100800 */
[----:B0-----:R-:W-:-:S03]  /*12bd0*/  FMUL R7, R12, R23 ;  /* 0x000000170c077220 */ /* 0x001fc60000400000 */
[----:B------:R-:W2:Y:S01]  /*12be0*/  LDL.64 R26, [R1+0x7c0] ;  /* 0x0007c000011a7983 */ /* 0x000ea20000100a00 */
[----:B-1----:R-:W-:-:S03]  /*12bf0*/  FMUL R6, R12, R24 ;  /* 0x000000180c067220 */ /* 0x002fc60000400000 */
[----:B------:R0:W-:Y:S04]  /*12c00*/  STL [R1+0x58], R25 ;  /* 0x0000581901007387 */ /* 0x0001e80000100800 */
[----:B------:R4:W-:Y:S04]  /*12c10*/  STL [R1+0x5c], R6 ;  /* 0x00005c0601007387 */ /* 0x0009e80000100800 */
[----:B------:R1:W-:Y:S04]  /*12c20*/  STL [R1+0x48], R7 ;  /* 0x0000480701007387 */ /* 0x0003e80000100800 */
[----:B------:R-:W-:Y:S04]  /*12c30*/  STL [R1+0x4c], R22 ;  /* 0x00004c1601007387 */ /* 0x000fe80000100800 */
[----:B------:R-:W2:Y:S04]  /*12c40*/  LDL.64 R34, [R1+0x7b8] ;  /* 0x0007b80001227983 */ /* 0x000ea80000100a00 */
[----:B0-----:R-:W2:Y:S01]  /*12c50*/  LDL.64 R24, [R1+0x7b0] ;  /* 0x0007b00001187983 */ /* 0x001ea20000100a00 */
[----:B----4-:R-:W-:-:S02]  /*12c60*/  FMUL R6, R12, R19 ;  /* 0x000000130c067220 */ /* 0x010fc40000400000 */
[C---:B-1----:R-:W-:Y:S02]  /*12c70*/  FMUL R7, R12.reuse, R18 ;  /* 0x000000120c077220 */ /* 0x042fe40000400000 */
[----:B------:R-:W4:Y:S04]  /*12c80*/  LDL.64 R18, [R1+0x7a8] ;  /* 0x0007a80001127983 */ /* 0x000f280000100a00 */
[----:B------:R-:W-:Y:S04]  /*12c90*/  STL.64 [R1+0xd18], R6 ;  /* 0x000d180601007387 */ /* 0x000fe80000100a00 */
[----:B------:R0:W-:Y:S01]  /*12ca0*/  STL.64 [R1+0xd10], R4 ;  /* 0x000d100401007387 */ /* 0x0001e20000100a00 */
[----:B---3--:R-:W-:-:S03]  /*12cb0*/  FMUL R11, R12, R11 ;  /* 0x0000000b0c0b7220 */ /* 0x008fc60000400000 */
[----:B------:R-:W3:Y:S04]  /*12cc0*/  LDL.64 R32, [R1+0x7a0] ;  /* 0x0007a00001207983 */ /* 0x000ee80000100a00 */
[----:B------:R-:W3:Y:S04]  /*12cd0*/  LDL.64 R28, [R1+0x798] ;  /* 0x00079800011c7983 */ /* 0x000ee80000100a00 */
[----:B0-----:R-:W3:Y:S01]  /*12ce0*/  LDL.64 R4, [R1+0x790] ;  /* 0x0007900001047983 */ /* 0x001ee20000100a00 */
[----:B--2---:R-:W-:-:S05]  /*12cf0*/  FMUL R10, R12, R10 ;  /* 0x0000000a0c0a7220 */ /* 0x004fca0000400000 */
[----:B------:R0:W-:Y:S01]  /*12d00*/  STL.64 [R1+0xd28], R10 ;  /* 0x000d280a01007387 */ /* 0x0001e20000100a00 */
[----:B------:R-:W-:-:S03]  /*12d10*/  FFMA R0, R12, R0, R13 ;  /* 0x000000000c007223 */ /* 0x000fc6000000000d */
[----:B------:R1:W-:Y:S01]  /*12d20*/  STL.64 [R1+0xd20], R8 ;  /* 0x000d200801007387 */ /* 0x0003e20000100a00 */
[----:B------:R-:W-:-:S03]  /*12d30*/  IMAD.WIDE R16, R3, 0x2, R16 ;  /* 0x0000000203107825 */ /* 0x000fc600078e0210 */
[----:B------:R2:W-:Y:S04]  /*12d40*/  STL [R1+0x63c], R0 ;  /* 0x00063c0001007387 */ /* 0x0005e80000100800 */
[----:B------:R0:W2:Y:S01]  /*12d50*/  LDG.E.U16 R43, [R16.64] ;  /* 0x00000006102b7981 */ /* 0x0000a2000c1e1500 */
[----:B------:R-:W-:-:S03]  /*12d60*/  IMAD.WIDE R14, R3, 0x2, R14 ;  /* 0x00000002030e7825 */ /* 0x000fc600078e020e */
[----:B------:R-:W2:Y:S01]  /*12d70*/  LDL.64 R22, [R1+0x788] ;  /* 0x0007880001167983 */ /* 0x000ea20000100a00 */
[----:B------:R-:W-:-:S03]  /*12d80*/  IMAD.WIDE R12, R3, 0x2, R20 ;  /* 0x00000002030c7825 */ /* 0x000fc600078e0214 */
[----:B------:R0:W2:Y:S04]  /*12d90*/  LDG.E.U16 R42, [R14.64] ;  /* 0x000000060e2a7981 */ /* 0x0000a8000c1e1500 */
[----:B------:R-:W2:Y:S04]  /*12da0*/  LDL.64 R20, [R1+0x780] ;  /* 0x0007800001147983 */ /* 0x000ea80000100a00 */
[----:B------:R1:W2:Y:S04]  /*12db0*/  LDG.E.U16 R41, [R12.64] ;  /* 0x000000060c297981 */ /* 0x0002a8000c1e1500 */
[----:B------:R-:W2:Y:S04]  /*12dc0*/  LDL.64 R6, [R1+0x778] ;  /* 0x0007780001067983 */ /* 0x000ea80000100a00 */
[----:B0-----:R-:W2:Y:S04]  /*12dd0*/  LDL.64 R10, [R1+0x760] ;  /* 0x00076000010a7983 */ /* 0x001ea80000100a00 */
[----:B-1----:R-:W2:Y:S01]  /*12de0*/  LDL.64 R8, [R1+0x748] ;  /* 0x0007480001087983 */ /* 0x002ea20000100a00 */
[----:B------:R-:W-:-:S05]  /*12df0*/  IMAD.WIDE R16, R3, 0x2, R36 ;  /* 0x0000000203107825 */ /* 0x000fca00078e0224 */
[----:B------:R0:W2:Y:S01]  /*12e00*/  LDG.E.U16 R40, [R16.64] ;  /* 0x0000000610287981 */ /* 0x0000a2000c1e1500 */
[----:B------:R-:W-:-:S03]  /*12e10*/  IMAD.WIDE R14, R3, 0x2, R30 ;  /* 0x00000002030e7825 */ /* 0x000fc600078e021e */
[----:B------:R-:W2:Y:S04]  /*12e20*/  LDL.64 R30, [R1+0x770] ;  /* 0x00077000011e7983 */ /* 0x000ea80000100a00 */
[----:B------:R1:W2:Y:S01]  /*12e30*/  LDG.E.U16 R39, [R14.64] ;  /* 0x000000060e277981 */ /* 0x0002a2000c1e1500 */
[----:B------:R-:W-:-:S03]  /*12e40*/  IMAD.WIDE R12, R3, 0x2, R26 ;  /* 0x00000002030c7825 */ /* 0x000fc600078e021a */
[----:B------:R-:W2:Y:S04]  /*12e50*/  LDL.64 R26, [R1+0x768] ;  /* 0x00076800011a7983 */ /* 0x000ea80000100a00 */
[----:B------:R4:W2:Y:S01]  /*12e60*/  LDG.E.U16 R38, [R12.64] ;  /* 0x000000060c267981 */ /* 0x0008a2000c1e1500 */
[----:B0-----:R-:W-:-:S04]  /*12e70*/  IMAD.WIDE R16, R3, 0x2, R34 ;  /* 0x0000000203107825 */ /* 0x001fc800078e0222 */
[C---:B-1----:R-:W-:Y:S01]  /*12e80*/  IMAD.WIDE R14, R3.reuse, 0x2, R24 ;  /* 0x00000002030e7825 */ /* 0x042fe200078e0218 */
[----:B------:R3:W2:Y:S04]  /*12e90*/  LDG.E.U16 R37, [R16.64] ;  /* 0x0000000610257981 */ /* 0x0006a8000c1e1500 */
[----:B------:R0:W2:Y:S04]  /*12ea0*/  LDG.E.U16 R36, [R14.64] ;  /* 0x000000060e247981 */ /* 0x0000a8000c1e1500 */
[----:B------:R-:W2:Y:S01]  /*12eb0*/  LDL.64 R24, [R1+0x758] ;  /* 0x0007580001187983 */ /* 0x000ea20000100a00 */
[----:B----4-:R-:W-:-:S03]  /*12ec0*/  IMAD.WIDE R12, R3, 0x2, R18 ;  /* 0x00000002030c7825 */ /* 0x010fc600078e0212 */
[----:B------:R-:W4:Y:S04]  /*12ed0*/  LDL.64 R18, [R1+0x750] ;  /* 0x0007500001127983 */ /* 0x000f280000100a00 */
[----:B------:R1:W4:Y:S01]  /*12ee0*/  LDG.E.U16 R35, [R12.64] ;  /* 0x000000060c237981 */ /* 0x000322000c1e1500 */
[----:B---3--:R-:W-:-:S03]  /*12ef0*/  IMAD.WIDE R16, R3, 0x2, R32 ;  /* 0x0000000203107825 */ /* 0x008fc600078e0220 */
[----:B------:R-:W3:Y:S01]  /*12f00*/  LDL.64 R32, [R1+0x740] ;  /* 0x0007400001207983 */ /* 0x000ee20000100a00 */
[----:B0-----:R-:W-:-:S03]  /*12f10*/  IMAD.WIDE R14, R3, 0x2, R28 ;  /* 0x00000002030e7825 */ /* 0x001fc600078e021c */
[----:B------:R0:W3:Y:S01]  /*12f20*/  LDG.E.U16 R34, [R16.64] ;  /* 0x0000000610227981 */ /* 0x0000e2000c1e1500 */
[----:B-1----:R-:W-:-:S03]  /*12f30*/  IMAD.WIDE R12, R3, 0x2, R4 ;  /* 0x00000002030c7825 */ /* 0x002fc600078e0204 */
[----:B--2---:R1:W2:Y:S04]  /*12f40*/  LDG.E.U16 R0, [R14.64] ;  /* 0x000000060e007981 */ /* 0x0042a8000c1e1500 */
[----:B------:R-:W2:Y:S04]  /*12f50*/  LDL.64 R28, [R1+0x738] ;  /* 0x00073800011c7983 */ /* 0x000ea80000100a00 */
[----:B------:R0:W2:Y:S04]  /*12f60*/  LDG.E.U16 R111, [R12.64] ;  /* 0x000000060c6f7981 */ /* 0x0000a8000c1e1500 */
[----:B------:R-:W-:Y:S04]  /*12f70*/  STL [R1+0x250], R43 ;  /* 0x0002502b01007387 */ /* 0x000fe80000100800 */
[----:B------:R-:W2:Y:S04]  /*12f80*/  LDL.64 R4, [R1+0x730] ;  /* 0x0007300001047983 */ /* 0x000ea80000100a00 */
[----:B------:R-:W-:Y:S01]  /*12f90*/  STL [R1+0x24c], R42 ;  /* 0x00024c2a01007387 */ /* 0x000fe20000100800 */
[----:B-1----:R-:W-:-:S03]  /*12fa0*/  IMAD.WIDE R14, R3, 0x2, R20 ;  /* 0x00000002030e7825 */ /* 0x002fc600078e0214 */
[----:B------:R-:W-:Y:S04]  /*12fb0*/  STL [R1+0x248], R41 ;  /* 0x0002482901007387 */ /* 0x000fe80000100800 */
[----:B------:R-:W2:Y:S01]  /*12fc0*/  LDL.64 R20, [R1+0x720] ;  /* 0x0007200001147983 */ /* 0x000ea20000100a00 */
[----:B0-----:R-:W-:-:S03]  /*12fd0*/  IMAD.WIDE R16, R3, 0x2, R22 ;  /* 0x0000000203107825 */ /* 0x001fc600078e0216 */
[----:B------:R-:W2:Y:S01]  /*12fe0*/  LDL.64 R22, [R1+0x728] ;  /* 0x0007280001167983 */ /* 0x000ea20000100a00 */
[----:B------:R-:W-:-:S03]  /*12ff0*/  IMAD.WIDE R12, R3, 0x2, R6 ;  /* 0x00000002030c7825 */ /* 0x000fc600078e0206 */
[----:B------:R-:W2:Y:S04]  /*13000*/  LDL.64 R6, [R1+0x718] ;  /* 0x0007180001067983 */ /* 0x000ea80000100a00 */
[----:B------:R0:W2:Y:S04]  /*13010*/  LDG.E.U16 R110, [R14.64] ;  /* 0x000000060e6e7981 */ /* 0x0000a8000c1e1500 */
[----:B------:R-:W-:Y:S04]  /*13020*/  STL [R1+0x244], R40 ;  /* 0x0002442801007387 */ /* 0x000fe80000100800 */
[----:B------:R1:W2:Y:S04]  /*13030*/  LDG.E.U16 R108, [R16.64] ;  /* 0x00000006106c7981 */ /* 0x0002a8000c1e1500 */
[----:B------:R-:W-:Y:S01]  /*13040*/  STL [R1+0x240], R39 ;  /* 0x0002402701007387 */ /* 0x000fe20000100800 */
[----:B0-----:R-:W-:-:S03]  /*13050*/  IMAD.WIDE R14, R3, 0x2, R26 ;  /* 0x00000002030e7825 */ /* 0x001fc600078e021a */
[----:B------:R0:W2:Y:S04]  /*13060*/  LDG.E.U16 R109, [R12.64] ;  /* 0x000000060c6d7981 */ /* 0x0000a8000c1e1500 */
[----:B------:R-:W-:Y:S01]  /*13070*/  STL [R1+0x23c], R38 ;  /* 0x00023c2601007387 */ /* 0x000fe20000100800 */
[----:B-1----:R-:W-:-:S03]  /*13080*/  IMAD.WIDE R16, R3, 0x2, R30 ;  /* 0x0000000203107825 */ /* 0x002fc600078e021e */
[----:B------:R-:W2:Y:S01]  /*13090*/  LDL.64 R26, [R1+0x708] ;  /* 0x00070800011a7983 */ /* 0x000ea20000100a00 */
[----:B0-----:R-:W-:-:S03]  /*130a0*/  IMAD.WIDE R12, R3, 0x2, R10 ;  /* 0x00000002030c7825 */ /* 0x001fc600078e020a */
[----:B------:R-:W2:Y:S04]  /*130b0*/  LDL.64 R30, [R1+0x710] ;  /* 0x00071000011e7983 */ /* 0x000ea80000100a00 */
[----:B------:R-:W2:Y:S04]  /*130c0*/  LDL.64 R10, [R1+0x700] ;  /* 0x00070000010a7983 */ /* 0x000ea80000100a00 */
[----:B------:R4:W2:Y:S04]  /*130d0*/  LDG.E.U16 R122, [R14.64] ;  /* 0x000000060e7a7981 */ /* 0x0008a8000c1e1500 */
[----:B------:R0:W2:Y:S04]  /*130e0*/  LDG.E.U16 R121, [R12.64] ;  /* 0x000000060c797981 */ /* 0x0000a8000c1e1500 */
[----:B------:R-:W-:Y:S04]  /*130f0*/  STL [R1+0x238], R37 ;  /* 0x0002382501007387 */ /* 0x000fe80000100800 */
[----:B------:R1:W-:Y:S01]  /*13100*/  STL [R1+0x234], R36 ;  /* 0x0002342401007387 */ /* 0x0003e20000100800 */
[----:B0-----:R-:W-:-:S03]  /*13110*/  IMAD.WIDE R12, R3, 0x2, R8 ;  /* 0x00000002030c7825 */ /* 0x001fc600078e0208 */
[----:B------:R0:W2:Y:S04]  /*13120*/  LDG.E.U16 R123, [R16.64] ;  /* 0x00000006107b7981 */ /* 0x0000a8000c1e1500 */
[----:B------:R1:W2:Y:S01]  /*13130*/  LDG.E.U16 R118, [R12.64] ;  /* 0x000000060c767981 */ /* 0x0002a2000c1e1500 */
[----:B0-----:R-:W-:-:S05]  /*13140*/  IMAD.WIDE R16, R3, 0x2, R24 ;  /* 0x0000000203107825 */ /* 0x001fca00078e0218 */
[----:B------:R0:W2:Y:S01]  /*13150*/  LDG.E.U16 R120, [R16.64] ;  /* 0x0000000610787981 */ /* 0x0000a2000c1e1500 */
[----:B----4-:R-:W-:-:S03]  /*13160*/  IMAD.WIDE R14, R3, 0x2, R18 ;  /* 0x00000002030e7825 */ /* 0x010fc600078e0212 */
[----:B------:R-:W-:Y:S04]  /*13170*/  STL [R1+0x230], R35 ;  /* 0x0002302301007387 */ /* 0x000fe80000100800 */
[----:B------:R-:W4:Y:S04]  /*13180*/  LDL.64 R18, [R1+0x6f0] ;  /* 0x0006f00001127983 */ /* 0x000f280000100a00 */
[----:B------:R-:W4:Y:S04]  /*13190*/  LDL.64 R8, [R1+0x6e8] ;  /* 0x0006e80001087983 */ /* 0x000f280000100a00 */
[----:B------:R-:W4:Y:S04]  /*131a0*/  LDL.64 R24, [R1+0x6f8] ;  /* 0x0006f80001187983 */ /* 0x000f280000100a00 */
[----:B---3--:R3:W-:Y:S04]  /*131b0*/  STL [R1+0x22c], R34 ;  /* 0x00022c2201007387 */ /* 0x0087e80000100800 */
[----:B------:R0:W4:Y:S04]  /*131c0*/  LDG.E.U16 R119, [R14.64] ;  /* 0x000000060e777981 */ /* 0x000128000c1e1500 */
[----:B--2---:R2:W-:Y:S04]  /*131d0*/  STL [R1+0x228], R0 ;  /* 0x0002280001007387 */ /* 0x0045e80000100800 */
[----:B-1----:R-:W4:Y:S01]  /*131e0*/  LDL.64 R36, [R1+0x6d8] ;  /* 0x0006d80001247983 */ /* 0x002f220000100a00 */
[----:B0-----:R-:W-:-:S03]  /*131f0*/  IMAD.WIDE R14, R3, 0x2, R28 ;  /* 0x00000002030e7825 */ /* 0x001fc600078e021c */
[----:B------:R-:W4:Y:S01]  /*13200*/  LDL.64 R28, [R1+0x6d0] ;  /* 0x0006d000011c7983 */ /* 0x000f220000100a00 */
[----:B------:R-:W-:-:S03]  /*13210*/  IMAD.WIDE R16, R3, 0x2, R32 ;  /* 0x0000000203107825 */ /* 0x000fc600078e0220 */
[----:B------:R-:W4:Y:S04]  /*13220*/  LDL.64 R38, [R1+0x6e0] ;  /* 0x0006e00001267983 */ /* 0x000f280000100a00 */
[----:B------:R0:W4:Y:S04]  /*13230*/  LDG.E.U16 R117, [R16.64] ;  /* 0x0000000610757981 */ /* 0x000128000c1e1500 */
[----:B------:R-:W4:Y:S04]  /*13240*/  LDL.64 R32, [R1+0x6a0] ;  /* 0x0006a00001207983 */ /* 0x000f280000100a00 */
[----:B---3--:R-:W3:Y:S01]  /*13250*/  LDL.64 R34, [R1+0x6a8] ;  /* 0x0006a80001227983 */ /* 0x008ee20000100a00 */
[----:B------:R-:W-:-:S03]  /*13260*/  IMAD.WIDE R12, R3, 0x2, R4 ;  /* 0x00000002030c7825 */ /* 0x000fc600078e0204 */
[----:B------:R1:W3:Y:S04]  /*13270*/  LDG.E.U16 R5, [R14.64] ;  /* 0x000000060e057981 */ /* 0x0002e8000c1e1500 */
[----:B------:R0:W3:Y:S01]  /*13280*/  LDG.E.U16 R116, [R12.64] ;  /* 0x000000060c747981 */ /* 0x0000e2000c1e1500 */
[----:B-1----:R-:W-:-:S03]  /*13290*/  IMAD.WIDE R14, R3, 0x2, R20 ;  /* 0x00000002030e7825 */ /* 0x002fc600078e0214 */
[----:B------:R-:W3:Y:S01]  /*132a0*/  LDL.64 R20, [R1+0x6c0] ;  /* 0x0006c00001147983 */ /* 0x000ee20000100a00 */
[----:B0-----:R-:W-:-:S03]  /*132b0*/  IMAD.WIDE R16, R3, 0x2, R22 ;  /* 0x0000000203107825 */ /* 0x001fc600078e0216 */
[----:B------:R-:W3:Y:S01]  /*132c0*/  LDL.64 R22, [R1+0x6c8] ;  /* 0x0006c80001167983 */ /* 0x000ee20000100a00 */
[----:B------:R-:W-:-:S03]  /*132d0*/  IMAD.WIDE R12, R3, 0x2, R6 ;  /* 0x00000002030c7825 */ /* 0x000fc600078e0206 */
[----:B------:R0:W3:Y:S04]  /*132e0*/  LDG.E.U16 R114, [R14.64] ;  /* 0x000000060e727981 */ /* 0x0000e8000c1e1500 */
[----:B------:R1:W3:Y:S04]  /*132f0*/  LDG.E.U16 R113, [R12.64] ;  /* 0x000000060c717981 */ /* 0x0002e8000c1e1500 */
[----:B------:R-:W3:Y:S04]  /*13300*/  LDL.64 R6, [R1+0x6b8] ;  /* 0x0006b80001067983 */ /* 0x000ee80000100a00 */
[----:B------:R0:W3:Y:S02]  /*13310*/  LDG.E.U16 R115, [R16.64] ;  /* 0x0000000610737981 */ /* 0x0000e4000c1e1500 */
[----:B0-----:R-:W-:-:S04]  /*13320*/  IMAD.WIDE R14, R3, 0x2, R26 ;  /* 0x00000002030e7825 */ /* 0x001fc800078e021a */
[C---:B-1----:R-:W-:Y:S02]  /*13330*/  IMAD.WIDE R12, R3.reuse, 0x2, R10 ;  /* 0x00000002030c7825 */ /* 0x042fe400078e020a */
[----:B------:R4:W3:Y:S02]  /*13340*/  LDG.E.U16 R11, [R14.64] ;  /* 0x000000060e0b7981 */ /* 0x0008e4000c1e1500 */
[C---:B------:R-:W-:Y:S02]  /*13350*/  IMAD.WIDE R16, R3.reuse, 0x2, R30 ;  /* 0x0000000203107825 */ /* 0x040fe400078e021e */
[----:B------:R-:W3:Y:S04]  /*13360*/  LDL.64 R30, [R1+0x698] ;  /* 0x00069800011e7983 */ /* 0x000ee80000100a00 */
[----:B------:R0:W3:Y:S04]  /*13370*/  LDG.E.U16 R10, [R12.64] ;  /* 0x000000060c0a7981 */ /* 0x0000e8000c1e1500 */
[----:B--2---:R-:W1:Y:S04]  /*13380*/  S2R R0, SR_TID.X ;  /* 0x0000000000007919 */ /* 0x004e680000002100 */
[----:B------:R2:W3:Y:S01]  /*13390*/  LDG.E.U16 R112, [R16.64] ;  /* 0x0000000610707981 */ /* 0x0004e2000c1e1500 */
[----:B-1----:R-:W-:Y:S01]  /*133a0*/  LOP3.LUT R81, R0, 0x1c, RZ, 0xc0, !PT ;  /* 0x0000001c00517812 */ /* 0x002fe200078ec0ff */
[----:B----4-:R-:W-:-:S02]  /*133b0*/  IMAD.WIDE R14, R3, 0x2, R18 ;  /* 0x00000002030e7825 */ /* 0x010fc400078e0212 */
[----:B------:R-:W4:Y:S04]  /*133c0*/  LDL.64 R18, [R1+0x6b0] ;  /* 0x0006b00001127983 */ /* 0x000f280000100a00 */
[----:B------:R-:W4:Y:S01]  /*133d0*/  LDL.LU R80, [R1+0x160] ;  /* 0x0001600001507983 */ /* 0x000f220000300800 */
[----:B0-----:R-:W-:-:S03]  /*133e0*/  IMAD.WIDE R12, R3, 0x2, R8 ;  /* 0x00000002030c7825 */ /* 0x001fc600078e0208 */
[----:B------:R-:W4:Y:S04]  /*133f0*/  LDL R79, [R1+0x3d4] ;  /* 0x0003d400014f7983 */ /* 0x000f280000100800 */
[----:B------:R0:W4:Y:S04]  /*13400*/  LDG.E.U16 R8, [R14.64] ;  /* 0x000000060e087981 */ /* 0x000128000c1e1500 */
[----:B------:R1:W4:Y:S01]  /*13410*/  LDG.E.U16 R4, [R12.64] ;  /* 0x000000060c047981 */ /* 0x000322000c1e1500 */
[----:B--2---:R-:W-:-:S03]  /*13420*/  IMAD.WIDE R16, R3, 0x2, R24 ;  /* 0x0000000203107825 */ /* 0x004fc600078e0218 */
[----:B------:R-:W2:Y:S01]  /*13430*/  LDL.64 R26, [R1+0x690] ;  /* 0x00069000011a7983 */ /* 0x000ea20000100a00 */
[----:B0-----:R-:W-:-:S03]  /*13440*/  IMAD.WIDE R14, R3, 0x2, R36 ;  /* 0x00000002030e7825 */ /* 0x001fc600078e0224 */
[----:B------:R-:W2:Y:S01]  /*13450*/  LDL.64 R24, [R1+0x688] ;  /* 0x0006880001187983 */ /* 0x000ea20000100a00 */
[----:B-1----:R-:W-:-:S03]  /*13460*/  IMAD.WIDE R12, R3, 0x2, R28 ;  /* 0x00000002030c7825 */ /* 0x002fc600078e021c */
[----:B------:R-:W2:Y:S04]  /*13470*/  LDL.64 R28, [R1+0x680] ;  /* 0x00068000011c7983 */ /* 0x000ea80000100a00 */
[----:B------:R3:W2:Y:S04]  /*13480*/  LDG.E.U16 R107, [R14.64] ;  /* 0x000000060e6b7981 */ /* 0x0006a8000c1e1500 */
[----:B------:R0:W2:Y:S01]  /*13490*/  LDG.E.U16 R9, [R16.64] ;  /* 0x0000000610097981 */ /* 0x0000a2000c1e1500 */
[----:B------:R-:W-:-:S03]  /*134a0*/  LEA.HI R81, R81, 0x40, RZ, 0x1e ;  /* 0x0000004051517811 */ /* 0x000fc600078ff0ff */
[----:B------:R1:W2:Y:S01]  /*134b0*/  LDG.E.U16 R106, [R12.64] ;  /* 0x000000060c6a7981 */ /* 0x0002a2000c1e1500 */
[----:B0-----:R-:W-:-:S05]  /*134c0*/  IMAD.WIDE R16, R3, 0x2, R38 ;  /* 0x0000000203107825 */ /* 0x001fca00078e0226 */
[----:B------:R0:W2:Y:S01]  /*134d0*/  LDG.E.U16 R125, [R16.64] ;  /* 0x00000006107d7981 */ /* 0x0000a2000c1e1500 */
[----:B---3--:R-:W-:-:S03]  /*134e0*/  IMAD.WIDE R14, R3, 0x2, R20 ;  /* 0x00000002030e7825 */ /* 0x008fc600078e0214 */
[----:B------:R-:W4:Y:S01]  /*134f0*/  LDL.64 R20, [R1+0x678] ;  /* 0x0006780001147983 */ /* 0x000f220000100a00 */
[----:B0-----:R-:W-:-:S03]  /*13500*/  IMAD.WIDE R16, R3, 0x2, R22 ;  /* 0x0000000203107825 */ /* 0x001fc600078e0216 */
[----:B------:R-:W4:Y:S04]  /*13510*/  LDL.LU R23, [R1+0x5f8] ;  /* 0x0005f80001177983 */ /* 0x000f280000300800 */
[----:B------:R-:W4:Y:S04]  /*13520*/  LDL.LU R78, [R1+0x164] ;  /* 0x00016400014e7983 */ /* 0x000f280000300800 */
[----:B------:R-:W4:Y:S01]  /*13530*/  LDL R0, [R1+0x3d0] ;  /* 0x0003d00001007983 */ /* 0x000f220000100800 */
[----:B-1----:R-:W-:-:S03]  /*13540*/  IMAD.WIDE R12, R3, 0x2, R6 ;  /* 0x00000002030c7825 */ /* 0x002fc600078e0206 */
[----:B------:R4:W4:Y:S04]  /*13550*/  LDG.E.U16 R105, [R16.64] ;  /* 0x0000000610697981 */ /* 0x000928000c1e1500 */
[----:B------:R0:W4:Y:S04]  /*13560*/  LDG.E.U16 R103, [R12.64] ;  /* 0x000000060c677981 */ /* 0x000128000c1e1500 */
[----:B------:R1:W4:Y:S04]  /*13570*/  LDG.E.U16 R104, [R14.64] ;  /* 0x000000060e687981 */ /* 0x000328000c1e1500 */
[----:B------:R-:W4:Y:S01]  /*13580*/  LDL.64 R6, [R1+0x670] ;  /* 0x0006700001067983 */ /* 0x000f220000100a00 */
[----:B0-----:R-:W-:-:S04]  /*13590*/  IMAD.WIDE R12, R3, 0x2, R32 ;  /* 0x00000002030c7825 */ /* 0x001fc800078e0220 */
[C---:B-1----:R-:W-:Y:S01]  /*135a0*/  IMAD.WIDE R14, R3.reuse, 0x2, R34 ;  /* 0x00000002030e7825 */ /* 0x042fe200078e0222 */
[----:B------:R0:W4:Y:S04]  /*135b0*/  LDG.E.U16 R100, [R12.64] ;  /* 0x000000060c647981 */ /* 0x000128000c1e1500 */
[----:B------:R1:W4:Y:S01]  /*135c0*/  LDG.E.U16 R101, [R14.64] ;  /* 0x000000060e657981 */ /* 0x000322000c1e1500 */
[----:B0-----:R-:W-:-:S05]  /*135d0*/  IMAD.WIDE R12, R3, 0x2, R30 ;  /* 0x00000002030c7825 */ /* 0x001fca00078e021e */
[----:B------:R0:W4:Y:S02]  /*135e0*/  LDG.E.U16 R90, [R12.64] ;  /* 0x000000060c5a7981 */ /* 0x000124000c1e1500 */
[----:B----4-:R-:W-:Y:S02]  /*135f0*/  IMAD.WIDE R16, R3, 0x2, R18 ;  /* 0x0000000203107825 */ /* 0x010fe400078e0212 */
[----:B------:R-:W4:Y:S04]  /*13600*/  LDS R19, [R81.X16+0x20000] ;  /* 0x0200000051137984 */ /* 0x000f28000000c800 */
[----:B------:R2:W3:Y:S01]  /*13610*/  LDG.E.U16 R102, [R16.64] ;  /* 0x0000000610667981 */ /* 0x0004e2000c1e1500 */
[----:B-1----:R-:W-:-:S04]  /*13620*/  FADD R14, -R79, R80 ;  /* 0x000000504f0e7221 */ /* 0x002fc80000000100 */
[----:B0-----:R-:W-:-:S04]  /*13630*/  FMUL R12, R14, 1.4426950216293334961 ;  /* 0x3fb8aa3b0e0c7820 */ /* 0x001fc80000400000 */
[----:B------:R0:W1:Y:S01]  /*13640*/  MUFU.EX2 R18, R12 ;  /* 0x0000000c00127308 */ /* 0x0000620000000800 */
[C---:B--2---:R-:W-:Y:S02]  /*13650*/  IMAD.WIDE R16, R3.reuse, 0x2, R26 ;  /* 0x0000000203107825 */ /* 0x044fe400078e021a */
[----:B------:R-:W2:Y:S02]  /*13660*/  LDL.LU R27, [R1+0x3a0] ;  /* 0x0003a000011b7983 */ /* 0x000ea40000300800 */
[C---:B------:R-:W-:Y:S02]  /*13670*/  IMAD.WIDE R14, R3.reuse, 0x2, R24 ;  /* 0x00000002030e7825 */ /* 0x040fe400078e0218 */
[----:B------:R-:W3:Y:S02]  /*13680*/  LDL.LU R26, [R1+0x3a4] ;  /* 0x0003a400011a7983 */ /* 0x000ee40000300800 */
[C---:B0-----:R-:W-:Y:S02]  /*13690*/  IMAD.WIDE R12, R3.reuse, 0x2, R28 ;  /* 0x00000002030c7825 */ /* 0x041fe400078e021c */
[----:B------:R-:W3:Y:S04]  /*136a0*/  LDL.LU R25, [R1+0x390] ;  /* 0x0003900001197983 */ /* 0x000ee80000300800 */
[----:B------:R4:W3:Y:S04]  /*136b0*/  LDG.E.U16 R86, [R12.64] ;  /* 0x000000060c567981 */ /* 0x0008e8000c1e1500 */
[----:B------:R-:W3:Y:S04]  /*136c0*/  LDL.LU R24, [R1+0x394] ;  /* 0x0003940001187983 */ /* 0x000ee80000300800 */
[----:B------:R0:W3:Y:S04]  /*136d0*/  LDG.E.U16 R87, [R14.64] ;  /* 0x000000060e577981 */ /* 0x0000e8000c1e1500 */
[----:B------:R0:W3:Y:S01]  /*136e0*/  LDG.E.U16 R89, [R16.64] ;  /* 0x0000000610597981 */ /* 0x0000e2000c1e1500 */
[----:B----4-:R-:W-:-:S03]  /*136f0*/  IMAD.WIDE R12, R3, 0x2, R20 ;  /* 0x00000002030c7825 */ /* 0x010fc600078e0214 */
[----:B------:R-:W4:Y:S01]  /*13700*/  LDL.LU R20, [R1+0x380] ;  /* 0x0003800001147983 */ /* 0x000f220000300800 */
[----:B-1----:R-:W-:-:S03]  /*13710*/  FFMA R23, R18, R23, R19 ;  /* 0x0000001712177223 */ /* 0x002fc60000000013 */
[----:B------:R-:W4:Y:S04]  /*13720*/  LDL.LU R21, [R1+0x384] ;  /* 0x0003840001157983 */ /* 0x000f280000300800 */
[----:B------:R-:W4:Y:S01]  /*13730*/  LDL.LU R19, [R1+0x370] ;  /* 0x0003700001137983 */ /* 0x000f220000300800 */
[----:B0-----:R-:W-:-:S03]  /*13740*/  FADD R14, -R0, R78 ;  /* 0x0000004e000e7221 */ /* 0x001fc60000000100 */
[----:B------:R0:W-:Y:S04]  /*13750*/  STL [R1+0x5f8], R23 ;  /* 0x0005f81701007387 */ /* 0x0001e80000100800 */
[----:B------:R-:W4:Y:S04]  /*13760*/  LDL.LU R0, [R1+0x374] ;  /* 0x0003740001007983 */ /* 0x000f280000300800 */
[----:B------:R-:W4:Y:S04]  /*13770*/  LDL.LU R28, [R1+0x360] ;  /* 0x00036000011c7983 */ /* 0x000f280000300800 */
[----:B0-----:R-:W4:Y:S04]  /*13780*/  LDL.LU R23, [R1+0x364] ;  /* 0x0003640001177983 */ /* 0x001f280000300800 */
[----:B------:R-:W4:Y:S04]  /*13790*/  LDL.LU R31, [R1+0x36c] ;  /* 0x00036c00011f7983 */ /* 0x000f280000300800 */
[----:B------:R-:W4:Y:S04]  /*137a0*/  LDL.LU R34, [R1+0x358] ;  /* 0x0003580001227983 */ /* 0x000f280000300800 */
[----:B------:R-:W4:Y:S04]  /*137b0*/  LDL.LU R35, [R1+0x35c] ;  /* 0x00035c0001237983 */ /* 0x000f280000300800 */
[----:B------:R0:W4:Y:S04]  /*137c0*/  LDG.E.U16 R85, [R12.64] ;  /* 0x000000060c557981 */ /* 0x000128000c1e1500 */
[----:B------:R-:W4:Y:S01]  /*137d0*/  LDL.LU R38, [R1+0x348] ;  /* 0x0003480001267983 */ /* 0x000f220000300800 */
[----:B------:R-:W-:-:S03]  /*137e0*/  FMUL R14, R14, 1.4426950216293334961 ;  /* 0x3fb8aa3b0e0e7820 */ /* 0x000fc60000400000 */
[----:B------:R-:W4:Y:S01]  /*137f0*/  LDL.LU R39, [R1+0x34c] ;  /* 0x00034c0001277983 */ /* 0x000f220000300800 */
[----:B0-----:R-:W-:-:S03]  /*13800*/  IMAD.WIDE R12, R3, 0x2, R6 ;  /* 0x00000002030c7825 */ /* 0x001fc600078e0206 */
[----:B------:R-:W4:Y:S04]  /*13810*/  LDL.LU R7, [R1+0x338] ;  /* 0x0003380001077983 */ /* 0x000f280000300800 */
[----:B------:R-:W4:Y:S04]  /*13820*/  LDL.LU R6, [R1+0x33c] ;  /* 0x00033c0001067983 */ /* 0x000f280000300800 */
[----:B------:R-:W4:Y:S04]  /*13830*/  LDL.LU R32, [R1+0x350] ;  /* 0x0003500001207983 */ /* 0x000f280000300800 */
[----:B------:R-:W4:Y:S01]  /*13840*/  LDL.LU R33, [R1+0x354] ;  /* 0x0003540001217983 */ /* 0x000f220000300800 */
[----:B------:R0:W1:Y:S03]  /*13850*/  MUFU.EX2 R43, R14 ;  /* 0x0000000e002b7308 */ /* 0x0000660000000800 */
[----:B------:R-:W4:Y:S04]  /*13860*/  LDL.LU R36, [R1+0x340] ;  /* 0x0003400001247983 */ /* 0x000f280000300800 */
[----:B------:R-:W4:Y:S04]  /*13870*/  LDL.LU R37, [R1+0x344] ;  /* 0x0003440001257983 */ /* 0x000f280000300800 */
[----:B------:R-:W4:Y:S04]  /*13880*/  LDL.LU R40, [R1+0x330] ;  /* 0x0003300001287983 */ /* 0x000f280000300800 */
[----:B------:R-:W4:Y:S04]  /*13890*/  LDL.LU R41, [R1+0x334] ;  /* 0x0003340001297983 */ /* 0x000f280000300800 */
[----:B0-----:R-:W4:Y:S04]  /*138a0*/  LDL.64 R14, [R1+0x668] ;  /* 0x00066800010e7983 */ /* 0x001f280000100a00 */
[----:B------:R2:W4:Y:S02]  /*138b0*/  LDG.E.U16 R84, [R12.64] ;  /* 0x000000060c547981 */ /* 0x000524000c1e1500 */
[----:B--2---:R-:W-:-:S02]  /*138c0*/  FMUL R12, R18, R27 ;  /* 0x0000001b120c7220 */ /* 0x004fc40000400000 */
[C---:B---3--:R-:W-:Y:S02]  /*138d0*/  FMUL R13, R18.reuse, R26 ;  /* 0x0000001a120d7220 */ /* 0x048fe40000400000 */
[C---:B------:R-:W-:Y:S02]  /*138e0*/  FMUL R16, R18.reuse, R25 ;  /* 0x0000001912107220 */ /* 0x040fe40000400000 */
[C---:B------:R-:W-:Y:S02]  /*138f0*/  FMUL R17, R18.reuse, R24 ;  /* 0x0000001812117220 */ /* 0x040fe40000400000 */
[----:B----4-:R-:W-:-:S05]  /*13900*/  FMUL R20, R18, R20 ;  /* 0x0000001412147220 */ /* 0x010fca0000400000 */
[----:B------:R-:W-:Y:S04]  /*13910*/  STL [R1+0xcf4], R20 ;  /* 0x000cf41401007387 */ /* 0x000fe80000100800 */
[----:B------:R-:W2:Y:S04]  /*13920*/  LDL.LU R30, [R1+0x5f4] ;  /* 0x0005f400011e7983 */ /* 0x000ea80000300800 */
[----:B------:R-:W3:Y:S01]  /*13930*/  LDL.64 R44, [R1+0x660] ;  /* 0x00066000012c7983 */ /* 0x000ee20000100a00 */
[C---:B------:R-:W-:Y:S02]  /*13940*/  FMUL R21, R18.reuse, R21 ;  /* 0x0000001512157220 */ /* 0x040fe40000400000 */
[C---:B------:R-:W-:Y:S01]  /*13950*/  FMUL R24, R18.reuse, R19 ;  /* 0x0000001312187220 */ /* 0x040fe20000400000 */
[----:B------:R-:W4:Y:S04]  /*13960*/  LDL.LU R27, [R1+0x3a8] ;  /* 0x0003a800011b7983 */ /* 0x000f280000300800 */
[----:B------:R-:W4:Y:S01]  /*13970*/  LDL.LU R26, [R1+0x3ac] ;  /* 0x0003ac00011a7983 */ /* 0x000f220000300800 */
[----:B------:R-:W-:-:S03]  /*13980*/  FMUL R25, R18, R0 ;  /* 0x0000000012197220 */ /* 0x000fc60000400000 */
[----:B------:R-:W-:Y:S04]  /*13990*/  STL [R1+0xcf8], R21 ;  /* 0x000cf81501007387 */ /* 0x000fe80000100800 */
[----:B------:R-:W-:Y:S04]  /*139a0*/  STL [R1+0xcfc], R24 ;  /* 0x000cfc1801007387 */ /* 0x000fe80000100800 */
[----:B------:R-:W4:Y:S04]  /*139b0*/  LDL.LU R19, [R1+0x398] ;  /* 0x0003980001137983 */ /* 0x000f280000300800 */
[----:B------:R-:W4:Y:S01]  /*139c0*/  LDL.LU R0, [R1+0x39c] ;  /* 0x00039c0001007983 */ /* 0x000f220000300800 */
[----:B------:R-:W-:-:S03]  /*139d0*/  FMUL R28, R18, R28 ;  /* 0x0000001c121c7220 */ /* 0x000fc60000400000 */
[----:B------:R0:W-:Y:S01]  /*139e0*/  STL [R1+0xd00], R25 ;  /* 0x000d001901007387 */ /* 0x0001e20000100800 */
[----:B------:R-:W-:-:S03]  /*139f0*/  FMUL R29, R18, R23 ;  /* 0x00000017121d7220 */ /* 0x000fc60000400000 */
[----:B------:R-:W-:Y:S04]  /*13a00*/  STL [R1+0xcf0], R28 ;  /* 0x000cf01c01007387 */ /* 0x000fe80000100800 */
[----:B0-----:R-:W4:Y:S04]  /*13a10*/  LDL.LU R25, [R1+0x388] ;  /* 0x0003880001197983 */ /* 0x001f280000300800 */
[----:B------:R-:W4:Y:S04]  /*13a20*/  LDL.LU R23, [R1+0x38c] ;  /* 0x00038c0001177983 */ /* 0x000f280000300800 */
[----:B------:R-:W4:Y:S04]  /*13a30*/  LDL.LU R24, [R1+0x378] ;  /* 0x0003780001187983 */ /* 0x000f280000300800 */
[----:B------:R-:W4:Y:S04]  /*13a40*/  LDL.LU R21, [R1+0x37c] ;  /* 0x00037c0001157983 */ /* 0x000f280000300800 */
[----:B------:R-:W4:Y:S04]  /*13a50*/  LDL.LU R20, [R1+0x368] ;  /* 0x0003680001147983 */ /* 0x000f280000300800 */
[----:B------:R-:W0:Y:S02]  /*13a60*/  S2R R79, SR_TID.X ;  /* 0x00000000004f7919 */ /* 0x000e240000002100 */
[----:B0-----:R-:W-:-:S04]  /*13a70*/  LOP3.LUT R79, R79, 0x1c, RZ, 0xc0, !PT ;  /* 0x0000001c4f4f7812 */ /* 0x001fc800078ec0ff */
[----:B------:R-:W-:-:S05]  /*13a80*/  LEA.HI R79, R79, 0x48, RZ, 0x1e ;  /* 0x000000484f4f7811 */ /* 0x000fca00078ff0ff */
[----:B------:R-:W2:Y:S01]  /*13a90*/  LDS R22, [R79.X16+0x20000] ;  /* 0x020000004f167984 */ /* 0x000ea2000000c800 */
[----:B------:R-:W-:-:S05]  /*13aa0*/  IMAD.WIDE R14, R3, 0x2, R14 ;  /* 0x00000002030e7825 */ /* 0x000fca00078e020e */
[----:B------:R3:W4:Y:S01]  /*13ab0*/  LDG.E.U16 R82, [R14.64] ;  /* 0x000000060e527981 */ /* 0x000722000c1e1500 */
[C---:B------:R-:W-:Y:S02]  /*13ac0*/  FMUL R32, R18.reuse, R32 ;  /* 0x0000002012207220 */ /* 0x040fe40000400000 */
[C---:B------:R-:W-:Y:S02]  /*13ad0*/  FMUL R33, R18.reuse, R33 ;  /* 0x0000002112217220 */ /* 0x040fe40000400000 */
[C---:B------:R-:W-:Y:S01]  /*13ae0*/  FMUL R36, R18.reuse, R36 ;  /* 0x0000002412247220 */ /* 0x040fe20000400000 */
[----:B------:R-:W-:Y:S04]  /*13af0*/  STL [R1+0xd04], R29 ;  /* 0x000d041d01007387 */ /* 0x000fe80000100800 */
[----:B------:R-:W-:Y:S04]  /*13b00*/  STL [R1+0xcec], R32 ;  /* 0x000cec2001007387 */ /* 0x000fe80000100800 */
[----:B------:R-:W-:Y:S01]  /*13b10*/  STL [R1+0xd08], R33 ;  /* 0x000d082101007387 */ /* 0x000fe20000100800 */
[----:B------:R-:W-:-:S03]  /*13b20*/  FMUL R37, R18, R37 ;  /* 0x0000002512257220 */ /* 0x000fc60000400000 */
[----:B------:R-:W-:Y:S01]  /*13b30*/  STL [R1+0xd0c], R36 ;  /* 0x000d0c2401007387 */ /* 0x000fe20000100800 */
[----:B------:R-:W-:-:S03]  /*13b40*/  FMUL R40, R18, R40 ;  /* 0x0000002812287220 */ /* 0x000fc60000400000 */
[----:B------:R-:W-:Y:S01]  /*13b50*/  STL [R1+0xb6c], R3 ;  /* 0x000b6c0301007387 */ /* 0x000fe20000100800 */
[----:B------:R-:W-:Y:S02]  /*13b60*/  FMUL R41, R18, R41 ;  /* 0x0000002912297220 */ /* 0x000fe40000400000 */
[C---:B-1----:R-:W-:Y:S02]  /*13b70*/  FMUL R31, R43.reuse, R31 ;  /* 0x0000001f2b1f7220 */ /* 0x042fe40000400000 */
[C---:B------:R-:W-:Y:S02]  /*13b80*/  FMUL R34, R43.reuse, R34 ;  /* 0x000000222b227220 */ /* 0x040fe40000400000 */
[C---:B------:R-:W-:Y:S02]  /*13b90*/  FMUL R35, R43.reuse, R35 ;  /* 0x000000232b237220 */ /* 0x040fe40000400000 */
[C---:B------:R-:W-:Y:S02]  /*13ba0*/  FMUL R38, R43.reuse, R38 ;  /* 0x000000262b267220 */ /* 0x040fe40000400000 */
[----:B------:R-:W-:-:S02]  /*13bb0*/  FMUL R39, R43, R39 ;  /* 0x000000272b277220 */ /* 0x000fc40000400000 */
[----:B------:R-:W-:Y:S02]  /*13bc0*/  FMUL R42, R43, R7 ;  /* 0x000000072b2a7220 */ /* 0x000fe40000400000 */
[----:B---3--:R-:W-:-:S04]  /*13bd0*/  IMAD.WIDE R14, R3, 0x2, R44 ;  /* 0x00000002030e7825 */ /* 0x008fc800078e022c */
[C---:B--2---:R-:W-:Y:S01]  /*13be0*/  FFMA R30, R43.reuse, R30, R22 ;  /* 0x0000001e2b1e7223 */ /* 0x044fe20000000016 */
[----:B------:R4:W2:Y:S04]  /*13bf0*/  LDG.E.U16 R81, [R14.64] ;  /* 0x000000060e517981 */ /* 0x0008a8000c1e1500 */
[----:B------:R0:W-:Y:S01]  /*13c00*/  STL [R1+0x5f4], R30 ;  /* 0x0005f41e01007387 */ /* 0x0001e20000100800 */
[C---:B----4-:R-:W-:Y:S02]  /*13c10*/  FMUL R14, R43.reuse, R27 ;  /* 0x0000001b2b0e7220 */ /* 0x050fe40000400000 */
[C---:B------:R-:W-:Y:S02]  /*13c20*/  FMUL R15, R43.reuse, R26 ;  /* 0x0000001a2b0f7220 */ /* 0x040fe40000400000 */
[----:B------:R-:W-:-:S03]  /*13c30*/  FMUL R18, R43, R19 ;  /* 0x000000132b127220 */ /* 0x000fc60000400000 */
[----:B------:R-:W-:Y:S01]  /*13c40*/  STL.64 [R1+0xd38], R14 ;  /* 0x000d380e01007387 */ /* 0x000fe20000100a00 */
[----:B------:R-:W-:-:S03]  /*13c50*/  FMUL R19, R43, R0 ;  /* 0x000000002b137220 */ /* 0x000fc60000400000 */
[----:B------:R-:W-:Y:S04]  /*13c60*/  STL.64 [R1+0xd30], R12 ;  /* 0x000d300c01007387 */ /* 0x000fe80000100a00 */
[----:B------:R-:W3:Y:S04]  /*13c70*/  LDL.LU R78, [R1+0x168] ;  /* 0x00016800014e7983 */ /* 0x000ee80000300800 */
[----:B------:R-:W3:Y:S04]  /*13c80*/  LDL R0, [R1+0x3cc] ;  /* 0x0003cc0001007983 */ /* 0x000ee80000100800 */
[----:B------:R1:W-:Y:S01]  /*13c90*/  STL.64 [R1+0xd48], R18 ;  /* 0x000d481201007387 */ /* 0x0003e20000100a00 */
[----:B------:R-:W-:-:S03]  /*13ca0*/  FMUL R22, R43, R25 ;  /* 0x000000192b167220 */ /* 0x000fc60000400000 */
[----:B------:R4:W-:Y:S04]  /*13cb0*/  STL.64 [R1+0xd40], R16 ;  /* 0x000d401001007387 */ /* 0x0009e80000100a00 */
[----:B------:R-:W2:Y:S01]  /*13cc0*/  LDL.LU R28, [R1+0x5f0] ;  /* 0x0005f000011c7983 */ /* 0x000ea20000300800 */
[----:B------:R-:W-:-:S03]  /*13cd0*/  FMUL R26, R43, R24 ;  /* 0x000000182b1a7220 */ /* 0x000fc60000400000 */
[----:B------:R-:W2:Y:S01]  /*13ce0*/  LDL.LU R64, [R1+0x16c] ;  /* 0x00016c0001407983 */ /* 0x000ea20000300800 */
[----:B------:R-:W-:-:S03]  /*13cf0*/  FMUL R27, R43, R21 ;  /* 0x000000152b1b7220 */ /* 0x000fc60000400000 */
[----:B------:R-:W2:Y:S01]  /*13d00*/  LDL R80, [R1+0x3c8] ;  /* 0x0003c80001507983 */ /* 0x000ea20000100800 */
[----:B0-----:R-:W-:-:S03]  /*13d10*/  FMUL R30, R43, R20 ;  /* 0x000000142b1e7220 */ /* 0x001fc60000400000 */
[----:B------:R-:W2:Y:S04]  /*13d20*/  LDL.LU R25, [R1+0x480] ;  /* 0x0004800001197983 */ /* 0x000ea80000300800 */
[----:B------:R-:W2:Y:S04]  /*13d30*/  LDL.LU R24, [R1+0x484] ;  /* 0x0004840001187983 */ /* 0x000ea80000300800 */
[----:B------:R-:W2:Y:S04]  /*13d40*/  LDL.LU R21, [R1+0x470] ;  /* 0x0004700001157983 */ /* 0x000ea80000300800 */
[----:B------:R-:W2:Y:S04]  /*13d50*/  LDL.LU R20, [R1+0x474] ;  /* 0x0004740001147983 */ /* 0x000ea80000300800 */
[----:B-1----:R-:W2:Y:S04]  /*13d60*/  LDL.LU R19, [R1+0x460] ;  /* 0x0004600001137983 */ /* 0x002ea80000300800 */
[----:B------:R-:W2:Y:S04]  /*13d70*/  LDL.LU R18, [R1+0x464] ;  /* 0x0004640001127983 */ /* 0x000ea80000300800 */
[----:B----4-:R-:W4:Y:S04]  /*13d80*/  LDL.LU R17, [R1+0x450] ;  /* 0x0004500001117983 */ /* 0x010f280000300800 */
[----:B------:R-:W4:Y:S04]  /*13d90*/  LDL.LU R16, [R1+0x454] ;  /* 0x0004540001107983 */ /* 0x000f280000300800 */
[----:B------:R-:W4:Y:S04]  /*13da0*/  LDL.LU R15, [R1+0x440] ;  /* 0x00044000010f7983 */ /* 0x000f280000300800 */
[----:B------:R-:W4:Y:S04]  /*13db0*/  LDL.LU R14, [R1+0x444] ;  /* 0x00044400010e7983 */ /* 0x000f280000300800 */
[----:B------:R-:W4:Y:S01]  /*13dc0*/  LDL.LU R13, [R1+0x430] ;  /* 0x00043000010d7983 */ /* 0x000f220000300800 */
[----:B------:R-:W-:-:S02]  /*13dd0*/  FMUL R23, R43, R23 ;  /* 0x000000172b177220 */ /* 0x000fc40000400000 */
[----:B------:R-:W-:Y:S02]  /*13de0*/  FMUL R43, R43, R6 ;  /* 0x000000062b2b7220 */ /* 0x000fe40000400000 */
[----:B------:R-:W4:Y:S04]  /*13df0*/  LDL.LU R6, [R1+0x434] ;  /* 0x0004340001067983 */ /* 0x000f280000300800 */
[----:B------:R-:W0:Y:S04]  /*13e00*/  S2R R79, SR_TID.X ;  /* 0x00000000004f7919 */ /* 0x000e280000002100 */
[----:B------:R-:W-:Y:S04]  /*13e10*/  STL.64 [R1+0xd58], R42 ;  /* 0x000d582a01007387 */ /* 0x000fe80000100a00 */
[----:B------:R-:W-:Y:S04]  /*13e20*/  STL.64 [R1+0xd50], R40 ;  /* 0x000d502801007387 */ /* 0x000fe80000100a00 */
[----:B------:R-:W4:Y:S04]  /*13e30*/  LDL.LU R12, [R1+0x420] ;  /* 0x00042000010c7983 */ /* 0x000f280000300800 */
[----:B------:R-:W4:Y:S04]  /*13e40*/  LDL.LU R3, [R1+0x424] ;  /* 0x0004240001037983 */ /* 0x000f280000300800 */
[----:B------:R-:W4:Y:S01]  /*13e50*/  LDL.LU R7, [R1+0x410] ;  /* 0x0004100001077983 */ /* 0x000f220000300800 */
[----:B0-----:R-:W-:-:S04]  /*13e60*/  LOP3.LUT R79, R79, 0x1c, RZ, 0xc0, !PT ;  /* 0x0000001c4f4f7812 */ /* 0x001fc800078ec0ff */
[----:B------:R-:W-:-:S05]  /*13e70*/  LEA.HI R79, R79, 0x50, RZ, 0x1e ;  /* 0x000000504f4f7811 */ /* 0x000fca00078ff0ff */
[----:B------:R-:W2:Y:S01]  /*13e80*/  LDS R45, [R79.X16+0x20000] ;  /* 0x020000004f2d7984 */ /* 0x000ea2000000c800 */
[----:B---3--:R-:W-:-:S03]  /*13e90*/  FADD R44, -R0, R78 ;  /* 0x0000004e002c7221 */ /* 0x008fc60000000100 */
[----:B------:R-:W3:Y:S01]  /*13ea0*/  LDL.LU R0, [R1+0x414] ;  /* 0x0004140001007983 */ /* 0x000ee20000300800 */
[----:B------:R-:W-:-:S04]  /*13eb0*/  FMUL R44, R44, 1.4426950216293334961 ;  /* 0x3fb8aa3b2c2c7820 */ /* 0x000fc80000400000 */
[----:B------:R-:W2:Y:S02]  /*13ec0*/  MUFU.EX2 R46, R44 ;  /* 0x0000002c002e7308 */ /* 0x000ea40000000800 */
[----:B--2---:R-:W-:-:S05]  /*13ed0*/  FFMA R28, R46, R28, R45 ;  /* 0x0000001c2e1c7223 */ /* 0x004fca000000002d */
[----:B------:R-:W-:Y:S04]  /*13ee0*/  STL [R1+0x5f0], R28 ;  /* 0x0005f01c01007387 */ /* 0x000fe80000100800 */
[----:B------:R-:W-:Y:S01]  /*13ef0*/  STL.64 [R1+0xdc0], R38 ;  /* 0x000dc02601007387 */ /* 0x000fe20000100a00 */
[----:B----4-:R-:W-:-:S05]  /*13f00*/  FMUL R36, R46, R13 ;  /* 0x0000000d2e247220 */ /* 0x010fca0000400000 */
[----:B------:R0:W-:Y:S01]  /*13f10*/  STL.64 [R1+0xdb8], R36 ;  /* 0x000db82401007387 */ /* 0x0001e20000100a00 */
[----:B------:R-:W-:-:S03]  /*13f20*/  FMUL R33, R46, R6 ;  /* 0x000000062e217220 */ /* 0x000fc60000400000 */
[----:B------:R-:W2:Y:S04]  /*13f30*/  LDL.LU R43, [R1+0x3b4] ;  /* 0x0003b400012b7983 */ /* 0x000ea80000300800 */
[----:B------:R-:W2:Y:S01]  /*13f40*/  LDL R6, [R1+0x3c4] ;  /* 0x0003c40001067983 */ /* 0x000ea20000100800 */
[----:B------:R-:W-:Y:S01]  /*13f50*/  F2FP.BF16.PACK_AB R79, R47, R48 ;  /* 0x000000302f4f723e */ /* 0x000fe200000010ff */
[----:B------:R-:W-:Y:S02]  /*13f60*/  FMUL R48, R46, R21 ;  /* 0x000000152e307220 */ /* 0x000fe40000400000 */
[----:B------:R-:W-:Y:S01]  /*13f70*/  FADD R44, -R80, R64 ;  /* 0x00000040502c7221 */ /* 0x000fe20000000100 */
[----:B------:R-:W-:Y:S01]  /*13f80*/  F2FP.BF16.PACK_AB R78, R49, R50 ;  /* 0x00000032314e723e */ /* 0x000fe200000010ff */
[----:B------:R-:W-:-:S02]  /*13f90*/  FMUL R21, R46, R3 ;  /* 0x000000032e157220 */ /* 0x000fc40000400000 */
[----:B------:R-:W4:Y:S01]  /*13fa0*/  LDL.LU R3, [R1+0x5ec] ;  /* 0x0005ec0001037983 */ /* 0x000f220000300800 */
[----:B------:R-:W-:-:S03]  /*13fb0*/  FMUL R32, R46, R7 ;  /* 0x000000072e207220 */ /* 0x000fc60000400000 */
[----:B0-----:R-:W4:Y:S01]  /*13fc0*/  LDL.LU R36, [R1+0x488] ;  /* 0x0004880001247983 */ /* 0x001f220000300800 */
[----:B------:R-:W-:-:S03]  /*13fd0*/  FMUL R64, R44, 1.4426950216293334961 ;  /* 0x3fb8aa3b2c407820 */ /* 0x000fc60000400000 */
[----:B------:R-:W4:Y:S01]  /*13fe0*/  LDL.LU R29, [R1+0x48c] ;  /* 0x00048c00011d7983 */ /* 0x000f220000300800 */
[----:B------:R-:W-:-:S03]  /*13ff0*/  FMUL R44, R46, R25 ;  /* 0x000000192e2c7220 */ /* 0x000fc60000400000 */
[----:B------:R-:W-:Y:S01]  /*14000*/  STL.64 [R1+0xdd0], R34 ;  /* 0x000dd02201007387 */ /* 0x000fe20000100a00 */
[----:B------:R-:W-:Y:S01]  /*14010*/  F2FP.BF16.PACK_AB R77, R51, R52 ;  /* 0x00000034334d723e */ /* 0x000fe200000010ff */
[C---:B------:R-:W-:Y:S02]  /*14020*/  FMUL R49, R46.reuse, R20 ;  /* 0x000000142e317220 */ /* 0x040fe40000400000 */
[----:B------:R-:W-:Y:S01]  /*14030*/  STL.64 [R1+0xdc8], R32 ;  /* 0x000dc82001007387 */ /* 0x000fe20000100a00 */
[----:B------:R-:W-:Y:S01]  /*14040*/  F2FP.BF16.PACK_AB R76, R53, R54 ;  /* 0x00000036354c723e */ /* 0x000fe200000010ff */
[C---:B------:R-:W-:Y:S02]  /*14050*/  FMUL R52, R46.reuse, R19 ;  /* 0x000000132e347220 */ /* 0x040fe40000400000 */
[----:B------:R-:W4:Y:S01]  /*14060*/  LDL.LU R28, [R1+0x478] ;  /* 0x00047800011c7983 */ /* 0x000f220000300800 */
[----:B------:R-:W-:Y:S01]  /*14070*/  F2FP.BF16.PACK_AB R75, R55, R56 ;  /* 0x00000038374b723e */ /* 0x000fe200000010ff */
[----:B------:R-:W-:-:S02]  /*14080*/  FMUL R53, R46, R18 ;  /* 0x000000122e357220 */ /* 0x000fc40000400000 */
[----:B------:R-:W4:Y:S01]  /*14090*/  LDL.LU R25, [R1+0x47c] ;  /* 0x00047c0001197983 */ /* 0x000f220000300800 */
[----:B------:R-:W-:-:S03]  /*140a0*/  FMUL R56, R46, R17 ;  /* 0x000000112e387220 */ /* 0x000fc60000400000 */
[----:B------:R-:W4:Y:S01]  /*140b0*/  LDL.LU R20, [R1+0x468] ;  /* 0x0004680001147983 */ /* 0x000f220000300800 */
[----:B------:R-:W-:-:S03]  /*140c0*/  FMUL R57, R46, R16 ;  /* 0x000000102e397220 */ /* 0x000fc60000400000 */
[----:B------:R-:W4:Y:S01]  /*140d0*/  LDL.LU R19, [R1+0x46c] ;  /* 0x00046c0001137983 */ /* 0x000f220000300800 */
[----:B------:R-:W-:-:S03]  /*140e0*/  FMUL R60, R46, R15 ;  /* 0x0000000f2e3c7220 */ /* 0x000fc60000400000 */
[----:B------:R-:W4:Y:S01]  /*140f0*/  LDL.LU R18, [R1+0x458] ;  /* 0x0004580001127983 */ /* 0x000f220000300800 */
[----:B------:R-:W-:-:S03]  /*14100*/  FMUL R61, R46, R14 ;  /* 0x0000000e2e3d7220 */ /* 0x000fc60000400000 */
[----:B------:R-:W4:Y:S04]  /*14110*/  LDL.LU R17, [R1+0x45c] ;  /* 0x00045c0001117983 */ /* 0x000f280000300800 */
[----:B------:R-:W4:Y:S04]  /*14120*/  LDL.LU R16, [R1+0x448] ;  /* 0x0004480001107983 */ /* 0x000f280000300800 */
[----:B------:R-:W4:Y:S04]  /*14130*/  LDL.LU R15, [R1+0x44c] ;  /* 0x00044c00010f7983 */ /* 0x000f280000300800 */
[----:B------:R-:W4:Y:S04]  /*14140*/  LDL.LU R14, [R1+0x438] ;  /* 0x00043800010e7983 */ /* 0x000f280000300800 */
[----:B------:R-:W4:Y:S04]  /*14150*/  LDL.LU R13, [R1+0x43c] ;  /* 0x00043c00010d7983 */ /* 0x000f280000300800 */
[----:B------:R-:W4:Y:S01]  /*14160*/  LDL.LU R7, [R1+0x428] ;  /* 0x0004280001077983 */ /* 0x000f220000300800 */
[----:B------:R-:W-:-:S02]  /*14170*/  LOP3.LUT R124, R124, 0x1c, RZ, 0xc0, !PT ;  /* 0x0000001c7c7c7812 */ /* 0x000fc400078ec0ff */
[----:B------:R-:W-:Y:S02]  /*14180*/  LEA.HI R2, R2, 0x60, RZ, 0x1e ;  /* 0x0000006002027811 */ /* 0x000fe400078ff0ff */
[----:B------:R-:W-:Y:S01]  /*14190*/  LEA.HI R124, R124, 0x58, RZ, 0x1e ;  /* 0x000000587c7c7811 */ /* 0x000fe200078ff0ff */
[C---:B------:R-:W-:Y:S02]  /*141a0*/  FMUL R45, R46.reuse, R24 ;  /* 0x000000182e2d7220 */ /* 0x040fe40000400000 */
[C---:B------:R-:W-:Y:S01]  /*141b0*/  FMUL R24, R46.reuse, R12 ;  /* 0x0000000c2e187220 */ /* 0x040fe20000400000 */
[----:B------:R-:W-:Y:S04]  /*141c0*/  LDS R80, [R2.X16+0x20000] ;  /* 0x0200000002507984 */ /* 0x000fe8000000c800 */
[----:B------:R3:W4:Y:S04]  /*141d0*/  LDS R47, [R124.X16+0x20000] ;  /* 0x020000007c2f7984 */ /* 0x000728000000c800 */
[----:B------:R-:W4:Y:S01]  /*141e0*/  LDL.LU R12, [R1+0x42c] ;  /* 0x00042c00010c7983 */ /* 0x000f220000300800 */
[----:B---3--:R-:W-:-:S03]  /*141f0*/  FMUL R124, R46, R0 ;  /* 0x000000002e7c7220 */ /* 0x008fc60000400000 */
[----:B------:R-:W3:Y:S04]  /*14200*/  LDL.LU R0, [R1+0x418] ;  /* 0x0004180001007983 */ /* 0x000ee80000300800 */
[----:B------:R-:W3:Y:S01]  /*14210*/  LDL.LU R2, [R1+0x41c] ;  /* 0x00041c0001027983 */ /* 0x000ee20000300800 */
[----:B--2---:R-:W-:-:S03]  /*14220*/  FADD R46, -R6, R43 ;  /* 0x0000002b062e7221 */ /* 0x004fc60000000100 */
[----:B------:R-:W2:Y:S01]  /*14230*/  LDL.LU R6, [R1+0x5e8] ;  /* 0x0005e80001067983 */ /* 0x000ea20000300800 */
[----:B------:R-:W4:Y:S01]  /*14240*/  MUFU.EX2 R64, R64 ;  /* 0x0000004000407308 */ /* 0x000f220000000800 */
[----:B------:R-:W-:Y:S02]  /*14250*/  FMUL R46, R46, 1.4426950216293334961 ;  /* 0x3fb8aa3b2e2e7820 */ /* 0x000fe40000400000 */
[----:B----4-:R-:W-:-:S05]  /*14260*/  FFMA R3, R64, R3, R47 ;  /* 0x0000000340037223 */ /* 0x010fca000000002f */
[----:B------:R0:W-:Y:S01]  /*14270*/  STL [R1+0x5ec], R3 ;  /* 0x0005ec0301007387 */ /* 0x0001e20000100800 */
[C---:B------:R-:W-:Y:S01]  /*14280*/  FMUL R54, R64.reuse, R20 ;  /* 0x0000001440367220 */ /* 0x040fe20000400000 */
[----:B0-----:R0:W2:Y:S01]  /*14290*/  MUFU.EX2 R3, R46 ;  /* 0x0000002e00037308 */ /* 0x0010a20000000800 */
[C---:B------:R-:W-:Y:S02]  /*142a0*/  FMUL R47, R64.reuse, R29 ;  /* 0x0000001d402f7220 */ /* 0x040fe40000400000 */
[C---:B------:R-:W-:Y:S02]  /*142b0*/  FMUL R50, R64.reuse, R28 ;  /* 0x0000001c40327220 */ /* 0x040fe40000400000 */
[C---:B------:R-:W-:Y:S02]  /*142c0*/  FMUL R51, R64.reuse, R25 ;  /* 0x0000001940337220 */ /* 0x040fe40000400000 */
[C---:B------:R-:W-:Y:S02]  /*142d0*/  FMUL R20, R64.reuse, R7 ;  /* 0x0000000740147220 */ /* 0x040fe40000400000 */
[----:B------:R-:W1:Y:S01]  /*142e0*/  S2R R7, SR_TID.X ;  /* 0x0000000000077919 */ /* 0x000e620000002100 */
[----:B0-----:R-:W-:-:S05]  /*142f0*/  FMUL R46, R64, R36 ;  /* 0x00000024402e7220 */ /* 0x001fca0000400000 */
[----:B------:R-:W-:Y:S04]  /*14300*/  STL.64 [R1+0xe10], R46 ;  /* 0x000e102e01007387 */ /* 0x000fe80000100a00 */
[----:B------:R0:W-:Y:S04]  /*14310*/  STL.64 [R1+0xe08], R44 ;  /* 0x000e082c01007387 */ /* 0x0001e80000100a00 */
[----:B------:R-:W-:Y:S01]  /*14320*/  STL.64 [R1+0xe20], R50 ;  /* 0x000e203201007387 */ /* 0x000fe20000100a00 */
[----:B-1----:R-:W-:-:S03]  /*14330*/  LOP3.LUT R7, R7, 0x1c, RZ, 0xc0, !PT ;  /* 0x0000001c07077812 */ /* 0x002fc600078ec0ff */
[----:B------:R-:W-:Y:S01]  /*14340*/  STL.64 [R1+0xe18], R48 ;  /* 0x000e183001007387 */ /* 0x000fe20000100a00 */
[----:B------:R-:W-:Y:S02]  /*14350*/  LEA.HI R7, R7, 0x68, RZ, 0x1e ;  /* 0x0000006807077811 */ /* 0x000fe400078ff0ff */
[----:B------:R-:W-:Y:S02]  /*14360*/  F2FP.BF16.PACK_AB R69, R69, R83 ;  /* 0x000000534545723e */ /* 0x000fe400000010ff */
[----:B------:R-:W-:Y:S01]  /*14370*/  F2FP.BF16.PACK_AB R73, R62, R63 ;  /* 0x0000003f3e49723e */ /* 0x000fe200000010ff */
[----:B------:R-:W-:Y:S01]  /*14380*/  FMUL R62, R64, R16 ;  /* 0x00000010403e7220 */ /* 0x000fe20000400000 */
[----:B------:R-:W-:Y:S01]  /*14390*/  F2FP.BF16.PACK_AB R74, R58, R59 ;  /* 0x0000003b3a4a723e */ /* 0x000fe200000010ff */
[C---:B------:R-:W-:Y:S02]  /*143a0*/  FMUL R59, R64.reuse, R17 ;  /* 0x00000011403b7220 */ /* 0x040fe40000400000 */
[----:B------:R-:W-:-:S02]  /*143b0*/  FMUL R58, R64, R18 ;  /* 0x00000012403a7220 */ /* 0x000fc40000400000 */
[C---:B------:R-:W-:Y:S02]  /*143c0*/  FMUL R55, R64.reuse, R19 ;  /* 0x0000001340377220 */ /* 0x040fe40000400000 */
[C---:B------:R-:W-:Y:S02]  /*143d0*/  FMUL R28, R64.reuse, R12 ;  /* 0x0000000c401c7220 */ /* 0x040fe40000400000 */
[C---:B------:R-:W-:Y:S02]  /*143e0*/  FMUL R25, R64.reuse, R13 ;  /* 0x0000000d40197220 */ /* 0x040fe40000400000 */
[C---:B------:R-:W-:Y:S02]  /*143f0*/  FMUL R29, R64.reuse, R14 ;  /* 0x0000000e401d7220 */ /* 0x040fe40000400000 */
[----:B------:R-:W-:Y:S02]  /*14400*/  FMUL R63, R64, R15 ;  /* 0x0000000f403f7220 */ /* 0x000fe40000400000 */
[----:B--2---:R-:W-:-:S05]  /*14410*/  FFMA R6, R3, R6, R80 ;  /* 0x0000000603067223 */ /* 0x004fca0000000050 */
[----:B------:R-:W-:Y:S04]  /*14420*/  STL [R1+0x5e8], R6 ;  /* 0x0005e80601007387 */ /* 0x000fe80000100800 */
[----:B------:R-:W1:Y:S04]  /*14430*/  LDS R6, [R7.X16+0x20000] ;  /* 0x0200000007067984 */ /* 0x000e68000000c800 */
[----:B0-----:R-:W2:Y:S04]  /*14440*/  LDL.LU R44, [R1+0x5a8] ;  /* 0x0005a800012c7983 */ /* 0x001ea80000300800 */
[----:B------:R-:W4:Y:S04]  /*14450*/  LDL.LU R45, [R1+0x5a4] ;  /* 0x0005a400012d7983 */ /* 0x000f280000300800 */
[----:B-1----:R0:W-:Y:S04]  /*14460*/  STL [R1+0x5b8], R6 ;  /* 0x0005b80601007387 */ /* 0x0021e80000100800 */
        /* <DEDUP_REMOVED lines=23> */
[----:B------:R-:W1:Y:S02]  /*145e0*/  S2R R7, SR_TID.X ;  /* 0x0000000000077919 */ /* 0x000e640000002100 */
[----:B-1----:R-:W-:-:S02]  /*145f0*/  LOP3.LUT R51, R7, 0x1c, RZ, 0xc0, !PT ;  /* 0x0000001c07337812 */ /* 0x002fc400078ec0ff */
[----:B0-----:R-:W-:Y:S02]  /*14600*/  LOP3.LUT R6, R7, 0xff, RZ, 0xc0, !PT ;  /* 0x000000ff07067812 */ /* 0x001fe400078ec0ff */
[----:B------:R-:W-:Y:S02]  /*14610*/  SHF.R.U32.HI R7, RZ, 0x2, R7 ;  /* 0x00000002ff077819 */ /* 0x000fe40000011607 */
[C---:B------:R-:W-:Y:S02]  /*14620*/  LEA.HI R50, R51.reuse, 0x70, RZ, 0x1e ;  /* 0x0000007033327811 */ /* 0x040fe400078ff0ff */
[----:B------:R-:W-:Y:S02]  /*14630*/  LEA.HI R51, R51, 0x78, RZ, 0x1e ;  /* 0x0000007833337811 */ /* 0x000fe400078ff0ff */
[----:B------:R-:W-:Y:S01]  /*14640*/  SHF.L.U32 R6, R6, 0x1, RZ ;  /* 0x0000000106067819 */ /* 0x000fe200000006ff */
[----:B------:R-:W0:Y:S03]  /*14650*/  LDS R48, [R50.X16+0x20000] ;  /* 0x0200000032307984 */ /* 0x000e26000000c800 */
[----:B------:R-:W-:-:S02]  /*14660*/  LOP3.LUT R6, R6, 0x30, R7, 0x78, !PT ;  /* 0x0000003006067812 */ /* 0x000fc400078e7807 */
[----:B------:R-:W1:Y:S04]  /*14670*/  LDS R7, [R51.X16+0x20000] ;  /* 0x0200000033077984 */ /* 0x000e68000000c800 */
[----:B------:R-:W-:Y:S06]  /*14680*/  BAR.SYNC.DEFER_BLOCKING 0x0 ;  /* 0x0000000000007b1d */ /* 0x000fec0000010000 */
[----:B0-----:R-:W-:Y:S04]  /*14690*/  STL [R1+0x5b4], R48 ;  /* 0x0005b43001007387 */ /* 0x001fe80000100800 */
[----:B-1----:R-:W-:Y:S04]  /*146a0*/  STL [R1+0x5b0], R7 ;  /* 0x0005b00701007387 */ /* 0x002fe80000100800 */
[----:B--2---:R-:W-:Y:S04]  /*146b0*/  STS.U16 [R6+0x20000], R44 ;  /* 0x0200002c06007388 */ /* 0x004fe80000000400 */
[----:B----4-:R-:W-:Y:S04]  /*146c0*/  STS.U16 [R6+0x20200], R45 ;  /* 0x0202002d06007388 */ /* 0x010fe80000000400 */
[----:B---3--:R-:W-:Y:S04]  /*146d0*/  STS.U16 [R6+0x20400], R46 ;  /* 0x0204002e06007388 */ /* 0x008fe80000000400 */
        /* <DEDUP_REMOVED lines=23> */
[----:B------:R1:W-:Y:S04]  /*14850*/  STS.U16 [R6+0x23400], R108 ;  /* 0x0234006c06007388 */ /* 0x0003e80000000400 */
[----:B------:R2:W-:Y:S04]  /*14860*/  STS.U16 [R6+0x23600], R110 ;  /* 0x0236006e06007388 */ /* 0x0005e80000000400 */
[----:B------:R3:W-:Y:S04]  /*14870*/  STS.U16 [R6+0x23800], R109 ;  /* 0x0238006d06007388 */ /* 0x0007e80000000400 */
[----:B------:R-:W-:Y:S04]  /*14880*/  STS.U16 [R6+0x23a00], R123 ;  /* 0x023a007b06007388 */ /* 0x000fe80000000400 */
[----:B------:R-:W-:Y:S04]  /*14890*/  STS.U16 [R6+0x23c00], R122 ;  /* 0x023c007a06007388 */ /* 0x000fe80000000400 */
[----:B------:R-:W-:Y:S04]  /*148a0*/  STS.U16 [R6+0x23e00], R121 ;  /* 0x023e007906007388 */ /* 0x000fe80000000400 */
[----:B------:R-:W-:Y:S04]  /*148b0*/  STS.U16 [R6+0x24000], R120 ;  /* 0x0240007806007388 */ /* 0x000fe80000000400 */
[----:B0-----:R-:W4:Y:S04]  /*148c0*/  LDL.LU R111, [R1+0xe50] ;  /* 0x000e5000016f7983 */ /* 0x001f280000300800 */
[----:B------:R-:W-:Y:S04]  /*148d0*/  STS.U16 [R6+0x24200], R119 ;  /* 0x0242007706007388 */ /* 0x000fe80000000400 */
[----:B-1----:R-:W4:Y:S04]  /*148e0*/  LDL.LU R108, [R1+0xe4c] ;  /* 0x000e4c00016c7983 */ /* 0x002f280000300800 */
[----:B------:R-:W-:Y:S04]  /*148f0*/  STS.U16 [R6+0x24400], R118 ;  /* 0x0244007606007388 */ /* 0x000fe80000000400 */
[----:B--2---:R-:W2:Y:S04]  /*14900*/  LDL.LU R110, [R1+0xe48] ;  /* 0x000e4800016e7983 */ /* 0x004ea80000300800 */
[----:B------:R-:W-:Y:S04]  /*14910*/  STS.U16 [R6+0x24600], R117 ;  /* 0x0246007506007388 */ /* 0x000fe80000000400 */
[----:B---3--:R-:W3:Y:S04]  /*14920*/  LDL.LU R109, [R1+0xe44] ;  /* 0x000e4400016d7983 */ /* 0x008ee80000300800 */
[----:B------:R0:W-:Y:S04]  /*14930*/  STS.U16 [R6+0x24800], R5 ;  /* 0x0248000506007388 */ /* 0x0001e80000000400 */
[----:B0-----:R-:W2:Y:S04]  /*14940*/  LDL R5, [R1+0x3dc] ;  /* 0x0003dc0001057983 */ /* 0x001ea80000100800 */
        /* <DEDUP_REMOVED lines=10> */
[----:B0-----:R-:W3:Y:S04]  /*149f0*/  LDL R4, [R1+0x5ac] ;  /* 0x0005ac0001047983 */ /* 0x001ee80000100800 */
[----:B------:R0:W-:Y:S04]  /*14a00*/  STS.U16 [R6+0x25e00], R125 ;  /* 0x025e007d06007388 */ /* 0x0001e80000000400 */
        /* <DEDUP_REMOVED lines=15> */
[----:B------:R-:W-:-:S03]  /*14b00*/  F2FP.BF16.PACK_AB R72, R65, R66 ;  /* 0x000000424148723e */ /* 0x000fc600000010ff */
[----:B------:R-:W-:Y:S01]  /*14b10*/  STS.U16 [R6+0x27e00], R81 ;  /* 0x027e005106007388 */ /* 0x000fe20000000400 */
[----:B------:R-:W-:Y:S02]  /*14b20*/  F2FP.BF16.PACK_AB R71, R67, R71 ;  /* 0x000000474347723e */ /* 0x000fe400000010ff */
[----:B------:R-:W-:Y:S01]  /*14b30*/  F2FP.BF16.PACK_AB R70, R70, R68 ;  /* 0x000000444646723e */ /* 0x000fe200000010ff */
[----:B------:R-:W-:Y:S01]  /*14b40*/  FMUL R0, R64, R0 ;  /* 0x0000000040007220 */ /* 0x000fe20000400000 */
[----:B------:R-:W-:Y:S01]  /*14b50*/  F2FP.BF16.PACK_AB R68, R88, R91 ;  /* 0x0000005b5844723e */ /* 0x000fe200000010ff */
[----:B------:R-:W-:Y:S01]  /*14b60*/  FMUL R2, R64, R2 ;  /* 0x0000000240027220 */ /* 0x000fe20000400000 */
[----:B------:R-:W-:Y:S01]  /*14b70*/  F2FP.BF16.PACK_AB R67, R92, R93 ;  /* 0x0000005d5c43723e */ /* 0x000fe200000010ff */
[----:B0-----:R-:W4:Y:S01]  /*14b80*/  LDL R125, [R1+0x590] ;  /* 0x00059000017d7983 */ /* 0x001f220000100800 */
[----:B------:R-:W-:Y:S02]  /*14b90*/  F2FP.BF16.PACK_AB R66, R94, R95 ;  /* 0x0000005f5e42723e */ /* 0x000fe400000010ff */
[----:B------:R-:W-:-:S02]  /*14ba0*/  F2FP.BF16.PACK_AB R65, R96, R97 ;  /* 0x000000616041723e */ /* 0x000fc400000010ff */
[----:B------:R-:W-:Y:S01]  /*14bb0*/  F2FP.BF16.PACK_AB R64, R98, R99 ;  /* 0x000000636240723e */ /* 0x000fe200000010ff */
[----:B--2---:R-:W-:Y:S04]  /*14bc0*/  STS [R5+0x28000], R79 ;  /* 0x0280004f05007388 */ /* 0x004fe80000000800 */
[----:B------:R-:W-:Y:S04]  /*14bd0*/  STS [R5+0x28200], R78 ;  /* 0x0282004e05007388 */ /* 0x000fe80000000800 */
        /* <DEDUP_REMOVED lines=14> */
[----:B------:R-:W-:Y:S06]  /*14cc0*/  BAR.SYNC.DEFER_BLOCKING 0x0 ;  /* 0x0000000000007b1d */ /* 0x000fec0000010000 */
[----:B---3--:R-:W0:Y:S04]  /*14cd0*/  LDSM.16.M88.4 R68, [R4+0x20000] ;  /* 0x020000000444783b */ /* 0x008e280000000200 */
[----:B------:R-:W1:Y:S04]  /*14ce0*/  LDSM.16.M88.4 R72, [R4+0x21000] ;  /* 0x021000000448783b */ /* 0x000e680000000200 */
[----:B------:R-:W2:Y:S04]  /*14cf0*/  LDSM.16.M88.4 R76, [R4+0x22000] ;  /* 0x02200000044c783b */ /* 0x000ea80000000200 */
[----:B------:R-:W3:Y:S04]  /*14d00*/  LDSM.16.M88.4 R80, [R4+0x23000] ;  /* 0x023000000450783b */ /* 0x000ee80000000200 */
[----:B------:R-:W2:Y:S04]  /*14d10*/  LDSM.16.M88.4 R84, [R4+0x24000] ;  /* 0x024000000454783b */ /* 0x000ea80000000200 */
[----:B------:R-:W3:Y:S04]  /*14d20*/  LDSM.16.M88.4 R88, [R4+0x25000] ;  /* 0x025000000458783b */ /* 0x000ee80000000200 */
[----:B------:R-:W3:Y:S01]  /*14d30*/  LDSM.16.M88.4 R92, [R4+0x26000] ;  /* 0x02600000045c783b */ /* 0x000ee20000000200 */
[----:B----4-:R-:W-:-:S02]  /*14d40*/  IMAD.MOV.U32 R10, RZ, RZ, R108 ;  /* 0x000000ffff0a7224 */ /* 0x010fc400078e006c */
[----:B------:R-:W-:Y:S01]  /*14d50*/  IMAD.MOV.U32 R11, RZ, RZ, R111 ;  /* 0x000000ffff0b7224 */ /* 0x000fe200078e006f */
[----:B------:R-:W-:Y:S01]  /*14d60*/  MOV R15, R110 ;  /* 0x0000006e000f7202 */ /* 0x000fe20000000f00 */
[----:B------:R-:W-:Y:S01]  /*14d70*/  IMAD.MOV.U32 R19, RZ, RZ, R109 ;  /* 0x000000ffff137224 */ /* 0x000fe200078e006d */
[----:B------:R4:W-:Y:S04]  /*14d80*/  LDSM.16.M88.4 R96, [R4+0x27000] ;  /* 0x027000000460783b */ /* 0x0009e80000000200 */
[----:B------:R-:W4:Y:S04]  /*14d90*/  LDSM.16.M88.4 R64, [R125+0x28000] ;  /* 0x028000007d40783b */ /* 0x000f280000000200 */
[----:B0-----:R-:W-:Y:S04]  /*14da0*/  STL [R1+0xcc4], R70 ;  /* 0x000cc44601007387 */ /* 0x001fe80000100800 */
[----:B------:R-:W-:Y:S04]  /*14db0*/  STL [R1+0xcc0], R71 ;  /* 0x000cc04701007387 */ /* 0x000fe80000100800 */
[----:B-1----:R-:W-:Y:S04]  /*14dc0*/  STL [R1+0xccc], R74 ;  /* 0x000ccc4a01007387 */ /* 0x002fe80000100800 */
[----:B------:R-:W-:Y:S04]  /*14dd0*/  STL [R1+0xcc8], R75 ;  /* 0x000cc84b01007387 */ /* 0x000fe80000100800 */
[----:B--2---:R0:W-:Y:S04]  /*14de0*/  STL [R1+0xcd4], R78 ;  /* 0x000cd44e01007387 */ /* 0x0041e80000100800 */
[----:B------:R1:W-:Y:S04]  /*14df0*/  STL [R1+0xcd0], R79 ;  /* 0x000cd04f01007387 */ /* 0x0003e80000100800 */
[----:B---3--:R2:W-:Y:S04]  /*14e00*/  STL [R1+0xcdc], R82 ;  /* 0x000cdc5201007387 */ /* 0x0085e80000100800 */
[----:B------:R3:W-:Y:S04]  /*14e10*/  STL [R1+0xcd8], R83 ;  /* 0x000cd85301007387 */ /* 0x0007e80000100800 */
[----:B------:R-:W-:Y:S04]  /*14e20*/  STL [R1+0xca4], R86 ;  /* 0x000ca45601007387 */ /* 0x000fe80000100800 */
[----:B------:R-:W-:Y:S04]  /*14e30*/  STL [R1+0xca0], R87 ;  /* 0x000ca05701007387 */ /* 0x000fe80000100800 */
[----:B------:R-:W-:Y:S04]  /*14e40*/  STL [R1+0xca8], R90 ;  /* 0x000ca85a01007387 */ /* 0x000fe80000100800 */
[----:B------:R-:W-:Y:S04]  /*14e50*/  STL [R1+0xc9c], R91 ;  /* 0x000c9c5b01007387 */ /* 0x000fe80000100800 */
[----:B------:R-:W-:Y:S04]  /*14e60*/  STL [R1+0xc98], R94 ;  /* 0x000c985e01007387 */ /* 0x000fe80000100800 */
[----:B------:R-:W-:Y:S04]  /*14e70*/  STL [R1+0xc94], R95 ;  /* 0x000c945f01007387 */ /* 0x000fe80000100800 */
[----:B------:R-:W2:Y:S04]  /*14e80*/  LDL.LU R8, [R1+0x30] ;  /* 0x0000300001087983 */ /* 0x000ea80000300800 */
[----:B------:R-:W2:Y:S04]  /*14e90*/  LDL.LU R9, [R1+0x34] ;  /* 0x0000340001097983 */ /* 0x000ea80000300800 */
[----:B------:R-:W2:Y:S04]  /*14ea0*/  LDL.LU R108, [R1+0xe40] ;  /* 0x000e4000016c7983 */ /* 0x000ea80000300800 */
[----:B------:R-:W3:Y:S04]  /*14eb0*/  LDL.LU R111, [R1+0xe3c] ;  /* 0x000e3c00016f7983 */ /* 0x000ee80000300800 */
[----:B------:R-:W4:Y:S04]  /*14ec0*/  LDL.LU R12, [R1+0xd0] ;  /* 0x0000d000010c7983 */ /* 0x000f280000300800 */
[----:B------:R-:W4:Y:S04]  /*14ed0*/  LDL.LU R13, [R1+0xd4] ;  /* 0x0000d400010d7983 */ /* 0x000f280000300800 */
[----:B------:R-:W4:Y:S04]  /*14ee0*/  LDL.LU R14, [R1+0xd8] ;  /* 0x0000d800010e7983 */ /* 0x000f280000300800 */
[----:B------:R-:W4:Y:S04]  /*14ef0*/  LDL.LU R110, [R1+0xe38] ;  /* 0x000e3800016e7983 */ /* 0x000f280000300800 */
[----:B------:R-:W4:Y:S04]  /*14f00*/  LDL.LU R16, [R1+0xe0] ;  /* 0x0000e00001107983 */ /* 0x000f280000300800 */
[----:B------:R-:W4:Y:S04]  /*14f10*/  LDL.LU R17, [R1+0xe4] ;  /* 0x0000e40001117983 */ /* 0x000f280000300800 */
[----:B------:R-:W0:Y:S04]  /*14f20*/  LDSM.16.M88.4 R100, [R125+0x28400] ;  /* 0x028400007d64783b */ /* 0x000e280000000200 */
[----:B------:R-:W0:Y:S01]  /*14f30*/  LDSM.16.M88.4 R104, [R125+0x28800] ;  /* 0x028800007d68783b */ /* 0x000e220000000200 */
[----:B--2---:R-:W-:-:S03]  /*14f40*/  IMAD.MOV.U32 R18, RZ, RZ, R108 ;  /* 0x000000ffff127224 */ /* 0x004fc600078e006c */
[----:B------:R-:W2:Y:S04]  /*14f50*/  LDL.LU R108, [R1+0xe34] ;  /* 0x000e3400016c7983 */ /* 0x000ea80000300800 */
[----:B------:R-:W2:Y:S01]  /*14f60*/  LDL.LU R109, [R1+0xe30] ;  /* 0x000e3000016d7983 */ /* 0x000ea20000300800 */
[----:B---3--:R-:W-:-:S03]  /*14f70*/  IMAD.MOV.U32 R43, RZ, RZ, R111 ;  /* 0x000000ffff2b7224 */ /* 0x008fc600078e006f */
[----:B------:R-:W3:Y:S04]  /*14f80*/  LDL.LU R40, [R1+0xf0] ;  /* 0x0000f00001287983 */ /* 0x000ee80000300800 */
[----:B------:R-:W3:Y:S01]  /*14f90*/  LDL.LU R41, [R1+0xf4] ;  /* 0x0000f40001297983 */ /* 0x000ee20000300800 */
[----:B----4-:R-:W-:-:S03]  /*14fa0*/  MOV R42, R110 ;  /* 0x0000006e002a7202 */ /* 0x010fc60000000f00 */
[----:B------:R-:W4:Y:S04]  /*14fb0*/  LDL.LU R110, [R1+0xe2c] ;  /* 0x000e2c00016e7983 */ /* 0x000f280000300800 */
        /* <DEDUP_REMOVED lines=16> */
[----:B------:R-:W3:Y:S01]  /*150c0*/  LDL.LU R115, [R1+0x18c] ;  /* 0x00018c0001737983 */ /* 0x000ee20000300800 */
[----:B--2---:R-:W-:-:S03]  /*150d0*/  IMAD.MOV.U32 R123, RZ, RZ, R108 ;  /* 0x000000ffff7b7224 */ /* 0x004fc600078e006c */
[----:B------:R-:W2:Y:S01]  /*150e0*/  LDL.LU R108, [R1+0x150] ;  /* 0x00015000016c7983 */ /* 0x000ea20000300800 */
[----:B------:R-:W-:-:S03]  /*150f0*/  IMAD.MOV.U32 R122, RZ, RZ, R109 ;  /* 0x000000ffff7a7224 */ /* 0x000fc600078e006d */
[----:B------:R-:W2:Y:S01]  /*15100*/  LDL.LU R109, [R1+0x154] ;  /* 0x00015400016d7983 */ /* 0x000ea20000300800 */
[----:B----4-:R-:W-:-:S03]  /*15110*/  MOV R121, R110 ;  /* 0x0000006e00797202 */ /* 0x010fc60000000f00 */
[----:B------:R-:W2:Y:S01]  /*15120*/  LDL.LU R110, [R1+0x158] ;  /* 0x00015800016e7983 */ /* 0x000ea20000300800 */
[----:B---3--:R-:W-:-:S03]  /*15130*/  IMAD.MOV.U32 R120, RZ, RZ, R111 ;  /* 0x000000ffff787224 */ /* 0x008fc600078e006f */
[----:B------:R-:W2:Y:S04]  /*15140*/  LDL.LU R111, [R1+0x15c] ;  /* 0x00015c00016f7983 */ /* 0x000ea80000300800 */
[----:B------:R-:W3:Y:S04]  /*15150*/  LDL.LU R32, [R1+0x140] ;  /* 0x0001400001207983 */ /* 0x000ee80000300800 */
[----:B------:R-:W3:Y:S04]  /*15160*/  LDL.LU R33, [R1+0x144] ;  /* 0x0001440001217983 */ /* 0x000ee80000300800 */
[----:B------:R-:W3:Y:S01]  /*15170*/  LDL.LU R34, [R1+0x148] ;  /* 0x0001480001227983 */ /* 0x000ee20000300800 */
[C---:B------:R-:W-:Y:S03]  /*15180*/  HMMA.16816.F32.BF16 R44, R64.reuse, R72, R44 ;  /* 0x00000048402c723c */ /* 0x040fe6000004182c */
[----:B------:R-:W3:Y:S04]  /*15190*/  LDL.LU R35, [R1+0x14c] ;  /* 0x00014c0001237983 */ /* 0x000ee80000300800 */
[----:B------:R-:W4:Y:S04]  /*151a0*/  LDL.LU R116, [R1+0x120] ;  /* 0x0001200001747983 */ /* 0x000f280000300800 */
[----:B------:R-:W4:Y:S04]  /*151b0*/  LDL.LU R117, [R1+0x124] ;  /* 0x0001240001757983 */ /* 0x000f280000300800 */
[----:B------:R-:W4:Y:S01]  /*151c0*/  LDL.LU R118, [R1+0x128] ;  /* 0x0001280001767983 */ /* 0x000f220000300800 */
[C---:B------:R-:W-:Y:S03]  /*151d0*/  HMMA.16816.F32.BF16 R48, R64.reuse, R68, R48 ;  /* 0x000000444030723c */ /* 0x040fe60000041830 */
[----:B------:R-:W4:Y:S04]  /*151e0*/  LDL.LU R119, [R1+0x12c] ;  /* 0x00012c0001777983 */ /* 0x000f280000300800 */
[----:B------:R-:W3:Y:S04]  /*151f0*/  LDL.LU R36, [R1+0x130] ;  /* 0x0001300001247983 */ /* 0x000ee80000300800 */
[----:B------:R-:W3:Y:S04]  /*15200*/  LDL.LU R37, [R1+0x134] ;  /* 0x0001340001257983 */ /* 0x000ee80000300800 */
[----:B------:R-:W3:Y:S04]  /*15210*/  LDL.LU R38, [R1+0x138] ;  /* 0x0001380001267983 */ /* 0x000ee80000300800 */
[----:B------:R-:W3:Y:S01]  /*15220*/  LDL.LU R39, [R1+0x13c] ;  /* 0x00013c0001277983 */ /* 0x000ee20000300800 */
[----:B------:R-:W-:Y:S03]  /*15230*/  HMMA.16816.F32.BF16 R112, R64, R76, R112 ;  /* 0x0000004c4070723c */ /* 0x000fe60000041870 */
[----:B------:R-:W-:Y:S04]  /*15240*/  STL [R1+0xcac], R98 ;  /* 0x000cac6201007387 */ /* 0x000fe80000100800 */
[----:B------:R-:W-:Y:S01]  /*15250*/  STL [R1+0xc90], R99 ;  /* 0x000c906301007387 */ /* 0x000fe20000100800 */
[----:B0-----:R-:W-:-:S03]  /*15260*/  IMAD.MOV.U32 R78, RZ, RZ, R46 ;  /* 0x000000ffff4e7224 */ /* 0x001fc600078e002e */
[----:B------:R-:W-:Y:S01]  /*15270*/  STL.64 [R1+0x3a0], R48 ;  /* 0x0003a03001007387 */ /* 0x000fe20000100a00 */
[----:B-1----:R-:W-:-:S03]  /*15280*/  MOV R79, R47 ;  /* 0x0000002f004f7202 */ /* 0x002fc60000000f00 */
[----:B------:R0:W-:Y:S01]  /*15290*/  STL.64 [R1+0x3a8], R50 ;  /* 0x0003a83201007387 */ /* 0x0001e20000100a00 */
[----:B------:R-:W-:Y:S01]  /*152a0*/  MOV R82, R44 ;  /* 0x0000002c00527202 */ /* 0x000fe20000000f00 */
[----:B------:R-:W-:Y:S02]  /*152b0*/  IMAD.MOV.U32 R83, RZ, RZ, R45 ;  /* 0x000000ffff537224 */ /* 0x000fe400078e002d */
[----:B0-----:R-:W3:Y:S04]  /*152c0*/  LDL.LU.64 R50, [R1+0xe20] ;  /* 0x000e200001327983 */ /* 0x001ee80000300a00 */
[----:B------:R-:W3:Y:S04]  /*152d0*/  LDL.LU.64 R48, [R1+0xe18] ;  /* 0x000e180001307983 */ /* 0x000ee80000300a00 */
[----:B------:R-:W3:Y:S04]  /*152e0*/  LDL.LU.64 R46, [R1+0xe10] ;  /* 0x000e1000012e7983 */ /* 0x000ee80000300a00 */
[----:B------:R-:W3:Y:S04]  /*152f0*/  LDL.LU.64 R44, [R1+0xe08] ;  /* 0x000e0800012c7983 */ /* 0x000ee80000300a00 */
[----:B------:R-:W-:Y:S04]  /*15300*/  STL.64 [R1+0x380], R112 ;  /* 0x0003807001007387 */ /* 0x000fe80000100a00 */
[----:B------:R0:W-:Y:S04]  /*15310*/  STL.64 [R1+0x388], R114 ;  /* 0x0003887201007387 */ /* 0x0001e80000100a00 */
[----:B0-----:R-:W3:Y:S04]  /*15320*/  LDL.LU.64 R114, [R1+0xe00] ;  /* 0x000e000001727983 */ /* 0x001ee80000300a00 */
[----:B------:R-:W4:Y:S01]  /*15330*/  LDL.LU.64 R112, [R1+0xdf8] ;  /* 0x000df80001707983 */ /* 0x000f220000300a00 */
[C---:B------:R-:W-:Y:S11]  /*15340*/  HMMA.16816.F32.BF16 R4, R64.reuse, R80, R4 ;  /* 0x000000504004723c */ /* 0x040ff60000041804 */
[----:B------:R-:W-:Y:S11]  /*15350*/  @!UPT UIADD3 URZ, URZ, URZ, URZ ;  /* 0x0000003f3f3ff290 */ /* 0x000ff6000fffe03f */
[----:B------:R-:W-:Y:S02]  /*15360*/  @!UPT UIADD3 URZ, URZ, URZ, URZ ;  /* 0x0000003f3f3ff290 */ /* 0x000fe4000fffe03f */
[----:B------:R-:W-:Y:S01]  /*15370*/  IMAD.MOV.U32 R74, RZ, RZ, R4 ;  /* 0x000000ffff4a7224 */ /* 0x000fe200078e0004 */
[----:B------:R-:W-:Y:S01]  /*15380*/  MOV R70, R6 ;  /* 0x0000000600467202 */ /* 0x000fe20000000f00 */
[----:B------:R-:W-:Y:S02]  /*15390*/  IMAD.MOV.U32 R75, RZ, RZ, R5 ;  /* 0x000000ffff4b7224 */ /* 0x000fe400078e0005 */
[----:B------:R-:W-:Y:S01]  /*153a0*/  IMAD.MOV.U32 R71, RZ, RZ, R7 ;  /* 0x000000ffff477224 */ /* 0x000fe200078e0007 */
[----:B--2---:R-:W-:Y:S01]  /*153b0*/  HMMA.16816.F32.BF16 R108, R64, R84, R108 ;  /* 0x00000054406c723c */ /* 0x004fe2000004186c */
[----:B---3--:R-:W-:Y:S02]  /*153c0*/  IMAD.MOV.U32 R4, RZ, RZ, R114 ;  /* 0x000000ffff047224 */ /* 0x008fe400078e0072 */
[----:B------:R-:W2:Y:S01]  /*153d0*/  LDL.LU R114, [R1+0xdf0] ;  /* 0x000df00001727983 */ /* 0x000ea20000300800 */
[----:B----4-:R-:W-:Y:S01]  /*153e0*/  MOV R5, R113 ;  /* 0x0000007100057202 */ /* 0x010fe20000000f00 */
[----:B------:R-:W-:-:S02]  /*153f0*/  IMAD.MOV.U32 R6, RZ, RZ, R112 ;  /* 0x000000ffff067224 */ /* 0x000fc400078e0070 */
[----:B------:R-:W2:Y:S04]  /*15400*/  LDL.LU R113, [R1+0xdec] ;  /* 0x000dec0001717983 */ /* 0x000ea80000300800 */
[----:B------:R-:W2:Y:S04]  /*15410*/  LDL.LU R112, [R1+0xde8] ;  /* 0x000de80001707983 */ /* 0x000ea80000300800 */
[----:B------:R-:W3:Y:S08]  /*15420*/  LDL.LU R7, [R1+0x2c] ;  /* 0x00002c0001077983 */ /* 0x000ef00000300800 */
[----:B------:R-:W-:Y:S04]  /*15430*/  STL.64 [R1+0x360], R108 ;  /* 0x0003606c01007387 */ /* 0x000fe80000100a00 */
[----:B------:R0:W-:Y:S04]  /*15440*/  STL.64 [R1+0x368], R110 ;  /* 0x0003686e01007387 */ /* 0x0001e80000100a00 */
[----:B0-----:R-:W4:Y:S04]  /*15450*/  LDL.LU.64 R110, [R1+0xde0] ;  /* 0x000de000016e7983 */ /* 0x001f280000300a00 */
[----:B------:R-:W4:Y:S01]  /*15460*/  LDL.LU.64 R108, [R1+0xdd8] ;  /* 0x000dd800016c7983 */ /* 0x000f220000300a00 */
[C---:B------:R-:W-:Y:S08]  /*15470*/  HMMA.16816.F32.BF16 R36, R100.reuse, R68, R36 ;  /* 0x000000446424723c */ /* 0x040ff00000041824 */
[C---:B------:R-:W-:Y:S08]  /*15480*/  HMMA.16816.F32.BF16 R116, R100.reuse, R72, R116 ;  /* 0x000000486474723c */ /* 0x040ff00000041874 */
[----:B------:R-:W-:Y:S08]  /*15490*/  HMMA.16816.F32.BF16 R120, R100, R76, R120 ;  /* 0x0000004c6478723c */ /* 0x000ff00000041878 */
[C---:B--2---:R-:W-:Y:S08]  /*154a0*/  HMMA.16816.F32.BF16 R112, R64.reuse, R92, R112 ;  /* 0x0000005c4070723c */ /* 0x044ff00000041870 */
[C---:B----4-:R-:W-:Y:S08]  /*154b0*/  HMMA.16816.F32.BF16 R108, R64.reuse, R88, R108 ;  /* 0x00000058406c723c */ /* 0x050ff0000004186c */
[----:B------:R-:W-:Y:S11]  /*154c0*/  HMMA.16816.F32.BF16 R64, R64, R96, R32 ;  /* 0x000000604040723c */ /* 0x000ff60000041820 */
[----:B------:R-:W-:Y:S04]  /*154d0*/  @!UPT UIADD3 URZ, URZ, URZ, URZ ;  /* 0x0000003f3f3ff290 */ /* 0x000fe8000fffe03f */
[----:B------:R-:W-:Y:S04]  /*154e0*/  STL.64 [R1+0x350], R108 ;  /* 0x0003506c01007387 */ /* 0x000fe80000100a00 */
[----:B------:R-:W-:Y:S04]  /*154f0*/  STL.64 [R1+0x358], R110 ;  /* 0x0003586e01007387 */ /* 0x000fe80000100a00 */
[----:B------:R-:W-:Y:S04]  /*15500*/  STL.64 [R1+0x340], R112 ;  /* 0x0003407001007387 */ /* 0x000fe80000100a00 */
[----:B------:R-:W-:Y:S04]  /*15510*/  STL.64 [R1+0x348], R114 ;  /* 0x0003487201007387 */ /* 0x000fe80000100a00 */
[----:B------:R-:W2:Y:S04]  /*15520*/  LDL.LU.64 R34, [R1+0xdd0] ;  /* 0x000dd00001227983 */ /* 0x000ea80000300a00 */
[----:B------:R-:W4:Y:S04]  /*15530*/  LDL.LU.64 R32, [R1+0xdc8] ;  /* 0x000dc80001207983 */ /* 0x000f280000300a00 */
[----:B------:R0:W-:Y:S04]  /*15540*/  STL.64 [R1+0x330], R64 ;  /* 0x0003304001007387 */ /* 0x0001e80000100a00 */
[----:B------:R1:W-:Y:S01]  /*15550*/  STL.64 [R1+0x338], R66 ;  /* 0x0003384201007387 */ /* 0x0003e20000100a00 */
[C---:B------:R-:W-:Y:S03]  /*15560*/  HMMA.16816.F32.BF16 R40, R100.reuse, R84, R40 ;  /* 0x000000546428723c */ /* 0x040fe60000041828 */
[----:B------:R-:W2:Y:S04]  /*15570*/  LDSM.16.M88.4 R108, [R125+0x28c00] ;  /* 0x028c00007d6c783b */ /* 0x000ea80000000200 */
[----:B0-----:R-:W2:Y:S04]  /*15580*/  LDL.LU R64, [R1+0x100] ;  /* 0x0001000001407983 */ /* 0x001ea80000300800 */
[----:B------:R-:W2:Y:S04]  /*15590*/  LDL.LU R65, [R1+0x104] ;  /* 0x0001040001417983 */ /* 0x000ea80000300800 */
[----:B-1----:R-:W2:Y:S04]  /*155a0*/  LDL.LU R66, [R1+0x108] ;  /* 0x0001080001427983 */ /* 0x002ea80000300800 */
[----:B------:R-:W2:Y:S04]  /*155b0*/  LDL.LU R67, [R1+0x10c] ;  /* 0x00010c0001437983 */ /* 0x000ea80000300800 */
[----:B------:R-:W-:Y:S04]  /*155c0*/  STL.64 [R1+0x320], R36 ;  /* 0x0003202401007387 */ /* 0x000fe80000100a00 */
[----:B------:R0:W-:Y:S01]  /*155d0*/  STL.64 [R1+0x328], R38 ;  /* 0x0003282601007387 */ /* 0x0001e20000100a00 */
[C---:B------:R-:W-:Y:S03]  /*155e0*/  HMMA.16816.F32.BF16 R16, R100.reuse, R88, R16 ;  /* 0x000000586410723c */ /* 0x040fe60000041810 */
[----:B------:R-:W1:Y:S04]  /*155f0*/  LDSM.16.M88.4 R112, [R125+0x29000] ;  /* 0x029000007d70783b */ /* 0x000e680000000200 */
[----:B0-----:R-:W4:Y:S04]  /*15600*/  LDL.LU.64 R38, [R1+0xdc0] ;  /* 0x000dc00001267983 */ /* 0x001f280000300a00 */
[----:B------:R-:W4:Y:S04]  /*15610*/  LDL.LU.64 R36, [R1+0xdb8] ;  /* 0x000db80001247983 */ /* 0x000f280000300a00 */
[----:B------:R-:W-:Y:S04]  /*15620*/  STL.64 [R1+0x310], R116 ;  /* 0x0003107401007387 */ /* 0x000fe80000100a00 */
[----:B------:R0:W-:Y:S04]  /*15630*/  STL.64 [R1+0x318], R118 ;  /* 0x0003187601007387 */ /* 0x0001e80000100a00 */
[----:B0-----:R-:W4:Y:S04]  /*15640*/  LDL.LU.64 R118, [R1+0xdb0] ;  /* 0x000db00001767983 */ /* 0x001f280000300a00 */
[----:B------:R-:W4:Y:S04]  /*15650*/  LDL.LU.64 R116, [R1+0xda8] ;  /* 0x000da80001747983 */ /* 0x000f280000300a00 */
[----:B------:R-:W-:Y:S04]  /*15660*/  STL.64 [R1+0x300], R120 ;  /* 0x0003007801007387 */ /* 0x000fe80000100a00 */
[----:B------:R0:W-:Y:S04]  /*15670*/  STL.64 [R1+0x308], R122 ;  /* 0x0003087a01007387 */ /* 0x0001e80000100a00 */
[----:B0-----:R-:W4:Y:S01]  /*15680*/  LDL.LU.64 R122, [R1+0xda0] ;  /* 0x000da000017a7983 */ /* 0x001f220000300a00 */
[C---:B------:R-:W-:Y:S03]  /*15690*/  HMMA.16816.F32.BF16 R12, R100.reuse, R92, R12 ;  /* 0x0000005c640c723c */ /* 0x040fe6000004180c */
[----:B------:R-:W4:Y:S05]  /*156a0*/  LDL.LU.64 R120, [R1+0xd98] ;  /* 0x000d980001787983 */ /* 0x000f2a0000300a00 */
[----:B------:R-:W-:Y:S08]  /*156b0*/  HMMA.16816.F32.BF16 R8, R100, R96, R8 ;  /* 0x000000606408723c */ /* 0x000ff00000041808 */
[----:B---3--:R-:W-:Y:S11]  /*156c0*/  HMMA.16816.F32.BF16 R4, R104, R68, R4 ;  /* 0x000000446804723c */ /* 0x008ff60000041804 */
[----:B------:R-:W-:Y:S05]  /*156d0*/  @!UPT UIADD3 URZ, URZ, URZ, URZ ;  /* 0x0000003f3f3ff290 */ /* 0x000fea000fffe03f */
[----:B------:R-:W-:Y:S01]  /*156e0*/  IMAD.MOV.U32 R87, RZ, RZ, R11 ;  /* 0x000000ffff577224 */ /* 0x000fe200078e000b */
[----:B------:R-:W-:Y:S01]  /*156f0*/  MOV R90, R9 ;  /* 0x00000009005a7202 */ /* 0x000fe20000000f00 */
[----:B------:R-:W-:Y:S02]  /*15700*/  IMAD.MOV.U32 R86, RZ, RZ, R10 ;  /* 0x000000ffff567224 */ /* 0x000fe400078e000a */
[----:B------:R-:W-:-:S04]  /*15710*/  IMAD.MOV.U32 R98, RZ, RZ, R8 ;  /* 0x000000ffff627224 */ /* 0x000fc800078e0008 */
[----:B------:R-:W-:Y:S01]  /*15720*/  MOV R91, R4 ;  /* 0x00000004005b7202 */ /* 0x000fe20000000f00 */
[----:B--2---:R-:W-:Y:S11]  /*15730*/  HMMA.16816.F32.BF16 R64, R100, R80, R64 ;  /* 0x000000506440723c */ /* 0x004ff60000041840 */
[----:B------:R-:W-:Y:S11]  /*15740*/  @!UPT UIADD3 URZ, URZ, URZ, URZ ;  /* 0x0000003f3f3ff290 */ /* 0x000ff6000fffe03f */
[----:B------:R-:W-:Y:S01]  /*15750*/  @!UPT UIADD3 URZ, URZ, URZ, URZ ;  /* 0x0000003f3f3ff290 */ /* 0x000fe2000fffe03f */
[----:B------:R0:W-:Y:S04]  /*15760*/  STL.64 [R1+0x2f0], R64 ;  /* 0x0002f04001007387 */ /* 0x0001e80000100a00 */
[----:B------:R2:W-:Y:S04]  /*15770*/  STL.64 [R1+0x2f8], R66 ;  /* 0x0002f84201007387 */ /* 0x0005e80000100a00 */
[----:B------:R-:W-:Y:S04]  /*15780*/  STL.64 [R1+0x2e0], R40 ;  /* 0x0002e02801007387 */ /* 0x000fe80000100a00 */
[----:B------:R-:W-:Y:S04]  /*15790*/  STL.64 [R1+0x2e8], R42 ;  /* 0x0002e82a01007387 */ /* 0x000fe80000100a00 */
[----:B------:R-:W-:Y:S04]  /*157a0*/  STL.64 [R1+0x2d0], R16 ;  /* 0x0002d01001007387 */ /* 0x000fe80000100a00 */
[----:B------:R-:W-:Y:S04]  /*157b0*/  STL.64 [R1+0x2d8], R18 ;  /* 0x0002d81201007387 */ /* 0x000fe80000100a00 */
[----:B------:R2:W-:Y:S04]  /*157c0*/  STL.64 [R1+0x2c0], R12 ;  /* 0x0002c00c01007387 */ /* 0x0005e80000100a00 */
[----:B------:R0:W-:Y:S04]  /*157d0*/  STL.64 [R1+0x2c8], R14 ;  /* 0x0002c80e01007387 */ /* 0x0001e80000100a00 */
[----:B------:R-:W3:Y:S04]  /*157e0*/  LDL.LU R100, [R1+0x10] ;  /* 0x0000100001647983 */ /* 0x000ee80000300800 */
[----:B------:R-:W3:Y:S04]  /*157f0*/  LDL.LU R101, [R1+0x14] ;  /* 0x0000140001657983 */ /* 0x000ee80000300800 */
[----:B------:R-:W3:Y:S04]  /*15800*/  LDL.LU R102, [R1+0x18] ;  /* 0x0000180001667983 */ /* 0x000ee80000300800 */
[----:B------:R-:W3:Y:S04]  /*15810*/  LDL.LU R103, [R1+0x1c] ;  /* 0x00001c0001677983 */ /* 0x000ee80000300800 */
[----:B0-----:R-:W3:Y:S04]  /*15820*/  LDL.LU R64, [R1] ;  /* 0x0000000001407983 */ /* 0x001ee80000300800 */
[----:B------:R-:W3:Y:S04]  /*15830*/  LDL.LU R65, [R1+0x4] ;  /* 0x0000040001417983 */ /* 0x000ee80000300800 */
[----:B--2---:R-:W2:Y:S04]  /*15840*/  LDL.LU R66, [R1+0x8] ;  /* 0x0000080001427983 */ /* 0x004ea80000300800 */
[----:B------:R-:W2:Y:S01]  /*15850*/  LDL.LU R67, [R1+0xc] ;  /* 0x00000c0001437983 */ /* 0x000ea20000300800 */
[----:B----4-:R-:W-:-:S03]  /*15860*/  IMAD.MOV.U32 R4, RZ, RZ, R123 ;  /* 0x000000ffff047224 */ /* 0x010fc600078e007b */
[----:B------:R0:W-:Y:S04]  /*15870*/  STL [R1+0xcbc], R87 ;  /* 0x000cbc5701007387 */ /* 0x0001e80000100800 */
[----:B------:R4:W-:Y:S04]  /*15880*/  STL [R1+0xcb8], R86 ;  /* 0x000cb85601007387 */ /* 0x0009e80000100800 */
[----:B------:R0:W-:Y:S04]  /*15890*/  STL [R1+0xcb4], R90 ;  /* 0x000cb45a01007387 */ /* 0x0001e80000100800 */
[----:B------:R0:W-:Y:S04]  /*158a0*/  STL [R1+0xcb0], R98 ;  /* 0x000cb06201007387 */ /* 0x0001e80000100800 */
[----:B------:R-:W2:Y:S01]  /*158b0*/  LDL.LU R123, [R1+0xd90] ;  /* 0x000d9000017b7983 */ /* 0x000ea20000300800 */
[----:B------:R-:W-:-:S02]  /*158c0*/  IMAD.MOV.U32 R94, RZ, RZ, R5 ;  /* 0x000000ffff5e7224 */ /* 0x000fc400078e0005 */
[----:B------:R-:W-:Y:S02]  /*158d0*/  IMAD.MOV.U32 R5, RZ, RZ, R119 ;  /* 0x000000ffff057224 */ /* 0x000fe400078e0077 */
[----:B------:R-:W3:Y:S01]  /*158e0*/  LDL.LU R119, [R1+0xd8c] ;  /* 0x000d8c0001777983 */ /* 0x000ee20000300800 */
[----:B------:R-:W-:Y:S01]  /*158f0*/  IMAD.MOV.U32 R95, RZ, RZ, R6 ;  /* 0x000000ffff5f7224 */ /* 0x000fe200078e0006 */
[----:B------:R-:W-:Y:S01]  /*15900*/  MOV R99, R7 ;  /* 0x0000000700637202 */ /* 0x000fe20000000f00 */
[----:B------:R-:W-:Y:S01]  /*15910*/  IMAD.MOV.U32 R7, RZ, RZ, R118 ;  /* 0x000000ffff077224 */ /* 0x000fe200078e0076 */
[----:B------:R-:W-:Y:S02]  /*15920*/  MOV R6, R122 ;  /* 0x0000007a00067202 */ /* 0x000fe40000000f00 */
[----:B------:R-:W4:Y:S04]  /*15930*/  LDL.LU R122, [R1+0xd88] ;  /* 0x000d8800017a7983 */ /* 0x000f280000300800 */
[----:B------:R-:W4:Y:S04]  /*15940*/  LDL.LU R118, [R1+0xd84] ;  /* 0x000d840001767983 */ /* 0x000f280000300800 */
[----:B------:R-:W4:Y:S04]  /*15950*/  LDL.LU R12, [R1+0xa0] ;  /* 0x0000a000010c7983 */ /* 0x000f280000300800 */
[----:B------:R-:W4:Y:S01]  /*15960*/  LDL.LU R13, [R1+0xa4] ;  /* 0x0000a400010d7983 */ /* 0x000f220000300800 */
[----:B--2---:R-:W-:-:S03]  /*15970*/  IMAD.MOV.U32 R14, RZ, RZ, R123 ;  /* 0x000000ffff0e7224 */ /* 0x004fc600078e007b */
[----:B------:R-:W2:Y:S01]  /*15980*/  LDL.LU R123, [R1+0xd80] ;  /* 0x000d8000017b7983 */ /* 0x000ea20000300800 */
[----:B---3--:R-:W-:-:S03]  /*15990*/  MOV R15, R119 ;  /* 0x00000077000f7202 */ /* 0x008fc60000000f00 */
[----:B------:R-:W3:Y:S04]  /*159a0*/  LDL.LU R119, [R1+0xd7c] ;  /* 0x000d7c0001777983 */ /* 0x000ee80000300800 */
[----:B------:R-:W3:Y:S04]  /*159b0*/  LDL.LU R40, [R1+0xc0] ;  /* 0x0000c00001287983 */ /* 0x000ee80000300800 */
[----:B------:R-:W3:Y:S01]  /*159c0*/  LDL.LU R41, [R1+0xc4] ;  /* 0x0000c40001297983 */ /* 0x000ee20000300800 */
[----:B----4-:R-:W-:-:S03]  /*159d0*/  IMAD.MOV.U32 R43, RZ, RZ, R118 ;  /* 0x000000ffff2b7224 */ /* 0x010fc600078e0076 */
[----:B------:R-:W3:Y:S01]  /*159e0*/  LDL.LU R42, [R1+0xc8] ;  /* 0x0000c800012a7983 */ /* 0x000ee20000300800 */
[----:B------:R-:W-:-:S03]  /*159f0*/  MOV R19, R122 ;  /* 0x0000007a00137202 */ /* 0x000fc60000000f00 */
[----:B------:R-:W4:Y:S01]  /*15a00*/  LDL.LU R118, [R1+0xd78] ;  /* 0x000d780001767983 */ /* 0x000f220000300800 */
[----:B------:R-:W-:-:S03]  /*15a10*/  IMAD.MOV.U32 R8, RZ, RZ, R121 ;  /* 0x000000ffff087224 */ /* 0x000fc600078e0079 */
[----:B------:R-:W3:Y:S01]  /*15a20*/  LDL.LU R16, [R1+0xb0] ;  /* 0x0000b00001107983 */ /* 0x000ee20000300800 */
[----:B------:R-:W-:-:S03]  /*15a30*/  IMAD.MOV.U32 R9, RZ, RZ, R120 ;  /* 0x000000ffff097224 */ /* 0x000fc600078e0078 */
[----:B------:R-:W3:Y:S01]  /*15a40*/  LDL.LU R17, [R1+0xb4] ;  /* 0x0000b40001117983 */ /* 0x000ee20000300800 */
[----:B------:R-:W-:Y:S01]  /*15a50*/  MOV R10, R117 ;  /* 0x00000075000a7202 */ /* 0x000fe20000000f00 */
[----:B------:R-:W-:Y:S01]  /*15a60*/  IMAD.MOV.U32 R11, RZ, RZ, R116 ;  /* 0x000000ffff0b7224 */ /* 0x000fe200078e0074 */
[----:B------:R-:W-:Y:S01]  /*15a70*/  HMMA.16816.F32.BF16 R100, R104, R72, R100 ;  /* 0x000000486864723c */ /* 0x000fe20000041864 */
[----:B--2---:R-:W-:Y:S02]  /*15a80*/  IMAD.MOV.U32 R18, RZ, RZ, R123 ;  /* 0x000000ffff127224 */ /* 0x004fe400078e007b */
[----:B------:R-:W2:Y:S04]  /*15a90*/  LDL.LU R123, [R1+0xd74] ;  /* 0x000d7400017b7983 */ /* 0x000ea80000300800 */
[----:B------:R-:W2:Y:S04]  /*15aa0*/  LDL.LU R122, [R1+0xd70] ;  /* 0x000d7000017a7983 */ /* 0x000ea80000300800 */
[----:B------:R-:W2:Y:S04]  /*15ab0*/  LDL.LU R121, [R1+0xd6c] ;  /* 0x000d6c0001797983 */ /* 0x000ea80000300800 */
[----:B------:R-:W2:Y:S04]  /*15ac0*/  LDL.LU R120, [R1+0xd68] ;  /* 0x000d680001787983 */ /* 0x000ea80000300800 */
[----:B------:R-:W4:Y:S04]  /*15ad0*/  LDL.LU R117, [R1+0xd64] ;  /* 0x000d640001757983 */ /* 0x000f280000300800 */
[----:B------:R-:W4:Y:S01]  /*15ae0*/  LDL.LU R116, [R1+0xd60] ;  /* 0x000d600001747983 */ /* 0x000f220000300800 */
[----:B0-----:R-:W-:Y:S01]  /*15af0*/  IMAD.MOV.U32 R87, RZ, RZ, R100 ;  /* 0x000000ffff577224 */ /* 0x001fe200078e0064 */
[----:B------:R-:W-:Y:S01]  /*15b00*/  MOV R86, R101 ;  /* 0x0000006500567202 */ /* 0x000fe20000000f00 */
[----:B------:R-:W-:-:S02]  /*15b10*/  IMAD.MOV.U32 R90, RZ, RZ, R102 ;  /* 0x000000ffff5a7224 */ /* 0x000fc400078e0066 */
[----:B------:R-:W-:Y:S02]  /*15b20*/  IMAD.MOV.U32 R98, RZ, RZ, R103 ;  /* 0x000000ffff627224 */ /* 0x000fe400078e0067 */
[C---:B------:R-:W-:Y:S08]  /*15b30*/  HMMA.16816.F32.BF16 R100, R104.reuse, R76, R64 ;  /* 0x0000004c6864723c */ /* 0x040ff00000041840 */
[C---:B---3--:R-:W-:Y:S08]  /*15b40*/  HMMA.16816.F32.BF16 R40, R104.reuse, R88, R40 ;  /* 0x000000586828723c */ /* 0x048ff00000041828 */
[C---:B------:R-:W-:Y:S08]  /*15b50*/  HMMA.16816.F32.BF16 R16, R104.reuse, R92, R16 ;  /* 0x0000005c6810723c */ /* 0x040ff00000041810 */
[C---:B--2---:R-:W-:Y:S01]  /*15b60*/  HMMA.16816.F32.BF16 R64, R104.reuse, R80, R120 ;  /* 0x000000506840723c */ /* 0x044fe20000041878 */
[----:B------:R-:W2:Y:S04]  /*15b70*/  LDL.LU R120, [R1+0x40] ;  /* 0x0000400001787983 */ /* 0x000ea80000300800 */
[----:B------:R-:W-:Y:S04]  /*15b80*/  STL.64 [R1+0x280], R100 ;  /* 0x0002806401007387 */ /* 0x000fe80000100a00 */
[----:B------:R4:W-:Y:S02]  /*15b90*/  STL.64 [R1+0x288], R102 ;  /* 0x0002886601007387 */ /* 0x0009e40000100a00 */
[C---:B----4-:R-:W-:Y:S11]  /*15ba0*/  HMMA.16816.F32.BF16 R100, R104.reuse, R84, R116 ;  /* 0x000000546864723c */ /* 0x050ff60000041874 */
[----:B------:R-:W-:Y:S01]  /*15bb0*/  @!UPT UIADD3 URZ, URZ, URZ, URZ ;  /* 0x0000003f3f3ff290 */ /* 0x000fe2000fffe03f */
[----:B------:R-:W-:Y:S04]  /*15bc0*/  STL.64 [R1+0x270], R64 ;  /* 0x0002704001007387 */ /* 0x000fe80000100a00 */
[----:B------:R-:W-:Y:S01]  /*15bd0*/  STL.64 [R1+0x278], R66 ;  /* 0x0002784201007387 */ /* 0x000fe20000100a00 */
[----:B------:R-:W-:Y:S03]  /*15be0*/  HMMA.16816.F32.BF16 R104, R104, R96, R12 ;  /* 0x000000606868723c */ /* 0x000fe6000004180c */
[----:B------:R-:W2:Y:S04]  /*15bf0*/  LDL.LU R121, [R1+0x44] ;  /* 0x0000440001797983 */ /* 0x000ea80000300800 */
[----:B------:R-:W2:Y:S04]  /*15c00*/  LDL.LU R122, [R1+0x48] ;  /* 0x00004800017a7983 */ /* 0x000ea80000300800 */
[----:B------:R-:W2:Y:S04]  /*15c10*/  LDL.LU R123, [R1+0x4c] ;  /* 0x00004c00017b7983 */ /* 0x000ea80000300800 */
[----:B------:R-:W3:Y:S04]  /*15c20*/  LDL.LU R116, [R1+0x50] ;  /* 0x0000500001747983 */ /* 0x000ee80000300800 */
[----:B------:R-:W3:Y:S04]  /*15c30*/  LDL.LU R117, [R1+0x54] ;  /* 0x0000540001757983 */ /* 0x000ee80000300800 */
[----:B------:R-:W3:Y:S04]  /*15c40*/  LDL.LU R118, [R1+0x58] ;  /* 0x0000580001767983 */ /* 0x000ee80000300800 */
[----:B------:R-:W3:Y:S04]  /*15c50*/  LDL.LU R119, [R1+0x5c] ;  /* 0x00005c0001777983 */ /* 0x000ee80000300800 */
[----:B------:R0:W-:Y:S04]  /*15c60*/  STL [R1+0xc6c], R100 ;  /* 0x000c6c6401007387 */ /* 0x0001e80000100800 */
[----:B------:R4:W-:Y:S04]  /*15c70*/  STL [R1+0xc68], R101 ;  /* 0x000c686501007387 */ /* 0x0009e80000100800 */
[----:B------:R1:W-:Y:S04]  /*15c80*/  STL [R1+0xc64], R102 ;  /* 0x000c646601007387 */ /* 0x0003e80000100800 */
[----:B------:R1:W-:Y:S04]  /*15c90*/  STL [R1+0xc60], R103 ;  /* 0x000c606701007387 */ /* 0x0003e80000100800 */
[----:B0-----:R-:W2:Y:S04]  /*15ca0*/  LDL.LU R100, [R1+0x60] ;  /* 0x0000600001647983 */ /* 0x001ea80000300800 */
[----:B----4-:R-:W2:Y:S04]  /*15cb0*/  LDL.LU R101, [R1+0x64] ;  /* 0x0000640001657983 */ /* 0x010ea80000300800 */
        /* <DEDUP_REMOVED lines=10> */
[----:B0-----:R-:W2:Y:S04]  /*15d60*/  LDL.LU.64 R18, [R1+0xd48] ;  /* 0x000d480001127983 */ /* 0x001ea80000300a00 */
[----:B------:R-:W2:Y:S04]  /*15d70*/  LDL.LU.64 R16, [R1+0xd40] ;  /* 0x000d400001107983 */ /* 0x000ea80000300a00 */
[----:B------:R-:W2:Y:S04]  /*15d80*/  LDL.LU.64 R14, [R1+0xd38] ;  /* 0x000d3800010e7983 */ /* 0x000ea80000300a00 */
[----:B------:R-:W2:Y:S04]  /*15d90*/  LDL.LU.64 R12, [R1+0xd30] ;  /* 0x000d3000010c7983 */ /* 0x000ea80000300a00 */
[----:B------:R0:W-:Y:S04]  /*15da0*/  STL.64 [R1+0x240], R104 ;  /* 0x0002406801007387 */ /* 0x0001e80000100a00 */
[----:B------:R1:W-:Y:S04]  /*15db0*/  STL.64 [R1+0x248], R106 ;  /* 0x0002486a01007387 */ /* 0x0003e80000100a00 */
[----:B0-----:R-:W2:Y:S04]  /*15dc0*/  LDL.LU R104, [R1+0x80] ;  /* 0x0000800001687983 */ /* 0x001ea80000300800 */
[----:B------:R-:W2:Y:S04]  /*15dd0*/  LDL.LU R105, [R1+0x84] ;  /* 0x0000840001697983 */ /* 0x000ea80000300800 */
[----:B-1----:R-:W2:Y:S04]  /*15de0*/  LDL.LU R106, [R1+0x88] ;  /* 0x00008800016a7983 */ /* 0x002ea80000300800 */
[----:B------:R-:W2:Y:S01]  /*15df0*/  LDL.LU R107, [R1+0x8c] ;  /* 0x00008c00016b7983 */ /* 0x000ea20000300800 */
[C---:B------:R-:W-:Y:S03]  /*15e00*/  HMMA.16816.F32.BF16 R4, R108.reuse, R76, R4 ;  /* 0x0000004c6c04723c */ /* 0x040fe60000041804 */
[----:B------:R-:W-:Y:S04]  /*15e10*/  STL.64 [R1+0x230], R8 ;  /* 0x0002300801007387 */ /* 0x000fe80000100a00 */
[----:B------:R0:W-:Y:S04]  /*15e20*/  STL.64 [R1+0x238], R10 ;  /* 0x0002380a01007387 */ /* 0x0001e80000100a00 */
[----:B0-----:R-:W3:Y:S04]  /*15e30*/  LDL.LU.64 R10, [R1+0xd28] ;  /* 0x000d2800010a7983 */ /* 0x001ee80000300a00 */
[----:B------:R-:W3:Y:S01]  /*15e40*/  LDL.LU.64 R8, [R1+0xd20] ;  /* 0x000d200001087983 */ /* 0x000ee20000300a00 */
[----:B--2---:R-:W-:Y:S11]  /*15e50*/  HMMA.16816.F32.BF16 R104, R108, R72, R104 ;  /* 0x000000486c68723c */ /* 0x004ff60000041868 */
[----:B------:R-:W-:Y:S11]  /*15e60*/  @!UPT UIADD3 URZ, URZ, URZ, URZ ;  /* 0x0000003f3f3ff290 */ /* 0x000ff6000fffe03f */
[----:B------:R-:W-:Y:S01]  /*15e70*/  @!UPT UIADD3 URZ, URZ, URZ, URZ ;  /* 0x0000003f3f3ff290 */ /* 0x000fe2000fffe03f */
[----:B------:R0:W-:Y:S04]  /*15e80*/  STL.64 [R1+0x220], R104 ;  /* 0x0002206801007387 */ /* 0x0001e80000100a00 */
[----:B------:R1:W-:Y:S01]  /*15e90*/  STL.64 [R1+0x228], R106 ;  /* 0x0002286a01007387 */ /* 0x0003e20000100a00 */
[----:B0-----:R-:W-:Y:S01]  /*15ea0*/  IMAD.MOV.U32 R105, RZ, RZ, R6 ;  /* 0x000000ffff697224 */ /* 0x001fe200078e0006 */
[----:B------:R-:W-:Y:S02]  /*15eb0*/  MOV R104, R7 ;  /* 0x0000000700687202 */ /* 0x000fe40000000f00 */
[----:B------:R-:W2:Y:S01]  /*15ec0*/  LDL.LU.64 R6, [R1+0xd18] ;  /* 0x000d180001067983 */ /* 0x000ea20000300a00 */
[----:B-1----:R-:W-:Y:S01]  /*15ed0*/  MOV R107, R4 ;  /* 0x00000004006b7202 */ /* 0x002fe20000000f00 */
[----:B------:R-:W-:-:S02]  /*15ee0*/  IMAD.MOV.U32 R106, RZ, RZ, R5 ;  /* 0x000000ffff6a7224 */ /* 0x000fc400078e0005 */
[----:B------:R-:W2:Y:S04]  /*15ef0*/  LDL.LU.64 R4, [R1+0xd10] ;  /* 0x000d100001047983 */ /* 0x000ea80000300a00 */
[----:B------:R-:W-:Y:S04]  /*15f00*/  STL [R1+0xc7c], R104 ;  /* 0x000c7c6801007387 */ /* 0x000fe80000100800 */
[----:B------:R-:W-:Y:S04]  /*15f10*/  STL [R1+0xc78], R106 ;  /* 0x000c786a01007387 */ /* 0x000fe80000100800 */
[----:B------:R-:W-:Y:S04]  /*15f20*/  STL [R1+0xc74], R107 ;  /* 0x000c746b01007387 */ /* 0x000fe80000100800 */
[----:B------:R0:W-:Y:S02]  /*15f30*/  STL [R1+0xc70], R105 ;  /* 0x000c706901007387 */ /* 0x0001e40000100800 */
[C---:B0-----:R-:W-:Y:S08]  /*15f40*/  HMMA.16816.F32.BF16 R104, R108.reuse, R80, R100 ;  /* 0x000000506c68723c */ /* 0x041ff00000041864 */
[----:B---3--:R-:W-:Y:S11]  /*15f50*/  HMMA.16816.F32.BF16 R100, R108, R84, R116 ;  /* 0x000000546c64723c */ /* 0x008ff60000041874 */
[----:B------:R-:W-:Y:S04]  /*15f60*/  @!UPT UIADD3 URZ, URZ, URZ, URZ ;  /* 0x0000003f3f3ff290 */ /* 0x000fe8000fffe03f */
[----:B------:R0:W-:Y:S04]  /*15f70*/  STL.64 [R1+0x200], R104 ;  /* 0x0002006801007387 */ /* 0x0001e80000100a00 */
[----:B------:R1:W-:Y:S05]  /*15f80*/  STL.64 [R1+0x208], R106 ;  /* 0x0002086a01007387 */ /* 0x0003ea0000100a00 */
[----:B0-----:R-:W-:Y:S02]  /*15f90*/  IMAD.MOV.U32 R104, RZ, RZ, R100 ;  /* 0x000000ffff687224 */ /* 0x001fe400078e0064 */
[----:B------:R-:W-:-:S02]  /*15fa0*/  IMAD.MOV.U32 R105, RZ, RZ, R103 ;  /* 0x000000ffff697224 */ /* 0x000fc400078e0067 */
[----:B-1----:R-:W-:Y:S01]  /*15fb0*/  IMAD.MOV.U32 R106, RZ, RZ, R101 ;  /* 0x000000ffff6a7224 */ /* 0x002fe200078e0065 */
[----:B------:R-:W-:Y:S02]  /*15fc0*/  MOV R107, R102 ;  /* 0x00000066006b7202 */ /* 0x000fe40000000f00 */
[----:B------:R-:W-:Y:S01]  /*15fd0*/  HMMA.16816.F32.BF16 R100, R108, R88, R120 ;  /* 0x000000586c64723c */ /* 0x000fe20000041878 */
[----:B------:R-:W-:Y:S04]  /*15fe0*/  STL [R1+0xc8c], R104 ;  /* 0x000c8c6801007387 */ /* 0x000fe80000100800 */
[----:B------:R-:W-:Y:S04]  /*15ff0*/  STL [R1+0xc88], R106 ;  /* 0x000c886a01007387 */ /* 0x000fe80000100800 */
[----:B------:R0:W-:Y:S04]  /*16000*/  STL [R1+0xc84], R107 ;  /* 0x000c846b01007387 */ /* 0x0001e80000100800 */
[----:B------:R1:W-:Y:S10]  /*16010*/  STL [R1+0xc80], R105 ;  /* 0x000c806901007387 */ /* 0x0003f40000100800 */
[----:B------:R-:W-:Y:S04]  /*16020*/  STL.64 [R1+0x1e0], R100 ;  /* 0x0001e06401007387 */ /* 0x000fe80000100a00 */
[----:B------:R-:W-:Y:S01]  /*16030*/  STL.64 [R1+0x1e8], R102 ;  /* 0x0001e86601007387 */ /* 0x000fe20000100a00 */
[----:B------:R-:W-:Y:S01]  /*16040*/  IMAD.MOV.U32 R116, RZ, RZ, R24 ;  /* 0x000000ffff747224 */ /* 0x000fe200078e0018 */
[----:B------:R-:W-:Y:S01]  /*16050*/  MOV R117, R21 ;  /* 0x0000001500757202 */ /* 0x000fe20000000f00 */
[----:B------:R-:W-:-:S02]  /*16060*/  IMAD.MOV.U32 R118, RZ, RZ, R20 ;  /* 0x000000ffff767224 */ /* 0x000fc400078e0014 */
[----:B------:R-:W-:Y:S01]  /*16070*/  IMAD.MOV.U32 R119, RZ, RZ, R28 ;  /* 0x000000ffff777224 */ /* 0x000fe200078e001c */
[----:B------:R-:W-:Y:S01]  /*16080*/  MOV R120, R32 ;  /* 0x0000002000787202 */ /* 0x000fe20000000f00 */
[C---:B--2---:R-:W-:Y:S11]  /*16090*/  HMMA.16816.F32.BF16 R4, R108.reuse, R92, R4 ;  /* 0x0000005c6c04723c */ /* 0x044ff60000041804 */
[----:B------:R-:W-:Y:S11]  /*160a0*/  @!UPT UIADD3 URZ, URZ, URZ, URZ ;  /* 0x0000003f3f3ff290 */ /* 0x000ff6000fffe03f */
[----:B------:R-:W-:Y:S01]  /*160b0*/  @!UPT UIADD3 URZ, URZ, URZ, URZ ;  /* 0x0000003f3f3ff290 */ /* 0x000fe2000fffe03f */
[----:B------:R2:W-:Y:S01]  /*160c0*/  STL.64 [R1+0x1d8], R6 ;  /* 0x0001d80601007387 */ /* 0x0005e20000100a00 */
[----:B0-----:R-:W-:Y:S01]  /*160d0*/  IMAD.MOV.U32 R107, RZ, RZ, R4 ;  /* 0x000000ffff6b7224 */ /* 0x001fe200078e0004 */
[----:B-1----:R-:W-:Y:S02]  /*160e0*/  MOV R105, R5 ;  /* 0x0000000500697202 */ /* 0x002fe40000000f00 */
[----:B--2---:R-:W-:Y:S11]  /*160f0*/  HMMA.16816.F32.BF16 R4, R108, R96, R8 ;  /* 0x000000606c04723c */ /* 0x004ff60000041808 */
[----:B------:R-:W-:Y:S11]  /*16100*/  @!UPT UIADD3 URZ, URZ, URZ, URZ ;  /* 0x0000003f3f3ff290 */ /* 0x000ff6000fffe03f */
[----:B------:R-:W-:Y:S01]  /*16110*/  @!UPT UIADD3 URZ, URZ, URZ, URZ ;  /* 0x0000003f3f3ff290 */ /* 0x000fe2000fffe03f */
[----:B------:R0:W-:Y:S01]  /*16120*/  STL.64 [R1+0x1a0], R4 ;  /* 0x0001a00401007387 */ /* 0x0001e20000100a00 */
[----:B------:R-:W-:Y:S02]  /*16130*/  IMAD.MOV.U32 R104, RZ, RZ, R6 ;  /* 0x000000ffff687224 */ /* 0x000fe400078e0006 */
[----:B------:R-:W-:Y:S01]  /*16140*/  IMAD.MOV.U32 R106, RZ, RZ, R7 ;  /* 0x000000ffff6a7224 */ /* 0x000fe200078e0007 */
[----:B------:R-:W2:Y:S04]  /*16150*/  LDL.LU R10, [R1+0x5c4] ;  /* 0x0005c400010a7983 */ /* 0x000ea80000300800 */
[----:B------:R-:W2:Y:S01]  /*16160*/  LDL R11, [R1+0x3c0] ;  /* 0x0003c000010b7983 */ /* 0x000ea20000100800 */
[C---:B0-----:R-:W-:Y:S01]  /*16170*/  HMMA.16816.F32.BF16 R4, R112.reuse, R68, R12 ;  /* 0x000000447004723c */ /* 0x041fe2000004180c */
[----:B------:R-:W-:Y:S01]  /*16180*/  MOV R108, R36 ;  /* 0x00000024006c7202 */ /* 0x000fe20000000f00 */
[----:B------:R-:W-:Y:S11]  /*16190*/  IMAD.MOV.U32 R109, RZ, RZ, R33 ;  /* 0x000000ffff6d7224 */ /* 0x000ff600078e0021 */
[----:B------:R-:W-:Y:S10]  /*161a0*/  @!UPT UIADD3 URZ, URZ, URZ, URZ ;  /* 0x0000003f3f3ff290 */ /* 0x000ff4000fffe03f */
[----:B------:R0:W-:Y:S01]  /*161b0*/  STL [R1+0x190], R4 ;  /* 0x0001900401007387 */ /* 0x0001e20000100800 */
[----:B------:R-:W-:Y:S01]  /*161c0*/  MOV R100, R5 ;  /* 0x0000000500647202 */ /* 0x000fe20000000f00 */
[----:B------:R-:W-:Y:S02]  /*161d0*/  IMAD.MOV.U32 R101, RZ, RZ, R6 ;  /* 0x000000ffff657224 */ /* 0x000fe400078e0006 */
[----:B------:R-:W-:Y:S01]  /*161e0*/  IMAD.MOV.U32 R102, RZ, RZ, R7 ;  /* 0x000000ffff667224 */ /* 0x000fe200078e0007 */
[----:B------:R-:W3:Y:S01]  /*161f0*/  LDL.LU R36, [R1+0xd0c] ;  /* 0x000d0c0001247983 */ /* 0x000ee20000300800 */
[----:B------:R-:W-:Y:S01]  /*16200*/  IMAD.MOV.U32 R110, RZ, RZ, R29 ;  /* 0x000000ffff6e7224 */ /* 0x000fe200078e001d */
[----:B------:R-:W-:Y:S02]  /*16210*/  MOV R111, R25 ;  /* 0x00000019006f7202 */ /* 0x000fe40000000f00 */
[----:B------:R-:W3:Y:S01]  /*16220*/  LDL.LU R33, [R1+0xd08] ;  /* 0x000d080001217983 */ /* 0x000ee20000300800 */
[----:B0-----:R-:W-:Y:S03]  /*16230*/  HMMA.16816.F32.BF16 R4, R112, R72, R16 ;  /* 0x000000487004723c */ /* 0x001fe60000041810 */
[----:B------:R-:W3:Y:S04]  /*16240*/  LDL.LU R29, [R1+0xd04] ;  /* 0x000d0400011d7983 */ /* 0x000ee80000300800 */
[----:B------:R-:W3:Y:S11]  /*16250*/  LDL.LU R25, [R1+0xd00] ;  /* 0x000d000001197983 */ /* 0x000ef60000300800 */
[----:B------:R-:W-:Y:S05]  /*16260*/  @!UPT UIADD3 URZ, URZ, URZ, URZ ;  /* 0x0000003f3f3ff290 */ /* 0x000fea000fffe03f */
[----:B------:R-:W-:Y:S04]  /*16270*/  STL [R1+0x184], R5 ;  /* 0x0001840501007387 */ /* 0x000fe80000100800 */
[----:B------:R0:W-:Y:S04]  /*16280*/  STL.64 [R1+0x188], R6 ;  /* 0x0001880601007387 */ /* 0x0001e80000100a00 */
[----:B------:R-:W3:Y:S04]  /*16290*/  LDL.LU R24, [R1+0xcfc] ;  /* 0x000cfc0001187983 */ /* 0x000ee80000300800 */
[----:B------:R-:W3:Y:S04]  /*162a0*/  LDL.LU R21, [R1+0xcf8] ;  /* 0x000cf80001157983 */ /* 0x000ee80000300800 */
[----:B------:R-:W3:Y:S04]  /*162b0*/  LDL.LU R20, [R1+0xcf4] ;  /* 0x000cf40001147983 */ /* 0x000ee80000300800 */
[----:B------:R-:W0:Y:S04]  /*162c0*/  LDL.LU R28, [R1+0xcf0] ;  /* 0x000cf000011c7983 */ /* 0x000e280000300800 */
[----:B------:R-:W4:Y:S01]  /*162d0*/  LDL.LU R32, [R1+0xcec] ;  /* 0x000cec0001207983 */ /* 0x000f220000300800 */
[----:B------:R-:W-:Y:S01]  /*162e0*/  IMAD.MOV.U32 R121, RZ, RZ, R124 ;  /* 0x000000ffff797224 */ /* 0x000fe200078e007c */
[----:B------:R-:W-:Y:S01]  /*162f0*/  MOV R123, R2 ;  /* 0x00000002007b7202 */ /* 0x000fe20000000f00 */
[----:B------:R-:W-:Y:S01]  /*16300*/  IMAD.MOV.U32 R122, RZ, RZ, R0 ;  /* 0x000000ffff7a7224 */ /* 0x000fe200078e0000 */
[----:B------:R-:W4:Y:S01]  /*16310*/  LDL.LU R124, [R1+0xce8] ;  /* 0x000ce800017c7983 */ /* 0x000f220000300800 */
[----:B------:R-:W-:-:S03]  /*16320*/  IMAD.MOV.U32 R103, RZ, RZ, R4 ;  /* 0x000000ffff677224 */ /* 0x000fc600078e0004 */
[----:B------:R-:W4:Y:S04]  /*16330*/  LDL.LU R0, [R1+0xce4] ;  /* 0x000ce40001007983 */ /* 0x000f280000300800 */
[----:B------:R-:W4:Y:S01]  /*16340*/  LDL.LU R2, [R1+0xce0] ;  /* 0x000ce00001027983 */ /* 0x000f220000300800 */
[----:B--2---:R-:W-:Y:S01]  /*16350*/  FADD R8, -R11, R10 ;  /* 0x0000000a0b087221 */ /* 0x004fe20000000100 */
[C---:B---3--:R-:W-:Y:S08]  /*16360*/  HMMA.16816.F32.BF16 R12, R112.reuse, R76, R20 ;  /* 0x0000004c700c723c */ /* 0x048ff00000041814 */
[C---:B------:R-:W-:Y:S08]  /*16370*/  HMMA.16816.F32.BF16 R16, R112.reuse, R80, R24 ;  /* 0x000000507010723c */ /* 0x040ff00000041818 */
[C---:B0-----:R-:W-:Y:S07]  /*16380*/  HMMA.16816.F32.BF16 R4, R112.reuse, R84, R28 ;  /* 0x000000547004723c */ /* 0x041fee000004181c */
[----:B------:R-:W-:Y:S04]  /*16390*/  STL.64 [R1+0x170], R12 ;  /* 0x0001700c01007387 */ /* 0x000fe80000100a00 */
[----:B------:R4:W-:Y:S02]  /*163a0*/  STL.64 [R1+0x178], R14 ;  /* 0x0001780e01007387 */ /* 0x0009e40000100a00 */
[C---:B----4-:R-:W-:Y:S02]  /*163b0*/  HMMA.16816.F32.BF16 R12, R112.reuse, R88, R32 ;  /* 0x00000058700c723c */ /* 0x050fe40000041820 */
[----:B------:R-:W-:Y:S04]  /*163c0*/  STL.64 [R1+0x150], R16 ;  /* 0x0001501001007387 */ /* 0x000fe80000100a00 */
[----:B------:R0:W-:Y:S04]  /*163d0*/  STL.64 [R1+0x158], R18 ;  /* 0x0001581201007387 */ /* 0x0001e80000100a00 */
[----:B------:R-:W-:Y:S04]  /*163e0*/  STL.64 [R1+0x140], R4 ;  /* 0x0001400401007387 */ /* 0x000fe80000100a00 */
[----:B------:R-:W-:Y:S01]  /*163f0*/  STL.64 [R1+0x148], R6 ;  /* 0x0001480601007387 */ /* 0x000fe20000100a00 */
[----:B0-----:R-:W-:Y:S01]  /*16400*/  HMMA.16816.F32.BF16 R16, R112, R92, R36 ;  /* 0x0000005c7010723c */ /* 0x001fe20000041824 */
[----:B------:R-:W-:-:S02]  /*16410*/  FMUL R8, R8, 1.4426950216293334961 ;  /* 0x3fb8aa3b08087820 */ /* 0x000fc40000400000 */
[----:B------:R-:W0:Y:S05]  /*16420*/  LDSM.16.M88.4 R4, [R125+0x29800] ;  /* 0x029800007d04783b */ /* 0x000e2a0000000200 */
[----:B------:R-:W-:Y:S04]  /*16430*/  STL.64 [R1+0x130], R12 ;  /* 0x0001300c01007387 */ /* 0x000fe80000100a00 */
[----:B------:R1:W-:Y:S02]  /*16440*/  STL.64 [R1+0x138], R14 ;  /* 0x0001380e01007387 */ /* 0x0003e40000100a00 */
[----:B-1----:R-:W-:Y:S09]  /*16450*/  HMMA.16816.F32.BF16 R12, R112, R96, R40 ;  /* 0x00000060700c723c */ /* 0x002ff20000041828 */
[----:B------:R1:W-:Y:S04]  /*16460*/  STL.64 [R1+0x120], R16 ;  /* 0x0001201001007387 */ /* 0x0003e80000100a00 */
[----:B------:R-:W-:Y:S01]  /*16470*/  STL.64 [R1+0x128], R18 ;  /* 0x0001281201007387 */ /* 0x000fe20000100a00 */
[----:B-1----:R1:W2:Y:S09]  /*16480*/  MUFU.EX2 R17, R8 ;  /* 0x0000000800117308 */ /* 0x0022b20000000800 */
[----:B------:R-:W-:Y:S04]  /*16490*/  STL.64 [R1+0x110], R12 ;  /* 0x0001100c01007387 */ /* 0x000fe80000100a00 */
[----:B------:R3:W-:Y:S01]  /*164a0*/  STL.64 [R1+0x118], R14 ;  /* 0x0001180e01007387 */ /* 0x0007e20000100a00 */
[C---:B-1----:R-:W-:Y:S08]  /*164b0*/  HMMA.16816.F32.BF16 R8, R64.reuse, R72, R48 ;  /* 0x000000484008723c */ /* 0x042ff00000041830 */
[C---:B---3--:R-:W-:Y:S08]  /*164c0*/  HMMA.16816.F32.BF16 R12, R64.reuse, R68, R44 ;  /* 0x00000044400c723c */ /* 0x048ff0000004182c */
[C---:B------:R-:W-:Y:S11]  /*164d0*/  HMMA.16816.F32.BF16 R20, R64.reuse, R76, R52 ;  /* 0x0000004c4014723c */ /* 0x040ff60000041834 */
[----:B------:R-:W-:Y:S04]  /*164e0*/  @!UPT UIADD3 URZ, URZ, URZ, URZ ;  /* 0x0000003f3f3ff290 */ /* 0x000fe8000fffe03f */
[----:B------:R1:W-:Y:S04]  /*164f0*/  STL.64 [R1+0x100], R12 ;  /* 0x0001000c01007387 */ /* 0x0003e80000100a00 */
[----:B------:R3:W-:Y:S01]  /*16500*/  STL.64 [R1+0x108], R14 ;  /* 0x0001080e01007387 */ /* 0x0007e20000100a00 */
[C---:B------:R-:W-:Y:S03]  /*16510*/  HMMA.16816.F32.BF16 R24, R64.reuse, R84, R60 ;  /* 0x000000544018723c */ /* 0x040fe6000004183c */
[----:B-1----:R-:W4:Y:S04]  /*16520*/  LDL.LU R12, [R1+0x490] ;  /* 0x00049000010c7983 */ /* 0x002f280000300800 */
[----:B------:R-:W4:Y:S04]  /*16530*/  LDL.LU R13, [R1+0x494] ;  /* 0x00049400010d7983 */ /* 0x000f280000300800 */
[----:B------:R-:W-:Y:S04]  /*16540*/  STL.64 [R1+0xf0], R8 ;  /* 0x0000f00801007387 */ /* 0x000fe80000100a00 */
[----:B------:R1:W-:Y:S04]  /*16550*/  STL.64 [R1+0xf8], R10 ;  /* 0x0000f80a01007387 */ /* 0x0003e80000100a00 */
[----:B---3--:R-:W3:Y:S04]  /*16560*/  LDL.LU R14, [R1+0x498] ;  /* 0x00049800010e7983 */ /* 0x008ee80000300800 */
[----:B------:R-:W3:Y:S01]  /*16570*/  LDL.LU R15, [R1+0x49c] ;  /* 0x00049c00010f7983 */ /* 0x000ee20000300800 */
[C---:B-1----:R-:W-:Y:S03]  /*16580*/  HMMA.16816.F32.BF16 R8, R64.reuse, R80, R56 ;  /* 0x000000504008723c */ /* 0x042fe60000041838 */
[----:B--2---:R-:W-:Y:S04]  /*16590*/  STL [R1+0x3b0], R17 ;  /* 0x0003b01101007387 */ /* 0x004fe80000100800 */
[----:B------:R-:W-:Y:S04]  /*165a0*/  STL.64 [R1+0xe0], R20 ;  /* 0x0000e01401007387 */ /* 0x000fe80000100a00 */
[----:B------:R1:W-:Y:S01]  /*165b0*/  STL.64 [R1+0xe8], R22 ;  /* 0x0000e81601007387 */ /* 0x0003e20000100a00 */
[C---:B------:R-:W-:Y:S03]  /*165c0*/  HMMA.16816.F32.BF16 R32, R64.reuse, R92, R116 ;  /* 0x0000005c4020723c */ /* 0x040fe60000041874 */
[----:B------:R-:W2:Y:S05]  /*165d0*/  LDSM.16.M88.4 R56, [R125+0x29c00] ;  /* 0x029c00007d38783b */ /* 0x000eaa0000000200 */
[C---:B-1----:R-:W-:Y:S03]  /*165e0*/  HMMA.16816.F32.BF16 R20, R64.reuse, R88, R108 ;  /* 0x000000584014723c */ /* 0x042fe6000004186c */
[----:B------:R1:W-:Y:S04]  /*165f0*/  STL.64 [R1+0xd0], R8 ;  /* 0x0000d00801007387 */ /* 0x0003e80000100a00 */
[----:B------:R0:W-:Y:S04]  /*16600*/  STL.64 [R1+0xd8], R10 ;  /* 0x0000d80a01007387 */ /* 0x0001e80000100a00 */
[----:B-1----:R-:W2:Y:S04]  /*16610*/  LDL.LU R8, [R1+0x4a0] ;  /* 0x0004a00001087983 */ /* 0x002ea80000300800 */
[----:B------:R1:W-:Y:S04]  /*16620*/  STL.64 [R1+0xc0], R24 ;  /* 0x0000c01801007387 */ /* 0x0003e80000100a00 */
[----:B------:R-:W-:Y:S04]  /*16630*/  STL.64 [R1+0xc8], R26 ;  /* 0x0000c81a01007387 */ /* 0x000fe80000100a00 */
[----:B------:R-:W2:Y:S04]  /*16640*/  LDL.LU R9, [R1+0x4a4] ;  /* 0x0004a40001097983 */ /* 0x000ea80000300800 */
[----:B------:R-:W-:Y:S04]  /*16650*/  STL.64 [R1+0xb0], R20 ;  /* 0x0000b01401007387 */ /* 0x000fe80000100a00 */
[----:B------:R1:W-:Y:S04]  /*16660*/  STL.64 [R1+0xb8], R22 ;  /* 0x0000b81601007387 */ /* 0x0003e80000100a00 */
[----:B0-----:R-:W2:Y:S04]  /*16670*/  LDL.LU R10, [R1+0x4a8] ;  /* 0x0004a800010a7983 */ /* 0x001ea80000300800 */
[----:B------:R-:W2:Y:S01]  /*16680*/  LDL.LU R11, [R1+0x4ac] ;  /* 0x0004ac00010b7983 */ /* 0x000ea20000300800 */
[----:B------:R-:W-:Y:S03]  /*16690*/  HMMA.16816.F32.BF16 R28, R64, R96, R120 ;  /* 0x00000060401c723c */ /* 0x000fe60000041878 */
[----:B-1----:R-:W2:Y:S04]  /*166a0*/  LDL.LU R24, [R1+0x4b0] ;  /* 0x0004b00001187983 */ /* 0x002ea80000300800 */
[----:B------:R-:W2:Y:S04]  /*166b0*/  LDL.LU R23, [R1+0x4b4] ;  /* 0x0004b40001177983 */ /* 0x000ea80000300800 */
[----:B------:R-:W2:Y:S04]  /*166c0*/  LDL.LU R22, [R1+0x4b8] ;  /* 0x0004b80001167983 */ /* 0x000ea80000300800 */
[----:B------:R-:W2:Y:S04]  /*166d0*/  LDL.LU R21, [R1+0x4bc] ;  /* 0x0004bc0001157983 */ /* 0x000ea80000300800 */
[----:B------:R0:W-:Y:S04]  /*166e0*/  STL.64 [R1+0xa0], R32 ;  /* 0x0000a02001007387 */ /* 0x0001e80000100a00 */
[----:B------:R-:W-:Y:S04]  /*166f0*/  STL.64 [R1+0xa8], R34 ;  /* 0x0000a82201007387 */ /* 0x000fe80000100a00 */
[----:B0-----:R-:W2:Y:S04]  /*16700*/  LDL.LU R32, [R1+0x4c0] ;  /* 0x0004c00001207983 */ /* 0x001ea80000300800 */
[----:B------:R-:W2:Y:S04]  /*16710*/  LDL.LU R20, [R1+0x4c4] ;  /* 0x0004c40001147983 */ /* 0x000ea80000300800 */
[----:B------:R-:W-:Y:S04]  /*16720*/  STL.64 [R1+0x90], R28 ;  /* 0x0000901c01007387 */ /* 0x000fe80000100a00 */
[----:B------:R0:W-:Y:S04]  /*16730*/  STL.64 [R1+0x98], R30 ;  /* 0x0000981e01007387 */ /* 0x0001e80000100a00 */
[----:B------:R-:W2:Y:S04]  /*16740*/  LDL.LU R19, [R1+0x4c8] ;  /* 0x0004c80001137983 */ /* 0x000ea80000300800 */
[----:B------:R-:W2:Y:S04]  /*16750*/  LDL.LU R16, [R1+0x4cc] ;  /* 0x0004cc0001107983 */ /* 0x000ea80000300800 */
[----:B0-----:R-:W2:Y:S04]  /*16760*/  LDL.LU R31, [R1+0x4d0] ;  /* 0x0004d000011f7983 */ /* 0x001ea80000300800 */
[----:B------:R-:W2:Y:S04]  /*16770*/  LDL.LU R30, [R1+0x4d4] ;  /* 0x0004d400011e7983 */ /* 0x000ea80000300800 */
[----:B------:R-:W2:Y:S04]  /*16780*/  LDL.LU R29, [R1+0x4d8] ;  /* 0x0004d800011d7983 */ /* 0x000ea80000300800 */
[----:B------:R-:W2:Y:S04]  /*16790*/  LDL.LU R18, [R1+0x4dc] ;  /* 0x0004dc0001127983 */ /* 0x000ea80000300800 */
[----:B------:R-:W2:Y:S04]  /*167a0*/  LDL.LU R123, [R1+0x5cc] ;  /* 0x0005cc00017b7983 */ /* 0x000ea80000300800 */
[----:B------:R-:W2:Y:S01]  /*167b0*/  LDL.LU R28, [R1+0x4f0] ;  /* 0x0004f000011c7983 */ /* 0x000ea20000300800 */
[----:B----4-:R-:W-:-:S02]  /*167c0*/  FMUL R12, R3, R12 ;  /* 0x0000000c030c7220 */ /* 0x010fc40000400000 */
[----:B------:R-:W-:Y:S02]  /*167d0*/  FMUL R13, R3, R13 ;  /* 0x0000000d030d7220 */ /* 0x000fe40000400000 */
[C---:B---3--:R-:W-:Y:S02]  /*167e0*/  FMUL R14, R17.reuse, R14 ;  /* 0x0000000e110e7220 */ /* 0x048fe40000400000 */
[----:B------:R-:W-:-:S07]  /*167f0*/  FMUL R15, R17, R15 ;  /* 0x0000000f110f7220 */ /* 0x000fce0000400000 */
[----:B------:R-:W-:Y:S01]  /*16800*/  HMMA.16816.F32.BF16 R12, R4, R68, R12 ;  /* 0x00000044040c723c */ /* 0x000fe2000004180c */
[C---:B--2---:R-:W-:Y:S02]  /*16810*/  FMUL R8, R3.reuse, R8 ;  /* 0x0000000803087220 */ /* 0x044fe40000400000 */
[----:B------:R-:W-:Y:S02]  /*16820*/  FMUL R9, R3, R9 ;  /* 0x0000000903097220 */ /* 0x000fe40000400000 */
[C---:B------:R-:W-:Y:S02]  /*16830*/  FMUL R10, R17.reuse, R10 ;  /* 0x0000000a110a7220 */ /* 0x040fe40000400000 */
[----:B------:R-:W-:-:S07]  /*16840*/  FMUL R11, R17, R11 ;  /* 0x0000000b110b7220 */ /* 0x000fce0000400000 */
[----:B------:R-:W-:Y:S09]  /*16850*/  HMMA.16816.F32.BF16 R8, R4, R72, R8 ;  /* 0x000000480408723c */ /* 0x000ff20000041808 */
[----:B------:R0:W-:Y:S04]  /*16860*/  STL.64 [R1+0x80], R12 ;  /* 0x0000800c01007387 */ /* 0x0001e80000100a00 */
[----:B------:R1:W-:Y:S04]  /*16870*/  STL.64 [R1+0x88], R14 ;  /* 0x0000880e01007387 */ /* 0x0003e80000100a00 */
[----:B------:R-:W2:Y:S01]  /*16880*/  LDL.LU R27, [R1+0x4f4] ;  /* 0x0004f400011b7983 */ /* 0x000ea20000300800 */
[----:B0-----:R-:W-:-:S03]  /*16890*/  FMUL R12, R3, R24 ;  /* 0x00000018030c7220 */ /* 0x001fc60000400000 */
[----:B------:R-:W3:Y:S01]  /*168a0*/  LDL.LU R26, [R1+0x4f8] ;  /* 0x0004f800011a7983 */ /* 0x000ee20000300800 */
[----:B------:R-:W-:Y:S02]  /*168b0*/  FMUL R13, R3, R23 ;  /* 0x00000017030d7220 */ /* 0x000fe40000400000 */
[C---:B-1----:R-:W-:Y:S01]  /*168c0*/  FMUL R14, R17.reuse, R22 ;  /* 0x00000016110e7220 */ /* 0x042fe20000400000 */
[----:B------:R-:W4:Y:S01]  /*168d0*/  LDL.LU R25, [R1+0x4fc] ;  /* 0x0004fc0001197983 */ /* 0x000f220000300800 */
[----:B------:R-:W-:-:S03]  /*168e0*/  FMUL R15, R17, R21 ;  /* 0x00000015110f7220 */ /* 0x000fc60000400000 */
[----:B------:R0:W-:Y:S04]  /*168f0*/  STL.64 [R1+0x70], R8 ;  /* 0x0000700801007387 */ /* 0x0001e80000100a00 */
[----:B------:R1:W-:Y:S01]  /*16900*/  STL.64 [R1+0x78], R10 ;  /* 0x0000780a01007387 */ /* 0x0003e20000100a00 */
[----:B------:R-:W-:Y:S03]  /*16910*/  HMMA.16816.F32.BF16 R12, R4, R76, R12 ;  /* 0x0000004c040c723c */ /* 0x000fe6000004180c */
[----:B------:R-:W3:Y:S01]  /*16920*/  LDL.LU R24, [R1+0x530] ;  /* 0x0005300001187983 */ /* 0x000ee20000300800 */
[----:B0-----:R-:W-:-:S03]  /*16930*/  FMUL R8, R3, R32 ;  /* 0x0000002003087220 */ /* 0x001fc60000400000 */
[----:B------:R-:W4:Y:S01]  /*16940*/  LDL.LU R23, [R1+0x534] ;  /* 0x0005340001177983 */ /* 0x000f220000300800 */
[----:B------:R-:W-:-:S03]  /*16950*/  FMUL R9, R3, R20 ;  /* 0x0000001403097220 */ /* 0x000fc60000400000 */
[----:B------:R-:W4:Y:S01]  /*16960*/  LDL.LU R22, [R1+0x538] ;  /* 0x0005380001167983 */ /* 0x000f220000300800 */
[----:B-1----:R-:W-:-:S03]  /*16970*/  FMUL R10, R17, R19 ;  /* 0x00000013110a7220 */ /* 0x002fc60000400000 */
[----:B------:R-:W4:Y:S01]  /*16980*/  LDL.LU R21, [R1+0x53c] ;  /* 0x00053c0001157983 */ /* 0x000f220000300800 */
[----:B------:R-:W-:-:S07]  /*16990*/  FMUL R11, R17, R16 ;  /* 0x00000010110b7220 */ /* 0x000fce0000400000 */
[----:B------:R-:W-:Y:S01]  /*169a0*/  HMMA.16816.F32.BF16 R8, R4, R80, R8 ;  /* 0x000000500408723c */ /* 0x000fe20000041808 */
[----:B------:R-:W-:Y:S01]  /*169b0*/  STL.64 [R1+0x60], R12 ;  /* 0x0000600c01007387 */ /* 0x000fe20000100a00 */
[----:B------:R-:W-:-:S03]  /*169c0*/  FADD R16, -R0, R2 ;  /* 0x0000000200107221 */ /* 0x000fc60000000100 */
[----:B------:R0:W-:Y:S04]  /*169d0*/  STL.64 [R1+0x68], R14 ;  /* 0x0000680e01007387 */ /* 0x0001e80000100a00 */
[----:B------:R-:W4:Y:S04]  /*169e0*/  LDL.LU R20, [R1+0x510] ;  /* 0x0005100001147983 */ /* 0x000f280000300800 */
[----:B------:R-:W4:Y:S04]  /*169f0*/  LDL.LU R19, [R1+0x514] ;  /* 0x0005140001137983 */ /* 0x000f280000300800 */
[----:B------:R-:W4:Y:S01]  /*16a00*/  LDL.LU R2, [R1+0x518] ;  /* 0x0005180001027983 */ /* 0x000f220000300800 */
[----:B0-----:R-:W-:-:S03]  /*16a10*/  FMUL R14, R17, R29 ;  /* 0x0000001d110e7220 */ /* 0x001fc60000400000 */
[----:B------:R-:W-:Y:S01]  /*16a20*/  STL [R1+0xafc], R0 ;  /* 0x000afc0001007387 */ /* 0x000fe20000100800 */
[----:B------:R-:W-:-:S03]  /*16a30*/  FMUL R15, R17, R18 ;  /* 0x00000012110f7220 */ /* 0x000fc60000400000 */
[----:B------:R-:W-:Y:S01]  /*16a40*/  STL.64 [R1+0x50], R8 ;  /* 0x0000500801007387 */ /* 0x000fe20000100a00 */
[----:B------:R-:W-:-:S03]  /*16a50*/  FADD R17, -R124, R123 ;  /* 0x0000007b7c117221 */ /* 0x000fc60000000100 */
[----:B------:R-:W-:Y:S04]  /*16a60*/  STL.64 [R1+0x58], R10 ;  /* 0x0000580a01007387 */ /* 0x000fe80000100a00 */
[----:B------:R0:W-:Y:S04]  /*16a70*/  STL [R1+0xb00], R124 ;  /* 0x000b007c01007387 */ /* 0x0001e80000100800 */
[----:B0-----:R-:W4:Y:S04]  /*16a80*/  LDL.LU R124, [R1+0x3b0] ;  /* 0x0003b000017c7983 */ /* 0x001f280000300800 */
[----:B------:R-:W4:Y:S01]  /*16a90*/  LDL.LU R18, [R1+0x51c] ;  /* 0x00051c0001127983 */ /* 0x000f220000300800 */
[----:B------:R-:W-:-:S02]  /*16aa0*/  FMUL R12, R3, R31 ;  /* 0x0000001f030c7220 */ /* 0x000fc40000400000 */
[----:B------:R-:W-:-:S07]  /*16ab0*/  FMUL R13, R3, R30 ;  /* 0x0000001e030d7220 */ /* 0x000fce0000400000 */
[----:B------:R-:W-:Y:S01]  /*16ac0*/  HMMA.16816.F32.BF16 R12, R4, R84, R12 ;  /* 0x00000054040c723c */ /* 0x000fe2000004180c */
[----:B------:R-:W-:Y:S11]  /*16ad0*/  FMUL R8, R3, R28 ;  /* 0x0000001c03087220 */ /* 0x000ff60000400000 */
[----:B------:R-:W-:Y:S11]  /*16ae0*/  @!UPT UIADD3 URZ, URZ, URZ, URZ ;  /* 0x0000003f3f3ff290 */ /* 0x000ff6000fffe03f */
[----:B------:R3:W-:Y:S04]  /*16af0*/  STL.64 [R1+0x40], R12 ;  /* 0x0000400c01007387 */ /* 0x0007e80000100a00 */
[----:B------:R0:W-:Y:S01]  /*16b00*/  STL.64 [R1+0x48], R14 ;  /* 0x0000480e01007387 */ /* 0x0001e20000100a00 */
[----:B------:R-:W-:Y:S02]  /*16b10*/  FMUL R17, R17, 1.4426950216293334961 ;  /* 0x3fb8aa3b11117820 */ /* 0x000fe40000400000 */
[----:B------:R-:W-:Y:S02]  /*16b20*/  FMUL R16, R16, 1.4426950216293334961 ;  /* 0x3fb8aa3b10107820 */ /* 0x000fe40000400000 */
[----:B------:R1:W-:Y:S08]  /*16b30*/  MUFU.EX2 R125, R17 ;  /* 0x00000011007d7308 */ /* 0x0003f00000000800 */
[----:B------:R0:W0:Y:S01]  /*16b40*/  MUFU.EX2 R0, R16 ;  /* 0x0000001000007308 */ /* 0x0000220000000800 */
[----:B--2---:R-:W-:-:S02]  /*16b50*/  FMUL R9, R3, R27 ;  /* 0x0000001b03097220 */ /* 0x004fc40000400000 */
[----:B------:R-:W2:Y:S01]  /*16b60*/  LDL.LU R27, [R1+0x4e0] ;  /* 0x0004e000011b7983 */ /* 0x000ea20000300800 */
[C---:B---3--:R-:W-:Y:S02]  /*16b70*/  FMUL R12, R3.reuse, R24 ;  /* 0x00000018030c7220 */ /* 0x048fe40000400000 */
[----:B----4-:R-:W-:Y:S02]  /*16b80*/  FMUL R13, R3, R23 ;  /* 0x00000017030d7220 */ /* 0x010fe40000400000 */
[C---:B------:R-:W-:Y:S02]  /*16b90*/  FMUL R10, R124.reuse, R26 ;  /* 0x0000001a7c0a7220 */ /* 0x040fe40000400000 */
[----:B------:R-:W-:-:S07]  /*16ba0*/  FMUL R11, R124, R25 ;  /* 0x000000197c0b7220 */ /* 0x000fce0000400000 */
[----:B------:R-:W-:Y:S01]  /*16bb0*/  HMMA.16816.F32.BF16 R8, R4, R88, R8 ;  /* 0x000000580408723c */ /* 0x000fe20000041808 */
[C---:B0-----:R-:W-:Y:S02]  /*16bc0*/  FMUL R14, R124.reuse, R22 ;  /* 0x000000167c0e7220 */ /* 0x041fe40000400000 */
[----:B------:R-:W-:-:S07]  /*16bd0*/  FMUL R15, R124, R21 ;  /* 0x000000157c0f7220 */ /* 0x000fce0000400000 */
[----:B------:R-:W-:Y:S11]  /*16be0*/  HMMA.16816.F32.BF16 R12, R4, R92, R12 ;  /* 0x0000005c040c723c */ /* 0x000ff6000004180c */
[----:B------:R-:W-:Y:S02]  /*16bf0*/  @!UPT UIADD3 URZ, URZ, URZ, URZ ;  /* 0x0000003f3f3ff290 */ /* 0x000fe4000fffe03f */
[----:B------:R0:W-:Y:S04]  /*16c00*/  STL.64 [R1+0x30], R8 ;  /* 0x0000300801007387 */ /* 0x0001e80000100a00 */
[----:B------:R3:W-:Y:S04]  /*16c10*/  STL.64 [R1+0x38], R10 ;  /* 0x0000380a01007387 */ /* 0x0007e80000100a00 */
[----:B------:R-:W4:Y:S01]  /*16c20*/  LDL.LU R26, [R1+0x4e4] ;  /* 0x0004e400011a7983 */ /* 0x000f220000300800 */
[----:B0-----:R-:W-:-:S03]  /*16c30*/  FMUL R8, R3, R20 ;  /* 0x0000001403087220 */ /* 0x001fc60000400000 */
[----:B------:R-:W4:Y:S01]  /*16c40*/  LDL.LU R25, [R1+0x4e8] ;  /* 0x0004e80001197983 */ /* 0x000f220000300800 */
[----:B------:R-:W-:Y:S02]  /*16c50*/  FMUL R9, R3, R19 ;  /* 0x0000001303097220 */ /* 0x000fe40000400000 */
[C---:B---3--:R-:W-:Y:S01]  /*16c60*/  FMUL R10, R124.reuse, R2 ;  /* 0x000000027c0a7220 */ /* 0x048fe20000400000 */
[----:B------:R-:W3:Y:S01]  /*16c70*/  LDL.LU R24, [R1+0x4ec] ;  /* 0x0004ec0001187983 */ /* 0x000ee20000300800 */
[----:B------:R-:W-:-:S07]  /*16c80*/  FMUL R11, R124, R18 ;  /* 0x000000127c0b7220 */ /* 0x000fce0000400000 */
[----:B------:R-:W-:Y:S01]  /*16c90*/  HMMA.16816.F32.BF16 R4, R4, R96, R8 ;  /* 0x000000600404723c */ /* 0x000fe20000041808 */
[----:B------:R0:W-:Y:S01]  /*16ca0*/  STL.64 [R1+0x20], R12 ;  /* 0x0000200c01007387 */ /* 0x0001e20000100a00 */
[----:B------:R-:W-:Y:S02]  /*16cb0*/  IMAD.MOV.U32 R2, RZ, RZ, R15 ;  /* 0x000000ffff027224 */ /* 0x000fe400078e000f */
[----:B------:R-:W-:Y:S01]  /*16cc0*/  IMAD.MOV.U32 R3, RZ, RZ, R14 ;  /* 0x000000ffff037224 */ /* 0x000fe200078e000e */
[----:B------:R-:W3:Y:S04]  /*16cd0*/  LDL.LU R23, [R1+0x500] ;  /* 0x0005000001177983 */ /* 0x000ee80000300800 */
[----:B------:R-:W4:Y:S04]  /*16ce0*/  LDL.LU R22, [R1+0x504] ;  /* 0x0005040001167983 */ /* 0x000f280000300800 */
[----:B------:R-:W4:Y:S04]  /*16cf0*/  LDL.LU R21, [R1+0x508] ;  /* 0x0005080001157983 */ /* 0x000f280000300800 */
[----:B------:R-:W4:Y:S04]  /*16d00*/  LDL.LU R20, [R1+0x50c] ;  /* 0x00050c0001147983 */ /* 0x000f280000300800 */
[----:B------:R0:W-:Y:S04]  /*16d10*/  STL [R1+0xbf4], R2 ;  /* 0x000bf40201007387 */ /* 0x0001e80000100800 */
[----:B------:R0:W-:Y:S04]  /*16d20*/  STL [R1+0xbf0], R3 ;  /* 0x000bf00301007387 */ /* 0x0001e80000100800 */
[----:B------:R-:W4:Y:S04]  /*16d30*/  LDL.LU R19, [R1+0x520] ;  /* 0x0005200001137983 */ /* 0x000f280000300800 */
[----:B------:R-:W4:Y:S04]  /*16d40*/  LDL.LU R18, [R1+0x524] ;  /* 0x0005240001127983 */ /* 0x000f280000300800 */
[----:B-1----:R-:W4:Y:S04]  /*16d50*/  LDL.LU R17, [R1+0x528] ;  /* 0x0005280001117983 */ /* 0x002f280000300800 */
[----:B------:R-:W4:Y:S04]  /*16d60*/  LDL.LU R16, [R1+0x52c] ;  /* 0x00052c0001107983 */ /* 0x000f280000300800 */
[----:B------:R-:W-:Y:S04]  /*16d70*/  STL [R1+0xc58], R124 ;  /* 0x000c587c01007387 */ /* 0x000fe80000100800 */
[----:B------:R2:W-:Y:S04]  /*16d80*/  STL.64 [R1+0x10], R4 ;  /* 0x0000100401007387 */ /* 0x0005e80000100a00 */
[----:B------:R-:W4:Y:S04]  /*16d90*/  LDL.LU R15, [R1+0x540] ;  /* 0x00054000010f7983 */ /* 0x000f280000300800 */
[----:B------:R-:W4:Y:S04]  /*16da0*/  LDL.LU R14, [R1+0x544] ;  /* 0x00054400010e7983 */ /* 0x000f280000300800 */
[----:B0-----:R-:W4:Y:S04]  /*16db0*/  LDL.LU R13, [R1+0x548] ;  /* 0x00054800010d7983 */ /* 0x001f280000300800 */
[----:B------:R-:W4:Y:S01]  /*16dc0*/  LDL.LU R12, [R1+0x54c] ;  /* 0x00054c00010c7983 */ /* 0x000f220000300800 */
[----:B------:R-:W-:-:S05]  /*16dd0*/  MOV R2, R6 ;  /* 0x0000000600027202 */ /* 0x000fca0000000f00 */
[----:B------:R0:W-:Y:S04]  /*16de0*/  STL [R1+0xc5c], R2 ;  /* 0x000c5c0201007387 */ /* 0x0001e80000100800 */
[----:B------:R-:W4:Y:S04]  /*16df0*/  LDL.LU R11, [R1+0x550] ;  /* 0x00055000010b7983 */ /* 0x000f280000300800 */
[----:B------:R-:W4:Y:S04]  /*16e00*/  LDL.LU R10, [R1+0x554] ;  /* 0x00055400010a7983 */ /* 0x000f280000300800 */
[----:B------:R-:W4:Y:S04]  /*16e10*/  LDL.LU R9, [R1+0x558] ;  /* 0x0005580001097983 */ /* 0x000f280000300800 */
[----:B------:R-:W4:Y:S01]  /*16e20*/  LDL.LU R8, [R1+0x55c] ;  /* 0x00055c0001087983 */ /* 0x000f220000300800 */
[----:B------:R-:W-:Y:S01]  /*16e30*/  IMAD.MOV.U32 R3, RZ, RZ, R7 ;  /* 0x000000ffff037224 */ /* 0x000fe200078e0007 */
[----:B------:R-:W-:Y:S01]  /*16e40*/  MOV R32, R82 ;  /* 0x0000005200207202 */ /* 0x000fe20000000f00 */
[----:B------:R-:W-:Y:S01]  /*16e50*/  IMAD.MOV.U32 R33, RZ, RZ, R83 ;  /* 0x000000ffff217224 */ /* 0x000fe200078e0053 */
[----:B------:R-:W-:Y:S01]  /*16e60*/  MOV R35, R79 ;  /* 0x0000004f00237202 */ /* 0x000fe20000000f00 */
[----:B------:R-:W-:-:S02]  /*16e70*/  IMAD.MOV.U32 R34, RZ, RZ, R78 ;  /* 0x000000ffff227224 */ /* 0x000fc400078e004e */
[C---:B--2---:R-:W-:Y:S02]  /*16e80*/  FMUL R4, R0.reuse, R27 ;  /* 0x0000001b00047220 */ /* 0x044fe40000400000 */
[C---:B---3--:R-:W-:Y:S02]  /*16e90*/  FMUL R120, R0.reuse, R23 ;  /* 0x0000001700787220 */ /* 0x048fe40000400000 */
[----:B----4-:R-:W-:Y:S02]  /*16ea0*/  FMUL R121, R0, R22 ;  /* 0x0000001600797220 */ /* 0x010fe40000400000 */
[C---:B------:R-:W-:Y:S02]  /*16eb0*/  FMUL R122, R125.reuse, R21 ;  /* 0x000000157d7a7220 */ /* 0x040fe40000400000 */
[----:B------:R-:W-:-:S07]  /*16ec0*/  FMUL R123, R125, R20 ;  /* 0x000000147d7b7220 */ /* 0x000fce0000400000 */
[----:B------:R-:W-:Y:S01]  /*16ed0*/  HMMA.16816.F32.BF16 R120, R56, R72, R120 ;  /* 0x000000483878723c */ /* 0x000fe20000041878 */
[----:B------:R-:W2:Y:S01]  /*16ee0*/  LDL R73, [R1+0x8a4] ;  /* 0x0008a40001497983 */ /* 0x000ea20000100800 */
[C---:B------:R-:W-:Y:S02]  /*16ef0*/  FMUL R116, R0.reuse, R19 ;  /* 0x0000001300747220 */ /* 0x040fe40000400000 */
[----:B------:R-:W-:Y:S02]  /*16f00*/  FMUL R117, R0, R18 ;  /* 0x0000001200757220 */ /* 0x000fe40000400000 */
[C---:B------:R-:W-:Y:S02]  /*16f10*/  FMUL R118, R125.reuse, R17 ;  /* 0x000000117d767220 */ /* 0x040fe40000400000 */
[----:B------:R-:W-:-:S07]  /*16f20*/  FMUL R119, R125, R16 ;  /* 0x000000107d777220 */ /* 0x000fce0000400000 */
[----:B------:R-:W-:Y:S01]  /*16f30*/  HMMA.16816.F32.BF16 R116, R56, R76, R116 ;  /* 0x0000004c3874723c */ /* 0x000fe20000041874 */
[C---:B------:R-:W-:Y:S02]  /*16f40*/  FMUL R112, R0.reuse, R15 ;  /* 0x0000000f00707220 */ /* 0x040fe40000400000 */
[----:B------:R-:W-:Y:S02]  /*16f50*/  FMUL R113, R0, R14 ;  /* 0x0000000e00717220 */ /* 0x000fe40000400000 */
[C---:B------:R-:W-:Y:S02]  /*16f60*/  FMUL R114, R125.reuse, R13 ;  /* 0x0000000d7d727220 */ /* 0x040fe40000400000 */
[----:B------:R-:W-:-:S07]  /*16f70*/  FMUL R115, R125, R12 ;  /* 0x0000000c7d737220 */ /* 0x000fce0000400000 */
[----:B------:R-:W-:Y:S01]  /*16f80*/  HMMA.16816.F32.BF16 R112, R56, R80, R112 ;  /* 0x000000503870723c */ /* 0x000fe20000041870 */
[----:B------:R-:W-:Y:S04]  /*16f90*/  STL.64 [R1+0xb10], R122 ;  /* 0x000b107a01007387 */ /* 0x000fe80000100a00 */
[----:B------:R-:W-:Y:S04]  /*16fa0*/  STL.64 [R1+0xb08], R120 ;  /* 0x000b087801007387 */ /* 0x000fe80000100a00 */
[----:B------:R-:W-:Y:S04]  /*16fb0*/  STL.64 [R1+0xb20], R118 ;  /* 0x000b207601007387 */ /* 0x000fe80000100a00 */
[----:B------:R-:W-:Y:S01]  /*16fc0*/  STL.64 [R1+0xb18], R116 ;  /* 0x000b187401007387 */ /* 0x000fe20000100a00 */
[----:B------:R-:W-:-:S09]  /*16fd0*/  FMUL R44, R0, R11 ;  /* 0x0000000b002c7220 */ /* 0x000fd20000400000 */
[----:B------:R-:W-:Y:S04]  /*16fe0*/  STL.64 [R1+0xb30], R114 ;  /* 0x000b307201007387 */ /* 0x000fe80000100a00 */
[----:B------:R-:W-:Y:S04]  /*16ff0*/  STL.64 [R1+0xb28], R112 ;  /* 0x000b287001007387 */ /* 0x000fe80000100a00 */
[----:B------:R-:W3:Y:S04]  /*17000*/  LDL.LU R15, [R1+0x560] ;  /* 0x00056000010f7983 */ /* 0x000ee80000300800 */
[----:B------:R-:W4:Y:S04]  /*17010*/  LDL.LU R14, [R1+0x564] ;  /* 0x00056400010e7983 */ /* 0x000f280000300800 */
[----:B------:R-:W4:Y:S04]  /*17020*/  LDL.LU R13, [R1+0x568] ;  /* 0x00056800010d7983 */ /* 0x000f280000300800 */
[----:B------:R-:W4:Y:S04]  /*17030*/  LDL.LU R12, [R1+0x56c] ;  /* 0x00056c00010c7983 */ /* 0x000f280000300800 */
[----:B------:R-:W4:Y:S01]  /*17040*/  LDL.LU R28, [R1+0x380] ;  /* 0x00038000011c7983 */ /* 0x000f220000300800 */
[----:B------:R-:W-:-:S03]  /*17050*/  FMUL R5, R0, R26 ;  /* 0x0000001a00057220 */ /* 0x000fc60000400000 */
[----:B------:R-:W4:Y:S01]  /*17060*/  LDL.LU R29, [R1+0x384] ;  /* 0x00038400011d7983 */ /* 0x000f220000300800 */
[----:B------:R-:W-:-:S03]  /*17070*/  FMUL R6, R125, R25 ;  /* 0x000000197d067220 */ /* 0x000fc60000400000 */
[----:B------:R-:W4:Y:S01]  /*17080*/  LDL.LU R30, [R1+0x388] ;  /* 0x00038800011e7983 */ /* 0x000f220000300800 */
[C---:B------:R-:W-:Y:S02]  /*17090*/  FMUL R7, R125.reuse, R24 ;  /* 0x000000187d077220 */ /* 0x040fe40000400000 */
[----:B------:R-:W-:Y:S01]  /*170a0*/  FMUL R45, R0, R10 ;  /* 0x0000000a002d7220 */ /* 0x000fe20000400000 */
[----:B------:R-:W4:Y:S01]  /*170b0*/  LDL.LU R31, [R1+0x38c] ;  /* 0x00038c00011f7983 */ /* 0x000f220000300800 */
[----:B------:R-:W-:-:S03]  /*170c0*/  FMUL R46, R125, R9 ;  /* 0x000000097d2e7220 */ /* 0x000fc60000400000 */
[----:B------:R-:W4:Y:S01]  /*170d0*/  LDL.LU R11, [R1+0x580] ;  /* 0x00058000010b7983 */ /* 0x000f220000300800 */
[----:B------:R-:W-:-:S03]  /*170e0*/  FMUL R47, R125, R8 ;  /* 0x000000087d2f7220 */ /* 0x000fc60000400000 */
[----:B------:R-:W4:Y:S04]  /*170f0*/  LDL.LU R10, [R1+0x584] ;  /* 0x00058400010a7983 */ /* 0x000f280000300800 */
[----:B------:R-:W4:Y:S04]  /*17100*/  LDL.LU R9, [R1+0x588] ;  /* 0x0005880001097983 */ /* 0x000f280000300800 */
[----:B------:R-:W4:Y:S01]  /*17110*/  LDL.LU R8, [R1+0x58c] ;  /* 0x00058c0001087983 */ /* 0x000f220000300800 */
[----:B------:R-:W-:Y:S03]  /*17120*/  HMMA.16816.F32.BF16 R24, R56, R68, R4 ;  /* 0x000000443818723c */ /* 0x000fe60000041804 */
[----:B------:R-:W4:Y:S04]  /*17130*/  LDL.LU R82, [R1+0xcdc] ;  /* 0x000cdc0001527983 */ /* 0x000f280000300800 */
[----:B------:R-:W4:Y:S04]  /*17140*/  LDL.LU R83, [R1+0xcd8] ;  /* 0x000cd80001537983 */ /* 0x000f280000300800 */
[----:B------:R-:W4:Y:S04]  /*17150*/  LDL.LU R78, [R1+0xcd4] ;  /* 0x000cd400014e7983 */ /* 0x000f280000300800 */
[----:B------:R-:W4:Y:S04]  /*17160*/  LDL.LU R79, [R1+0xcd0] ;  /* 0x000cd000014f7983 */ /* 0x000f280000300800 */
[----:B------:R-:W4:Y:S04]  /*17170*/  LDL.LU R4, [R1+0x570] ;  /* 0x0005700001047983 */ /* 0x000f280000300800 */
[----:B------:R-:W4:Y:S04]  /*17180*/  LDL.LU R5, [R1+0x574] ;  /* 0x0005740001057983 */ /* 0x000f280000300800 */
[----:B------:R-:W4:Y:S04]  /*17190*/  LDL.LU R6, [R1+0x578] ;  /* 0x0005780001067983 */ /* 0x000f280000300800 */
[----:B------:R-:W4:Y:S01]  /*171a0*/  LDL.LU R7, [R1+0x57c] ;  /* 0x00057c0001077983 */ /* 0x000f220000300800 */
[----:B------:R-:W-:-:S03]  /*171b0*/  IMAD.MOV.U32 R20, RZ, RZ, R74 ;  /* 0x000000ffff147224 */ /* 0x000fc600078e004a */
[----:B------:R-:W4:Y:S01]  /*171c0*/  LDL.LU R36, [R1+0x3a0] ;  /* 0x0003a00001247983 */ /* 0x000f220000300800 */
[----:B------:R-:W-:-:S03]  /*171d0*/  IMAD.MOV.U32 R21, RZ, RZ, R75 ;  /* 0x000000ffff157224 */ /* 0x000fc600078e004b */
[----:B------:R-:W4:Y:S01]  /*171e0*/  LDL.LU R37, [R1+0x3a4] ;  /* 0x0003a40001257983 */ /* 0x000f220000300800 */
[----:B------:R-:W-:-:S03]  /*171f0*/  MOV R22, R70 ;  /* 0x0000004600167202 */ /* 0x000fc60000000f00 */
[----:B------:R-:W4:Y:S01]  /*17200*/  LDL.LU R38, [R1+0x3a8] ;  /* 0x0003a80001267983 */ /* 0x000f220000300800 */
[----:B------:R-:W-:-:S03]  /*17210*/  IMAD.MOV.U32 R23, RZ, RZ, R71 ;  /* 0x000000ffff177224 */ /* 0x000fc600078e0047 */
[----:B------:R-:W4:Y:S04]  /*17220*/  LDL.LU R39, [R1+0x3ac] ;  /* 0x0003ac0001277983 */ /* 0x000f280000300800 */
[----:B------:R-:W4:Y:S04]  /*17230*/  LDL.LU R74, [R1+0xccc] ;  /* 0x000ccc00014a7983 */ /* 0x000f280000300800 */
[----:B------:R-:W4:Y:S04]  /*17240*/  LDL.LU R75, [R1+0xcc8] ;  /* 0x000cc800014b7983 */ /* 0x000f280000300800 */
[----:B------:R-:W4:Y:S04]  /*17250*/  LDL.LU R70, [R1+0xcc4] ;  /* 0x000cc40001467983 */ /* 0x000f280000300800 */
[----:B------:R-:W4:Y:S01]  /*17260*/  LDL.LU R71, [R1+0xcc0] ;  /* 0x000cc00001477983 */ /* 0x000f220000300800 */
[----:B0-----:R-:W-:Y:S01]  /*17270*/  IMAD.MOV.U32 R2, RZ, RZ, R24 ;  /* 0x000000ffff027224 */ /* 0x001fe200078e0018 */
[----:B------:R-:W-:Y:S01]  /*17280*/  MOV R124, R25 ;  /* 0x00000019007c7202 */ /* 0x000fe20000000f00 */
[----:B------:R-:W-:-:S02]  /*17290*/  IMAD.MOV.U32 R69, RZ, RZ, R26 ;  /* 0x000000ffff457224 */ /* 0x000fc400078e001a */
[----:B------:R-:W-:Y:S01]  /*172a0*/  IMAD.MOV.U32 R68, RZ, RZ, R27 ;  /* 0x000000ffff447224 */ /* 0x000fe200078e001b */
[----:B------:R-:W-:Y:S01]  /*172b0*/  HMMA.16816.F32.BF16 R44, R56, R84, R44 ;  /* 0x00000054382c723c */ /* 0x000fe2000004182c */
[----:B------:R-:W-:Y:S01]  /*172c0*/  IMAD.MOV.U32 R60, RZ, RZ, R87 ;  /* 0x000000ffff3c7224 */ /* 0x000fe200078e0057 */
[----:B------:R-:W-:Y:S01]  /*172d0*/  MOV R61, R86 ;  /* 0x00000056003d7202 */ /* 0x000fe20000000f00 */
[----:B------:R-:W-:Y:S02]  /*172e0*/  IMAD.MOV.U32 R62, RZ, RZ, R90 ;  /* 0x000000ffff3e7224 */ /* 0x000fe400078e005a */
[----:B------:R-:W-:Y:S11]  /*172f0*/  IMAD.MOV.U32 R63, RZ, RZ, R98 ;  /* 0x000000ffff3f7224 */ /* 0x000ff600078e0062 */
[----:B------:R-:W-:Y:S07]  /*17300*/  @!UPT UIADD3 URZ, URZ, URZ, URZ ;  /* 0x0000003f3f3ff290 */ /* 0x000fee000fffe03f */
[----:B------:R-:W-:Y:S04]  /*17310*/  STL.64 [R1+0xb40], R46 ;  /* 0x000b402e01007387 */ /* 0x000fe80000100a00 */
[----:B------:R-:W-:Y:S04]  /*17320*/  STL.64 [R1+0xb38], R44 ;  /* 0x000b382c01007387 */ /* 0x000fe80000100a00 */
[----:B--2---:R-:W0:Y:S01]  /*17330*/  LDSM.16.M88.4 R24, [R73+0x28000] ;  /* 0x028000004918783b */ /* 0x004e220000000200 */
[----:B------:R-:W-:Y:S01]  /*17340*/  IMAD.MOV.U32 R64, RZ, RZ, R91 ;  /* 0x000000ffff407224 */ /* 0x000fe200078e005b */
[----:B------:R-:W-:Y:S01]  /*17350*/  MOV R66, R95 ;  /* 0x0000005f00427202 */ /* 0x000fe20000000f00 */
[----:B------:R-:W-:Y:S01]  /*17360*/  IMAD.MOV.U32 R65, RZ, RZ, R94 ;  /* 0x000000ffff417224 */ /* 0x000fe200078e005e */
[----:B------:R-:W1:Y:S01]  /*17370*/  LDSM.16.M88.4 R40, [R73+0x28400] ;  /* 0x028400004928783b */ /* 0x000e620000000200 */
[----:B------:R-:W-:-:S03]  /*17380*/  IMAD.MOV.U32 R67, RZ, RZ, R99 ;  /* 0x000000ffff437224 */ /* 0x000fc600078e0063 */
[----:B------:R-:W2:Y:S01]  /*17390*/  LDSM.16.M88.4 R108, [R73+0x28800] ;  /* 0x02880000496c783b */ /* 0x000ea20000000200 */
[C---:B---3--:R-:W-:Y:S02]  /*173a0*/  FMUL R48, R0.reuse, R15 ;  /* 0x0000000f00307220 */ /* 0x048fe40000400000 */
[----:B----4-:R-:W-:Y:S02]  /*173b0*/  FMUL R49, R0, R14 ;  /* 0x0000000e00317220 */ /* 0x010fe40000400000 */
        /* <DEDUP_REMOVED lines=12> */
[----:B------:R-:W-:Y:S08]  /*17480*/  HMMA.16816.F32.BF16 R56, R56, R96, R4 ;  /* 0x000000603838723c */ /* 0x000ff00000041804 */
[C---:B0-----:R-:W-:Y:S08]  /*17490*/  HMMA.16816.F32.BF16 R4, R24.reuse, R78, R28 ;  /* 0x0000004e1804723c */ /* 0x041ff0000004181c */
[C---:B------:R-:W-:Y:S08]  /*174a0*/  HMMA.16816.F32.BF16 R8, R24.reuse, R74, R32 ;  /* 0x0000004a1808723c */ /* 0x040ff00000041820 */
[C---:B------:R-:W-:Y:S01]  /*174b0*/  HMMA.16816.F32.BF16 R12, R24.reuse, R70, R36 ;  /* 0x00000046180c723c */ /* 0x040fe20000041824 */
[----:B------:R-:W-:Y:S04]  /*174c0*/  STL.64 [R1+0xb50], R50 ;  /* 0x000b503201007387 */ /* 0x000fe80000100a00 */
        /* <DEDUP_REMOVED lines=9> */
[----:B------:R0:W-:Y:S04]  /*17560*/  STL.64 [R1+0x1b8], R10 ;  /* 0x0001b80a01007387 */ /* 0x0001e80000100a00 */
[----:B------:R-:W-:Y:S04]  /*17570*/  STL.64 [R1+0xb80], R4 ;  /* 0x000b800401007387 */ /* 0x000fe80000100a00 */
[----:B------:R-:W3:Y:S04]  /*17580*/  LDL.LU R87, [R1+0xcbc] ;  /* 0x000cbc0001577983 */ /* 0x000ee80000300800 */
[----:B------:R-:W4:Y:S04]  /*17590*/  LDL.LU R86, [R1+0xcb8] ;  /* 0x000cb80001567983 */ /* 0x000f280000300800 */
        /* <DEDUP_REMOVED lines=10> */
[----:B------:R-:W1:Y:S04]  /*17640*/  LDL.LU R112, [R1+0x300] ;  /* 0x0003000001707983 */ /* 0x000e680000300800 */
[----:B------:R-:W1:Y:S04]  /*17650*/  LDL.LU R113, [R1+0x304] ;  /* 0x0003040001717983 */ /* 0x000e680000300800 */
[----:B------:R-:W1:Y:S04]  /*17660*/  LDL.LU R114, [R1+0x308] ;  /* 0x0003080001727983 */ /* 0x000e680000300800 */
[----:B------:R-:W1:Y:S04]  /*17670*/  LDL.LU R115, [R1+0x30c] ;  /* 0x00030c0001737983 */ /* 0x000e680000300800 */
[----:B------:R-:W2:Y:S04]  /*17680*/  LDL.LU R44, [R1+0x310] ;  /* 0x00031000012c7983 */ /* 0x000ea80000300800 */
[----:B------:R-:W2:Y:S04]  /*17690*/  LDL.LU R45, [R1+0x314] ;  /* 0x00031400012d7983 */ /* 0x000ea80000300800 */
[----:B------:R-:W2:Y:S04]  /*176a0*/  LDL.LU R46, [R1+0x318] ;  /* 0x00031800012e7983 */ /* 0x000ea80000300800 */
[----:B------:R-:W2:Y:S04]  /*176b0*/  LDL.LU R47, [R1+0x31c] ;  /* 0x00031c00012f7983 */ /* 0x000ea80000300800 */
[----:B------:R-:W2:Y:S04]  /*176c0*/  LDL.LU R16, [R1+0x350] ;  /* 0x0003500001107983 */ /* 0x000ea80000300800 */
[----:B------:R-:W2:Y:S04]  /*176d0*/  LDL.LU R17, [R1+0x354] ;  /* 0x0003540001117983 */ /* 0x000ea80000300800 */
[----:B------:R-:W2:Y:S04]  /*176e0*/  LDL.LU R18, [R1+0x358] ;  /* 0x0003580001127983 */ /* 0x000ea80000300800 */
[----:B------:R-:W2:Y:S01]  /*176f0*/  LDL.LU R19, [R1+0x35c] ;  /* 0x00035c0001137983 */ /* 0x000ea20000300800 */
[----:B0-----:R-:W-:Y:S03]  /*17700*/  HMMA.16816.F32.BF16 R8, R24, R82, R20 ;  /* 0x000000521808723c */ /* 0x001fe60000041814 */
        /* <DEDUP_REMOVED lines=24> */
[----:B---3--:R-:W-:Y:S01]  /*17890*/  MOV R123, R87 ;  /* 0x00000057007b7202 */ /* 0x008fe20000000f00 */
[----:B----4-:R-:W-:-:S02]  /*178a0*/  IMAD.MOV.U32 R122, RZ, RZ, R86 ;  /* 0x000000ffff7a7224 */ /* 0x010fc400078e0056 */
[----:B--2---:R-:W-:Y:S01]  /*178b0*/  IMAD.MOV.U32 R121, RZ, RZ, R90 ;  /* 0x000000ffff797224 */ /* 0x004fe200078e005a */
[----:B------:R-:W-:Y:S02]  /*178c0*/  MOV R120, R98 ;  /* 0x0000006200787202 */ /* 0x000fe40000000f00 */
[----:B------:R-:W2:Y:S04]  /*178d0*/  LDL.LU R98, [R1+0xcac] ;  /* 0x000cac0001627983 */ /* 0x000ea80000300800 */
[----:B------:R-:W3:Y:S04]  /*178e0*/  LDL.LU R90, [R1+0xca8] ;  /* 0x000ca800015a7983 */ /* 0x000ee80000300800 */
[----:B------:R-:W4:Y:S04]  /*178f0*/  LDL.LU R86, [R1+0xca4] ;  /* 0x000ca40001567983 */ /* 0x000f280000300800 */
[----:B------:R-:W4:Y:S04]  /*17900*/  LDL.LU R87, [R1+0xca0] ;  /* 0x000ca00001577983 */ /* 0x000f280000300800 */
[----:B------:R-:W3:Y:S04]  /*17910*/  LDL.LU R91, [R1+0xc9c] ;  /* 0x000c9c00015b7983 */ /* 0x000ee80000300800 */
[----:B------:R-:W2:Y:S04]  /*17920*/  LDL.LU R94, [R1+0xc98] ;  /* 0x000c9800015e7983 */ /* 0x000ea80000300800 */
[----:B------:R-:W2:Y:S04]  /*17930*/  LDL.LU R95, [R1+0xc94] ;  /* 0x000c9400015f7983 */ /* 0x000ea80000300800 */
[----:B------:R-:W2:Y:S04]  /*17940*/  LDL.LU R99, [R1+0xc90] ;  /* 0x000c900001637983 */ /* 0x000ea80000300800 */
[----:B------:R-:W-:Y:S04]  /*17950*/  STL.64 [R1+0xb98], R10 ;  /* 0x000b980a01007387 */ /* 0x000fe80000100a00 */
[----:B------:R1:W-:Y:S02]  /*17960*/  STL.64 [R1+0xb90], R8 ;  /* 0x000b900801007387 */ /* 0x0003e40000100a00 */
[C---:B-1----:R-:W-:Y:S07]  /*17970*/  HMMA.16816.F32.BF16 R8, R40.reuse, R78, R112 ;  /* 0x0000004e2808723c */ /* 0x042fee0000041870 */
[----:B------:R-:W-:Y:S01]  /*17980*/  IMAD.MOV.U32 R114, RZ, RZ, R104 ;  /* 0x000000ffff727224 */ /* 0x000fe200078e0068 */
[----:B------:R-:W-:Y:S01]  /*17990*/  MOV R115, R106 ;  /* 0x0000006a00737202 */ /* 0x000fe20000000f00 */
[----:B------:R-:W-:Y:S08]  /*179a0*/  HMMA.16816.F32.BF16 R4, R40, R70, R48 ;  /* 0x000000462804723c */ /* 0x000ff00000041830 */
[C---:B----4-:R-:W-:Y:S08]  /*179b0*/  HMMA.16816.F32.BF16 R12, R24.reuse, R86, R12 ;  /* 0x00000056180c723c */ /* 0x050ff0000004180c */
[C---:B---3--:R-:W-:Y:S08]  /*179c0*/  HMMA.16816.F32.BF16 R16, R24.reuse, R90, R16 ;  /* 0x0000005a1810723c */ /* 0x048ff00000041810 */
[C---:B--2---:R-:W-:Y:S08]  /*179d0*/  HMMA.16816.F32.BF16 R20, R24.reuse, R94, R20 ;  /* 0x0000005e1814723c */ /* 0x044ff00000041814 */
[----:B------:R-:W-:Y:S01]  /*179e0*/  HMMA.16816.F32.BF16 R24, R24, R98, R52 ;  /* 0x000000621818723c */ /* 0x000fe20000041834 */
[----:B------:R-:W-:Y:S04]  /*179f0*/  STL.64 [R1+0xba8], R14 ;  /* 0x000ba80e01007387 */ /* 0x000fe80000100a00 */
[----:B------:R0:W-:Y:S04]  /*17a00*/  STL.64 [R1+0xba0], R12 ;  /* 0x000ba00c01007387 */ /* 0x0001e80000100a00 */
[----:B------:R-:W-:Y:S04]  /*17a10*/  STL.64 [R1+0xbb8], R18 ;  /* 0x000bb81201007387 */ /* 0x000fe80000100a00 */
[----:B------:R-:W-:Y:S04]  /*17a20*/  STL.64 [R1+0xbb0], R16 ;  /* 0x000bb01001007387 */ /* 0x000fe80000100a00 */
[----:B------:R-:W-:Y:S01]  /*17a30*/  STL.64 [R1+0xbc8], R22 ;  /* 0x000bc81601007387 */ /* 0x000fe20000100a00 */
[C---:B0-----:R-:W-:Y:S03]  /*17a40*/  HMMA.16816.F32.BF16 R12, R40.reuse, R74, R44 ;  /* 0x0000004a280c723c */ /* 0x041fe6000004182c */
[----:B------:R-:W-:Y:S04]  /*17a50*/  STL.64 [R1+0xbc0], R20 ;  /* 0x000bc01401007387 */ /* 0x000fe80000100a00 */
[----:B------:R-:W-:Y:S01]  /*17a60*/  STL.64 [R1+0xbd8], R26 ;  /* 0x000bd81a01007387 */ /* 0x000fe20000100a00 */
[C---:B------:R-:W-:Y:S03]  /*17a70*/  HMMA.16816.F32.BF16 R28, R40.reuse, R86, R28 ;  /* 0x00000056281c723c */ /* 0x040fe6000004181c */
[----:B------:R-:W-:Y:S04]  /*17a80*/  STL.64 [R1+0xbd0], R24 ;  /* 0x000bd01801007387 */ /* 0x000fe80000100a00 */
[----:B------:R-:W-:Y:S04]  /*17a90*/  STL.64 [R1+0x320], R4 ;  /* 0x0003200401007387 */ /* 0x000fe80000100a00 */
[----:B------:R0:W-:Y:S02]  /*17aa0*/  STL.64 [R1+0x328], R6 ;  /* 0x0003280601007387 */ /* 0x0001e40000100a00 */
[C---:B0-----:R-:W-:Y:S02]  /*17ab0*/  HMMA.16816.F32.BF16 R4, R40.reuse, R82, R116 ;  /* 0x000000522804723c */ /* 0x041fe40000041874 */
[----:B------:R-:W-:Y:S04]  /*17ac0*/  STL.64 [R1+0x310], R12 ;  /* 0x0003100c01007387 */ /* 0x000fe80000100a00 */
[----:B------:R-:W-:Y:S02]  /*17ad0*/  STL.64 [R1+0x318], R14 ;  /* 0x0003180e01007387 */ /* 0x000fe40000100a00 */
[C---:B------:R-:W-:Y:S02]  /*17ae0*/  HMMA.16816.F32.BF16 R32, R40.reuse, R90, R32 ;  /* 0x0000005a2820723c */ /* 0x040fe40000041820 */
[----:B------:R-:W-:Y:S04]  /*17af0*/  STL.64 [R1+0x300], R8 ;  /* 0x0003000801007387 */ /* 0x000fe80000100a00 */
[----:B------:R0:W-:Y:S02]  /*17b00*/  STL.64 [R1+0x308], R10 ;  /* 0x0003080a01007387 */ /* 0x0001e40000100a00 */
[C---:B------:R-:W-:Y:S02]  /*17b10*/  HMMA.16816.F32.BF16 R36, R40.reuse, R94, R36 ;  /* 0x0000005e2824723c */ /* 0x040fe40000041824 */
[----:B------:R-:W-:Y:S06]  /*17b20*/  STL.64 [R1+0xbe8], R30 ;  /* 0x000be81e01007387 */ /* 0x000fec0000100a00 */
[----:B------:R-:W-:Y:S01]  /*17b30*/  HMMA.16816.F32.BF16 R40, R40, R98, R120 ;  /* 0x000000622828723c */ /* 0x000fe20000041878 */
[----:B------:R-:W-:Y:S04]  /*17b40*/  STL.64 [R1+0x2f0], R4 ;  /* 0x0002f00401007387 */ /* 0x000fe80000100a00 */
[----:B------:R1:W-:Y:S03]  /*17b50*/  STL.64 [R1+0x2f8], R6 ;  /* 0x0002f80601007387 */ /* 0x0003e60000100a00 */
[C---:B0-----:R-:W-:Y:S08]  /*17b60*/  HMMA.16816.F32.BF16 R8, R108.reuse, R70, R64 ;  /* 0x000000466c08723c */ /* 0x041ff00000041840 */
[----:B-1----:R-:W-:Y:S01]  /*17b70*/  HMMA.16816.F32.BF16 R4, R108, R74, R60 ;  /* 0x0000004a6c04723c */ /* 0x002fe2000004183c */
[----:B------:R-:W-:Y:S04]  /*17b80*/  STL.64 [R1+0xbe0], R28 ;  /* 0x000be01c01007387 */ /* 0x000fe80000100a00 */
[----:B------:R-:W-:Y:S04]  /*17b90*/  STL.64 [R1+0xc00], R34 ;  /* 0x000c002201007387 */ /* 0x000fe80000100a00 */
[----:B------:R-:W-:Y:S04]  /*17ba0*/  STL.64 [R1+0xbf8], R32 ;  /* 0x000bf82001007387 */ /* 0x000fe80000100a00 */
[----:B------:R-:W-:Y:S04]  /*17bb0*/  STL.64 [R1+0xc10], R38 ;  /* 0x000c102601007387 */ /* 0x000fe80000100a00 */
[----:B------:R-:W-:Y:S04]  /*17bc0*/  STL.64 [R1+0xc08], R36 ;  /* 0x000c082401007387 */ /* 0x000fe80000100a00 */
[----:B------:R-:W-:Y:S04]  /*17bd0*/  STL.64 [R1+0xc20], R42 ;  /* 0x000c202a01007387 */ /* 0x000fe80000100a00 */
[----:B------:R-:W-:Y:S04]  /*17be0*/  STL.64 [R1+0xc18], R40 ;  /* 0x000c182801007387 */ /* 0x000fe80000100a00 */
[----:B------:R-:W2:Y:S04]  /*17bf0*/  LDL.LU R112, [R1+0x1a0] ;  /* 0x0001a00001707983 */ /* 0x000ea80000300800 */
[----:B------:R-:W-:Y:S04]  /*17c00*/  STL.64 [R1+0x2d0], R8 ;  /* 0x0002d00801007387 */ /* 0x000fe80000100a00 */
[----:B------:R-:W-:Y:S04]  /*17c10*/  STL.64 [R1+0x2d8], R10 ;  /* 0x0002d80a01007387 */ /* 0x000fe80000100a00 */
[----:B------:R-:W-:Y:S01]  /*17c20*/  STL.64 [R1+0x2c0], R4 ;  /* 0x0002c00401007387 */ /* 0x000fe20000100a00 */
[----:B------:R-:W-:-:S03]  /*17c30*/  IMAD.MOV.U32 R44, RZ, RZ, R107 ;  /* 0x000000ffff2c7224 */ /* 0x000fc600078e006b */
[----:B------:R0:W-:Y:S01]  /*17c40*/  STL.64 [R1+0x2c8], R6 ;  /* 0x0002c80601007387 */ /* 0x0001e20000100a00 */
[----:B------:R-:W-:-:S03]  /*17c50*/  IMAD.MOV.U32 R45, RZ, RZ, R105 ;  /* 0x000000ffff2d7224 */ /* 0x000fc600078e0069 */
[----:B------:R-:W2:Y:S04]  /*17c60*/  LDL.LU R113, [R1+0x1a4] ;  /* 0x0001a40001717983 */ /* 0x000ea80000300800 */
[----:B------:R-:W3:Y:S04]  /*17c70*/  LDL.LU R104, [R1+0xc8c] ;  /* 0x000c8c0001687983 */ /* 0x000ee80000300800 */
[----:B------:R-:W4:Y:S04]  /*17c80*/  LDL.LU R106, [R1+0xc88] ;  /* 0x000c8800016a7983 */ /* 0x000f280000300800 */
[----:B------:R-:W2:Y:S04]  /*17c90*/  LDL.LU R107, [R1+0xc84] ;  /* 0x000c8400016b7983 */ /* 0x000ea80000300800 */
[----:B------:R-:W2:Y:S04]  /*17ca0*/  LDL.LU R105, [R1+0xc80] ;  /* 0x000c800001697983 */ /* 0x000ea80000300800 */
[----:B------:R-:W2:Y:S04]  /*17cb0*/  LDL.LU R46, [R1+0x1d8] ;  /* 0x0001d800012e7983 */ /* 0x000ea80000300800 */
[----:B------:R-:W2:Y:S01]  /*17cc0*/  LDL.LU R47, [R1+0x1dc] ;  /* 0x0001dc00012f7983 */ /* 0x000ea20000300800 */
[----:B---3--:R-:W-:-:S03]  /*17cd0*/  MOV R52, R104 ;  /* 0x0000006800347202 */ /* 0x008fc60000000f00 */
[----:B------:R-:W0:Y:S01]  /*17ce0*/  LDL.LU R104, [R1+0xc7c] ;  /* 0x000c7c0001687983 */ /* 0x000e220000300800 */
[----:B----4-:R-:W-:-:S03]  /*17cf0*/  IMAD.MOV.U32 R53, RZ, RZ, R106 ;  /* 0x000000ffff357224 */ /* 0x010fc600078e006a */
[----:B------:R-:W3:Y:S01]  /*17d00*/  LDL.LU R106, [R1+0xc78] ;  /* 0x000c7800016a7983 */ /* 0x000ee20000300800 */
[----:B--2---:R-:W-:-:S03]  /*17d10*/  IMAD.MOV.U32 R54, RZ, RZ, R107 ;  /* 0x000000ffff367224 */ /* 0x004fc600078e006b */
[----:B------:R-:W2:Y:S01]  /*17d20*/  LDL.LU R107, [R1+0xc74] ;  /* 0x000c7400016b7983 */ /* 0x000ea20000300800 */
[----:B------:R-:W-:-:S03]  /*17d30*/  MOV R55, R105 ;  /* 0x0000006900377202 */ /* 0x000fc60000000f00 */
[----:B------:R-:W2:Y:S04]  /*17d40*/  LDL.LU R105, [R1+0xc70] ;  /* 0x000c700001697983 */ /* 0x000ea80000300800 */
[----:B------:R-:W2:Y:S04]  /*17d50*/  LDL.LU R56, [R1+0x200] ;  /* 0x0002000001387983 */ /* 0x000ea80000300800 */
[----:B------:R-:W2:Y:S04]  /*17d60*/  LDL.LU R57, [R1+0x204] ;  /* 0x0002040001397983 */ /* 0x000ea80000300800 */
[----:B------:R-:W2:Y:S04]  /*17d70*/  LDL.LU R58, [R1+0x208] ;  /* 0x00020800013a7983 */ /* 0x000ea80000300800 */
[----:B------:R-:W2:Y:S01]  /*17d80*/  LDL.LU R59, [R1+0x20c] ;  /* 0x00020c00013b7983 */ /* 0x000ea20000300800 */
[----:B------:R-:W-:Y:S01]  /*17d90*/  IMAD.MOV.U32 R117, RZ, RZ, R100 ;  /* 0x000000ffff757224 */ /* 0x000fe200078e0064 */
[----:B------:R-:W-:Y:S01]  /*17da0*/  MOV R118, R101 ;  /* 0x0000006500767202 */ /* 0x000fe20000000f00 */
[----:B------:R-:W-:-:S02]  /*17db0*/  IMAD.MOV.U32 R119, RZ, RZ, R102 ;  /* 0x000000ffff777224 */ /* 0x000fc400078e0066 */
[----:B------:R-:W-:Y:S02]  /*17dc0*/  IMAD.MOV.U32 R120, RZ, RZ, R103 ;  /* 0x000000ffff787224 */ /* 0x000fe400078e0067 */
[----:B0-----:R-:W-:Y:S02]  /*17dd0*/  IMAD.MOV.U32 R7, RZ, RZ, R104 ;  /* 0x000000ffff077224 */ /* 0x001fe400078e0068 */
[----:B------:R-:W4:Y:S01]  /*17de0*/  LDL.LU R104, [R1+0x270] ;  /* 0x0002700001687983 */ /* 0x000f220000300800 */
[----:B---3--:R-:W-:Y:S02]  /*17df0*/  IMAD.MOV.U32 R5, RZ, RZ, R106 ;  /* 0x000000ffff057224 */ /* 0x008fe400078e006a */
[----:B--2---:R-:W-:Y:S01]  /*17e00*/  IMAD.MOV.U32 R4, RZ, RZ, R107 ;  /* 0x000000ffff047224 */ /* 0x004fe200078e006b */
[----:B------:R-:W-:Y:S02]  /*17e10*/  MOV R6, R105 ;  /* 0x0000006900067202 */ /* 0x000fe40000000f00 */
[----:B------:R-:W4:Y:S04]  /*17e20*/  LDL.LU R105, [R1+0x274] ;  /* 0x0002740001697983 */ /* 0x000f280000300800 */
[----:B------:R-:W4:Y:S04]  /*17e30*/  LDL.LU R106, [R1+0x278] ;  /* 0x00027800016a7983 */ /* 0x000f280000300800 */
[----:B------:R-:W4:Y:S04]  /*17e40*/  LDL.LU R107, [R1+0x27c] ;  /* 0x00027c00016b7983 */ /* 0x000f280000300800 */
[----:B------:R-:W2:Y:S04]  /*17e50*/  LDL.LU R20, [R1+0x280] ;  /* 0x0002800001147983 */ /* 0x000ea80000300800 */
[----:B------:R-:W2:Y:S04]  /*17e60*/  LDL.LU R21, [R1+0x284] ;  /* 0x0002840001157983 */ /* 0x000ea80000300800 */
[----:B------:R-:W2:Y:S04]  /*17e70*/  LDL.LU R22, [R1+0x288] ;  /* 0x0002880001167983 */ /* 0x000ea80000300800 */
[----:B------:R-:W2:Y:S04]  /*17e80*/  LDL.LU R23, [R1+0x28c] ;  /* 0x00028c0001177983 */ /* 0x000ea80000300800 */
        /* <DEDUP_REMOVED lines=32> */
[C---:B--2---:R-:W-:Y:S08]  /*18090*/  HMMA.16816.F32.BF16 R24, R108.reuse, R78, R20 ;  /* 0x0000004e6c18723c */ /* 0x044ff00000041814 */
[C---:B----4-:R-:W-:Y:S01]  /*180a0*/  HMMA.16816.F32.BF16 R20, R108.reuse, R82, R104 ;  /* 0x000000526c14723c */ /* 0x050fe20000041868 */
[----:B------:R-:W-:Y:S11]  /*180b0*/  LDSM.16.M88.4 R104, [R73+0x28c00] ;  /* 0x028c00004968783b */ /* 0x000ff60000000200 */
[----:B------:R-:W-:Y:S03]  /*180c0*/  @!UPT UIADD3 URZ, URZ, URZ, URZ ;  /* 0x0000003f3f3ff290 */ /* 0x000fe6000fffe03f */
[----:B------:R-:W-:Y:S04]  /*180d0*/  STL.64 [R1+0x2b0], R24 ;  /* 0x0002b01801007387 */ /* 0x000fe80000100a00 */
[----:B------:R-:W-:Y:S04]  /*180e0*/  STL.64 [R1+0x2b8], R26 ;  /* 0x0002b81a01007387 */ /* 0x000fe80000100a00 */
[----:B------:R-:W-:Y:S04]  /*180f0*/  STL.64 [R1+0x2a0], R20 ;  /* 0x0002a01401007387 */ /* 0x000fe80000100a00 */
[----:B------:R3:W-:Y:S02]  /*18100*/  STL.64 [R1+0x2a8], R22 ;  /* 0x0002a81601007387 */ /* 0x0007e40000100a00 */
[C---:B---3--:R-:W-:Y:S02]  /*18110*/  HMMA.16816.F32.BF16 R20, R108.reuse, R90, R64 ;  /* 0x0000005a6c14723c */ /* 0x048fe40000041840 */
[----:B------:R-:W0:Y:S06]  /*18120*/  LDSM.16.M88.4 R64, [R73+0x29400] ;  /* 0x029400004940783b */ /* 0x000e2c0000000200 */
[C---:B------:R-:W-:Y:S08]  /*18130*/  HMMA.16816.F32.BF16 R16, R108.reuse, R98, R16 ;  /* 0x000000626c10723c */ /* 0x040ff00000041810 */
[C---:B------:R-:W-:Y:S01]  /*18140*/  HMMA.16816.F32.BF16 R24, R108.reuse, R86, R100 ;  /* 0x000000566c18723c */ /* 0x040fe20000041864 */
[----:B------:R-:W-:Y:S11]  /*18150*/  LDSM.16.M88.4 R100, [R73+0x29000] ;  /* 0x029000004964783b */ /* 0x000ff60000000200 */
[----:B------:R-:W-:Y:S11]  /*18160*/  @!UPT UIADD3 URZ, URZ, URZ, URZ ;  /* 0x0000003f3f3ff290 */ /* 0x000ff6000fffe03f */
[----:B------:R-:W-:Y:S04]  /*18170*/  STL.64 [R1+0x290], R24 ;  /* 0x0002901801007387 */ /* 0x000fe80000100a00 */
[----:B------:R-:W-:Y:S04]  /*18180*/  STL.64 [R1+0x298], R26 ;  /* 0x0002981a01007387 */ /* 0x000fe80000100a00 */
[----:B0-----:R-:W-:Y:S04]  /*18190*/  STL.64 [R1+0xc30], R66 ;  /* 0x000c304201007387 */ /* 0x001fe80000100a00 */
[----:B------:R-:W-:Y:S04]  /*181a0*/  STL.64 [R1+0x280], R20 ;  /* 0x0002801401007387 */ /* 0x000fe80000100a00 */
[----:B------:R0:W-:Y:S02]  /*181b0*/  STL.64 [R1+0x288], R22 ;  /* 0x0002881601007387 */ /* 0x0001e40000100a00 */
[----:B0-----:R-:W-:Y:S02]  /*181c0*/  HMMA.16816.F32.BF16 R20, R108, R94, R60 ;  /* 0x0000005e6c14723c */ /* 0x001fe4000004183c */
[----:B------:R-:W0:Y:S04]  /*181d0*/  LDSM.16.M88.4 R60, [R73+0x29800] ;  /* 0x02980000493c783b */ /* 0x000e280000000200 */
[----:B------:R-:W1:Y:S04]  /*181e0*/  LDSM.16.M88.4 R108, [R73+0x29c00] ;  /* 0x029c0000496c783b */ /* 0x000e680000000200 */
[----:B------:R-:W-:Y:S04]  /*181f0*/  STL.64 [R1+0xc28], R64 ;  /* 0x000c284001007387 */ /* 0x000fe80000100a00 */
[----:B0-----:R-:W-:Y:S09]  /*18200*/  STL.64 [R1+0xc40], R62 ;  /* 0x000c403e01007387 */ /* 0x001ff20000100a00 */
[----:B------:R-:W-:Y:S04]  /*18210*/  STL.64 [R1+0x270], R20 ;  /* 0x0002701401007387 */ /* 0x000fe80000100a00 */
[----:B------:R0:W-:Y:S04]  /*18220*/  STL.64 [R1+0x278], R22 ;  /* 0x0002781601007387 */ /* 0x0001e80000100a00 */
[----:B------:R-:W-:Y:S04]  /*18230*/  STL.64 [R1+0xc38], R60 ;  /* 0x000c383c01007387 */ /* 0x000fe80000100a00 */
[----:B-1----:R-:W-:Y:S04]  /*18240*/  STL.64 [R1+0xc50], R110 ;  /* 0x000c506e01007387 */ /* 0x002fe80000100a00 */
[----:B------:R-:W-:Y:S01]  /*18250*/  STL.64 [R1+0x240], R16 ;  /* 0x0002401001007387 */ /* 0x000fe20000100a00 */
[C---:B0-----:R-:W-:Y:S03]  /*18260*/  HMMA.16816.F32.BF16 R20, R104.reuse, R70, R12 ;  /* 0x000000466814723c */ /* 0x041fe6000004180c */
[----:B------:R0:W-:Y:S05]  /*18270*/  STL.64 [R1+0x248], R18 ;  /* 0x0002481201007387 */ /* 0x0001ea0000100a00 */
[C---:B------:R-:W-:Y:S08]  /*18280*/  HMMA.16816.F32.BF16 R12, R104.reuse, R78, R4 ;  /* 0x0000004e680c723c */ /* 0x040ff00000041804 */
        /* <DEDUP_REMOVED lines=11> */
[----:B------:R1:W-:Y:S01]  /*18340*/  STL.64 [R1+0x218], R10 ;  /* 0x0002180a01007387 */ /* 0x0003e20000100a00 */
[C---:B0-----:R-:W-:Y:S03]  /*18350*/  HMMA.16816.F32.BF16 R12, R104.reuse, R90, R48 ;  /* 0x0000005a680c723c */ /* 0x041fe60000041830 */
[----:B------:R-:W-:Y:S04]  /*18360*/  STL.64 [R1+0x200], R4 ;  /* 0x0002000401007387 */ /* 0x000fe80000100a00 */
[----:B------:R0:W-:Y:S01]  /*18370*/  STL.64 [R1+0x208], R6 ;  /* 0x0002080601007387 */ /* 0x0001e20000100a00 */
[C---:B-1----:R-:W-:Y:S08]  /*18380*/  HMMA.16816.F32.BF16 R8, R104.reuse, R94, R44 ;  /* 0x0000005e6808723c */ /* 0x042ff0000004182c */
[----:B0-----:R-:W-:Y:S07]  /*18390*/  HMMA.16816.F32.BF16 R4, R104, R98, R112 ;  /* 0x000000626804723c */ /* 0x001fee0000041870 */
[----:B------:R-:W-:Y:S01]  /*183a0*/  STL.64 [R1+0x1f0], R12 ;  /* 0x0001f00c01007387 */ /* 0x000fe20000100a00 */
[----:B------:R-:W-:-:S03]  /*183b0*/  MOV R104, R2 ;  /* 0x0000000200687202 */ /* 0x000fc60000000f00 */
[----:B------:R-:W-:Y:S04]  /*183c0*/  STL.64 [R1+0x1f8], R14 ;  /* 0x0001f80e01007387 */ /* 0x000fe80000100a00 */
[----:B------:R-:W-:Y:S04]  /*183d0*/  STL.64 [R1+0x1e0], R8 ;  /* 0x0001e00801007387 */ /* 0x000fe80000100a00 */
[----:B------:R0:W-:Y:S04]  /*183e0*/  STL.64 [R1+0x1e8], R10 ;  /* 0x0001e80a01007387 */ /* 0x0001e80000100a00 */
[----:B------:R-:W2:Y:S04]  /*183f0*/  LDL.LU R2, [R1+0xc5c] ;  /* 0x000c5c0001027983 */ /* 0x000ea80000300800 */
[----:B------:R-:W-:Y:S01]  /*18400*/  STL.64 [R1+0x1d0], R4 ;  /* 0x0001d00401007387 */ /* 0x000fe20000100a00 */
[C---:B0-----:R-:W-:Y:S03]  /*18410*/  HMMA.16816.F32.BF16 R8, R100.reuse, R70, R116 ;  /* 0x000000466408723c */ /* 0x041fe60000041874 */
[----:B------:R0:W-:Y:S05]  /*18420*/  STL.64 [R1+0x1d8], R6 ;  /* 0x0001d80601007387 */ /* 0x0001ea0000100a00 */
[----:B0-----:R-:W-:Y:S01]  /*18430*/  HMMA.16816.F32.BF16 R4, R100, R74, R120 ;  /* 0x0000004a6404723c */ /* 0x001fe20000041878 */
[----:B------:R-:W-:-:S02]  /*18440*/  IMAD.MOV.U32 R105, RZ, RZ, R124 ;  /* 0x000000ffff697224 */ /* 0x000fc400078e007c */
[----:B------:R-:W3:Y:S04]  /*18450*/  LDL.LU R124, [R1+0xc58] ;  /* 0x000c5800017c7983 */ /* 0x000ee80000300800 */
[----:B------:R-:W4:Y:S08]  /*18460*/  LDL.LU R116, [R1+0x40] ;  /* 0x0000400001747983 */ /* 0x000f300000300800 */
[----:B------:R-:W-:Y:S04]  /*18470*/  STL.64 [R1+0x3a0], R8 ;  /* 0x0003a00801007387 */ /* 0x000fe80000100a00 */
[----:B------:R-:W-:Y:S04]  /*18480*/  STL.64 [R1+0x3a8], R10 ;  /* 0x0003a80a01007387 */ /* 0x000fe80000100a00 */
[----:B------:R0:W-:Y:S04]  /*18490*/  STL.64 [R1+0x390], R4 ;  /* 0x0003900401007387 */ /* 0x0001e80000100a00 */
[----:B------:R1:W-:Y:S04]  /*184a0*/  STL.64 [R1+0x398], R6 ;  /* 0x0003980601007387 */ /* 0x0003e80000100a00 */
[----:B------:R-:W4:Y:S04]  /*184b0*/  LDL.LU R117, [R1+0x44] ;  /* 0x0000440001757983 */ /* 0x000f280000300800 */
[----:B------:R-:W4:Y:S04]  /*184c0*/  LDL.LU R118, [R1+0x48] ;  /* 0x0000480001767983 */ /* 0x000f280000300800 */
        /* <DEDUP_REMOVED lines=15> */
[----:B-1----:R-:W2:Y:S04]  /*185c0*/  LDL.LU R6, [R1+0xa8] ;  /* 0x0000a80001067983 */ /* 0x002ea80000300800 */
        /* <DEDUP_REMOVED lines=61> */
[C---:B--2---:R-:W-:Y:S08]  /*189a0*/  HMMA.16816.F32.BF16 R60, R100.reuse, R82, R60 ;  /* 0x00000052643c723c */ /* 0x044ff0000004183c */
[C---:B---3--:R-:W-:Y:S08]  /*189b0*/  HMMA.16816.F32.BF16 R108, R100.reuse, R78, R108 ;  /* 0x0000004e646c723c */ /* 0x048ff0000004186c */
[C---:B----4-:R-:W-:Y:S11]  /*189c0*/  HMMA.16816.F32.BF16 R64, R100.reuse, R86, R64 ;  /* 0x000000566440723c */ /* 0x050ff60000041840 */
[----:B------:R-:W-:Y:S04]  /*189d0*/  @!UPT UIADD3 URZ, URZ, URZ, URZ ;  /* 0x0000003f3f3ff290 */ /* 0x000fe8000fffe03f */
[----:B------:R-:W-:Y:S04]  /*189e0*/  STL.64 [R1+0x380], R108 ;  /* 0x0003806c01007387 */ /* 0x000fe80000100a00 */
[----:B------:R0:W-:Y:S04]  /*189f0*/  STL.64 [R1+0x388], R110 ;  /* 0x0003886e01007387 */ /* 0x0001e80000100a00 */
[----:B0-----:R-:W2:Y:S04]  /*18a00*/  LDL.LU.64 R110, [R1+0xc50] ;  /* 0x000c5000016e7983 */ /* 0x001ea80000300a00 */
[----:B------:R-:W2:Y:S04]  /*18a10*/  LDL.LU.64 R108, [R1+0xc48] ;  /* 0x000c4800016c7983 */ /* 0x000ea80000300a00 */
[----:B------:R-:W-:Y:S04]  /*18a20*/  STL.64 [R1+0x370], R60 ;  /* 0x0003703c01007387 */ /* 0x000fe80000100a00 */
[----:B------:R0:W-:Y:S04]  /*18a30*/  STL.64 [R1+0x378], R62 ;  /* 0x0003783e01007387 */ /* 0x0001e80000100a00 */
[----:B0-----:R-:W3:Y:S04]  /*18a40*/  LDL.LU.64 R62, [R1+0xc40] ;  /* 0x000c4000013e7983 */ /* 0x001ee80000300a00 */
[----:B------:R-:W3:Y:S04]  /*18a50*/  LDL.LU.64 R60, [R1+0xc38] ;  /* 0x000c3800013c7983 */ /* 0x000ee80000300a00 */
[----:B------:R-:W-:Y:S04]  /*18a60*/  STL.64 [R1+0x360], R64 ;  /* 0x0003604001007387 */ /* 0x000fe80000100a00 */
[----:B------:R0:W-:Y:S04]  /*18a70*/  STL.64 [R1+0x368], R66 ;  /* 0x0003684201007387 */ /* 0x0001e80000100a00 */
[----:B0-----:R-:W4:Y:S04]  /*18a80*/  LDL.LU.64 R66, [R1+0xc30] ;  /* 0x000c300001427983 */ /* 0x001f280000300a00 */
[----:B------:R-:W4:Y:S01]  /*18a90*/  LDL.LU.64 R64, [R1+0xc28] ;  /* 0x000c280001407983 */ /* 0x000f220000300a00 */
[C---:B------:R-:W-:Y:S08]  /*18aa0*/  HMMA.16816.F32.BF16 R40, R100.reuse, R90, R40 ;  /* 0x0000005a6428723c */ /* 0x040ff00000041828 */
[C---:B------:R-:W-:Y:S08]  /*18ab0*/  HMMA.16816.F32.BF16 R36, R100.reuse, R94, R36 ;  /* 0x0000005e6424723c */ /* 0x040ff00000041824 */
[----:B------:R-:W-:Y:S07]  /*18ac0*/  HMMA.16816.F32.BF16 R100, R100, R98, R32 ;  /* 0x000000626464723c */ /* 0x000fee0000041820 */
[----:B------:R-:W-:Y:S04]  /*18ad0*/  STL.64 [R1+0x350], R40 ;  /* 0x0003502801007387 */ /* 0x000fe80000100a00 */
[----:B------:R0:W-:Y:S04]  /*18ae0*/  STL.64 [R1+0x358], R42 ;  /* 0x0003582a01007387 */ /* 0x0001e80000100a00 */
[----:B0-----:R0:W5:Y:S04]  /*18af0*/  LDL.LU.64 R42, [R1+0xc20] ;  /* 0x000c2000012a7983 */ /* 0x0011680000300a00 */
[----:B------:R0:W5:Y:S04]  /*18b00*/  LDL.LU.64 R40, [R1+0xc18] ;  /* 0x000c180001287983 */ /* 0x0001680000300a00 */
[----:B------:R-:W-:Y:S04]  /*18b10*/  STL.64 [R1+0x340], R36 ;  /* 0x0003402401007387 */ /* 0x000fe80000100a00 */
[----:B------:R1:W-:Y:S04]  /*18b20*/  STL.64 [R1+0x348], R38 ;  /* 0x0003482601007387 */ /* 0x0003e80000100a00 */
[----:B-1----:R0:W5:Y:S04]  /*18b30*/  LDL.LU.64 R38, [R1+0xc10] ;  /* 0x000c100001267983 */ /* 0x0021680000300a00 */
[----:B------:R0:W5:Y:S04]  /*18b40*/  LDL.LU.64 R36, [R1+0xc08] ;  /* 0x000c080001247983 */ /* 0x0001680000300a00 */
[----:B------:R0:W5:Y:S04]  /*18b50*/  LDL.LU.64 R34, [R1+0xc00] ;  /* 0x000c000001227983 */ /* 0x0001680000300a00 */
[----:B------:R0:W5:Y:S04]  /*18b60*/  LDL.LU.64 R32, [R1+0xbf8] ;  /* 0x000bf80001207983 */ /* 0x0001680000300a00 */
[----:B------:R1:W-:Y:S04]  /*18b70*/  STL.64 [R1+0x330], R100 ;  /* 0x0003306401007387 */ /* 0x0003e80000100a00 */
[----:B------:R0:W-:Y:S04]  /*18b80*/  STL.64 [R1+0x338], R102 ;  /* 0x0003386601007387 */ /* 0x0001e80000100a00 */
[----:B-1----:R-:W2:Y:S04]  /*18b90*/  LDL.LU R100, [R1+0x10] ;  /* 0x0000100001647983 */ /* 0x002ea80000300800 */
[----:B------:R-:W2:Y:S01]  /*18ba0*/  LDL.LU R101, [R1+0x14] ;  /* 0x0000140001657983 */ /* 0x000ea20000300800 */
[----:B0-----:R-:W-:-:S02]  /*18bb0*/  IMAD.MOV.U32 R102, RZ, RZ, R2 ;  /* 0x000000ffff667224 */ /* 0x001fc400078e0002 */
[----:B------:R-:W-:Y:S01]  /*18bc0*/  IMAD.MOV.U32 R103, RZ, RZ, R3 ;  /* 0x000000ffff677224 */ /* 0x000fe200078e0003 */
[----:B------:R-:W2:Y:S04]  /*18bd0*/  LDL.LU R2, [R1+0xbf4] ;  /* 0x000bf40001027983 */ /* 0x000ea80000300800 */
[----:B------:R-:W2:Y:S01]  /*18be0*/  LDL.LU R3, [R1+0xbf0] ;  /* 0x000bf00001037983 */ /* 0x000ea20000300800 */
[----:B------:R-:W-:Y:S01]  /*18bf0*/  MOV R107, R68 ;  /* 0x00000044006b7202 */ /* 0x000fe20000000f00 */
[----:B------:R-:W-:Y:S01]  /*18c00*/  IMAD.MOV.U32 R106, RZ, RZ, R69 ;  /* 0x000000ffff6a7224 */ /* 0x000fe200078e0045 */
[C---:B----4-:R-:W-:Y:S08]  /*18c10*/  HMMA.16816.F32.BF16 R28, R64.reuse, R70, R28 ;  /* 0x00000046401c723c */ /* 0x050ff0000004181c */
[C---:B------:R-:W-:Y:S08]  /*18c20*/  HMMA.16816.F32.BF16 R24, R64.reuse, R74, R24 ;  /* 0x0000004a4018723c */ /* 0x040ff00000041818 */
[C---:B------:R-:W-:Y:S08]  /*18c30*/  HMMA.16816.F32.BF16 R20, R64.reuse, R78, R20 ;  /* 0x0000004e4014723c */ /* 0x040ff00000041814 */
[C---:B------:R-:W-:Y:S01]  /*18c40*/  HMMA.16816.F32.BF16 R16, R64.reuse, R82, R16 ;  /* 0x000000524010723c */ /* 0x040fe20000041810 */
[----:B------:R-:W-:Y:S07]  /*18c50*/  STL.64 [R1+0x480], R28 ;  /* 0x0004801c01007387 */ /* 0x000fee0000100a00 */
[C---:B------:R-:W-:Y:S01]  /*18c60*/  HMMA.16816.F32.BF16 R12, R64.reuse, R86, R12 ;  /* 0x00000056400c723c */ /* 0x040fe2000004180c */
[----:B------:R0:W-:Y:S07]  /*18c70*/  STL.64 [R1+0x488], R30 ;  /* 0x0004881e01007387 */ /* 0x0001ee0000100a00 */
[C---:B------:R-:W-:Y:S01]  /*18c80*/  HMMA.16816.F32.BF16 R8, R64.reuse, R90, R8 ;  /* 0x0000005a4008723c */ /* 0x040fe20000041808 */
[----:B0-----:R0:W5:Y:S07]  /*18c90*/  LDL.LU.64 R30, [R1+0xbe8] ;  /* 0x000be800011e7983 */ /* 0x00116e0000300a00 */
[C---:B------:R-:W-:Y:S01]  /*18ca0*/  HMMA.16816.F32.BF16 R4, R64.reuse, R94, R4 ;  /* 0x0000005e4004723c */ /* 0x040fe20000041804 */
[----:B------:R0:W5:Y:S04]  /*18cb0*/  LDL.LU.64 R28, [R1+0xbe0] ;  /* 0x000be000011c7983 */ /* 0x0001680000300a00 */
[----:B------:R-:W-:Y:S04]  /*18cc0*/  STL.64 [R1+0x470], R24 ;  /* 0x0004701801007387 */ /* 0x000fe80000100a00 */
[----:B------:R1:W-:Y:S01]  /*18cd0*/  STL.64 [R1+0x478], R26 ;  /* 0x0004781a01007387 */ /* 0x0003e20000100a00 */
[----:B------:R-:W-:Y:S03]  /*18ce0*/  HMMA.16816.F32.BF16 R64, R64, R98, R56 ;  /* 0x000000624040723c */ /* 0x000fe60000041838 */
[----:B-1----:R0:W5:Y:S04]  /*18cf0*/  LDL.LU.64 R26, [R1+0xbd8] ;  /* 0x000bd800011a7983 */ /* 0x0021680000300a00 */
[----:B------:R0:W5:Y:S04]  /*18d00*/  LDL.LU.64 R24, [R1+0xbd0] ;  /* 0x000bd00001187983 */ /* 0x0001680000300a00 */
[----:B------:R-:W-:Y:S04]  /*18d10*/  STL.64 [R1+0x460], R20 ;  /* 0x0004601401007387 */ /* 0x000fe80000100a00 */
[----:B------:R1:W-:Y:S04]  /*18d20*/  STL.64 [R1+0x468], R22 ;  /* 0x0004681601007387 */ /* 0x0003e80000100a00 */
        /* <DEDUP_REMOVED lines=10> */
[----:B------:R-:W4:Y:S04]  /*18dd0*/  LDL.LU R73, [R1+0x5b8] ;  /* 0x0005b80001497983 */ /* 0x000f280000300800 */
[----:B------:R-:W4:Y:S04]  /*18de0*/  LDL.LU R68, [R1+0x5b4] ;  /* 0x0005b40001447983 */ /* 0x000f280000300800 */
[----:B------:R-:W4:Y:S04]  /*18df0*/  LDL.LU R69, [R1+0x5b0] ;  /* 0x0005b00001457983 */ /* 0x000f280000300800 */
        /* <DEDUP_REMOVED lines=8> */
[----:B------:R-:W4:Y:S04]  /*18e80*/  LDL.LU.64 R58, [R1+0xb78] ;  /* 0x000b7800013a7983 */ /* 0x000f280000300a00 */
[----:B------:R-:W4:Y:S04]  /*18e90*/  LDL.LU.64 R56, [R1+0xb70] ;  /* 0x000b700001387983 */ /* 0x000f280000300a00 */
[----:B------:R1:W-:Y:S04]  /*18ea0*/  STL.64 [R1+0x410], R64 ;  /* 0x0004104001007387 */ /* 0x0003e80000100a00 */
[----:B------:R2:W-:Y:S04]  /*18eb0*/  STL.64 [R1+0x418], R66 ;  /* 0x0004184201007387 */ /* 0x0005e80000100a00 */
[----:B-1----:R-:W4:Y:S04]  /*18ec0*/  LDL.LU R64, [R1+0x20] ;  /* 0x0000200001407983 */ /* 0x002f280000300800 */
[----:B------:R-:W4:Y:S01]  /*18ed0*/  LDL.LU R65, [R1+0x24] ;  /* 0x0000240001417983 */ /* 0x000f220000300800 */
[C---:B---3--:R-:W-:Y:S08]  /*18ee0*/  HMMA.16816.F32.BF16 R52, R60.reuse, R70, R52 ;  /* 0x000000463c34723c */ /* 0x048ff00000041834 */
[C---:B------:R-:W-:Y:S08]  /*18ef0*/  HMMA.16816.F32.BF16 R48, R60.reuse, R74, R48 ;  /* 0x0000004a3c30723c */ /* 0x040ff00000041830 */
[C---:B------:R-:W-:Y:S08]  /*18f00*/  HMMA.16816.F32.BF16 R44, R60.reuse, R78, R44 ;  /* 0x0000004e3c2c723c */ /* 0x040ff0000004182c */
[C---:B------:R-:W-:Y:S01]  /*18f10*/  HMMA.16816.F32.BF16 R112, R60.reuse, R82, R112 ;  /* 0x000000523c70723c */ /* 0x040fe20000041870 */
[----:B--2---:R-:W-:Y:S01]  /*18f20*/  MOV R66, R3 ;  /* 0x0000000300427202 */ /* 0x004fe20000000f00 */
[----:B------:R-:W-:Y:S01]  /*18f30*/  IMAD.MOV.U32 R67, RZ, RZ, R2 ;  /* 0x000000ffff437224 */ /* 0x000fe200078e0002 */
[----:B------:R-:W2:Y:S04]  /*18f40*/  LDL.LU R3, [R1+0xb6c] ;  /* 0x000b6c0001037983 */ /* 0x000ea80000300800 */
[----:B------:R-:W3:Y:S01]  /*18f50*/  LDL.LU R2, [R1+0xb68] ;  /* 0x000b680001027983 */ /* 0x000ee20000300800 */
[C---:B------:R-:W-:Y:S03]  /*18f60*/  HMMA.16816.F32.BF16 R116, R60.reuse, R86, R116 ;  /* 0x000000563c74723c */ /* 0x040fe60000041874 */
[----:B------:R-:W-:Y:S05]  /*18f70*/  STL.64 [R1+0x490], R52 ;  /* 0x0004903401007387 */ /* 0x000fea0000100a00 */
[C---:B------:R-:W-:Y:S01]  /*18f80*/  HMMA.16816.F32.BF16 R120, R60.reuse, R90, R120 ;  /* 0x0000005a3c78723c */ /* 0x040fe20000041878 */
[----:B------:R1:W-:Y:S04]  /*18f90*/  STL.64 [R1+0x498], R54 ;  /* 0x0004983601007387 */ /* 0x0003e80000100a00 */
[----:B-1----:R-:W2:Y:S04]  /*18fa0*/  LDL.LU.64 R54, [R1+0xb60] ;  /* 0x000b600001367983 */ /* 0x002ea80000300a00 */
[----:B------:R-:W2:Y:S04]  /*18fb0*/  LDL.LU.64 R52, [R1+0xb58] ;  /* 0x000b580001347983 */ /* 0x000ea80000300a00 */
[----:B------:R-:W-:Y:S04]  /*18fc0*/  STL.64 [R1+0x4a0], R48 ;  /* 0x0004a03001007387 */ /* 0x000fe80000100a00 */
        /* <DEDUP_REMOVED lines=17> */
[----:B-1----:R-:W3:Y:S04]  /*190e0*/  LDL.LU.64 R122, [R1+0xb10] ;  /* 0x000b1000017a7983 */ /* 0x002ee80000300a00 */
[----:B------:R-:W3:Y:S01]  /*190f0*/  LDL.LU.64 R120, [R1+0xb08] ;  /* 0x000b080001787983 */ /* 0x000ee20000300a00 */
[C---:B------:R-:W-:Y:S08]  /*19100*/  HMMA.16816.F32.BF16 R100, R60.reuse, R98, R100 ;  /* 0x000000623c64723c */ /* 0x040ff00000041864 */
[----:B----4-:R-:W-:Y:S11]  /*19110*/  HMMA.16816.F32.BF16 R64, R60, R94, R64 ;  /* 0x0000005e3c40723c */ /* 0x010ff60000041840 */
[----:B------:R-:W-:Y:S11]  /*19120*/  @!UPT UIADD3 URZ, URZ, URZ, URZ ;  /* 0x0000003f3f3ff290 */ /* 0x000ff6000fffe03f */
[----:B------:R-:W-:Y:S01]  /*19130*/  @!UPT UIADD3 URZ, URZ, URZ, URZ ;  /* 0x0000003f3f3ff290 */ /* 0x000fe2000fffe03f */
[----:B------:R-:W-:Y:S04]  /*19140*/  STL.64 [R1+0x530], R64 ;  /* 0x0005304001007387 */ /* 0x000fe80000100a00 */
[----:B------:R1:W-:Y:S04]  /*19150*/  STL.64 [R1+0x538], R66 ;  /* 0x0005384201007387 */ /* 0x0003e80000100a00 */
[----:B------:R-:W4:Y:S01]  /*19160*/  LDL.LU R62, [R1+0x5e4] ;  /* 0x0005e400013e7983 */ /* 0x000f220000300800 */
[----:B-1----:R-:W-:Y:S03]  /*19170*/  HMMA.16816.F32.BF16 R64, R108, R70, R104 ;  /* 0x000000466c40723c */ /* 0x002fe60000041868 */
[----:B------:R-:W-:Y:S04]  /*19180*/  STL.64 [R1+0x510], R100 ;  /* 0x0005106401007387 */ /* 0x000fe80000100a00 */
[----:B------:R-:W-:Y:S04]  /*19190*/  STL.64 [R1+0x518], R102 ;  /* 0x0005186601007387 */ /* 0x000fe80000100a00 */
[----:B------:R-:W4:Y:S11]  /*191a0*/  LDL.LU R61, [R1+0x5e0] ;  /* 0x0005e000013d7983 */ /* 0x000f360000300800 */
[----:B------:R-:W-:Y:S01]  /*191b0*/  @!UPT UIADD3 URZ, URZ, URZ, URZ ;  /* 0x0000003f3f3ff290 */ /* 0x000fe2000fffe03f */
[----:B------:R-:W-:Y:S04]  /*191c0*/  STL.64 [R1+0x4e0], R64 ;  /* 0x0004e04001007387 */ /* 0x000fe80000100a00 */
[----:B------:R3:W-:Y:S04]  /*191d0*/  STL.64 [R1+0x4e8], R66 ;  /* 0x0004e84201007387 */ /* 0x0007e80000100a00 */
[----:B------:R-:W4:Y:S04]  /*191e0*/  LDL.LU R60, [R1+0x5dc] ;  /* 0x0005dc00013c7983 */ /* 0x000f280000300800 */
[----:B------:R-:W1:Y:S01]  /*191f0*/  S2R R72, SR_CTAID.X ;  /* 0x0000000000487919 */ /* 0x000e620000002500 */
[----:B------:R-:W-:-:S04]  /*19200*/  UIADD3 UR4, UP0, UR4, 0x20, URZ ;  /* 0x0000002004047890 */ /* 0x000fc8000ff1e03f */
[----:B------:R-:W-:Y:S01]  /*19210*/  UIADD3.X UR5, URZ, UR5, URZ, UP0, !UPT ;  /* 0x000000053f057290 */ /* 0x000fe200087fe43f */
[----:B-1----:R-:W-:Y:S01]  /*19220*/  IMAD.SHL.U32 R72, R72, 0x80, RZ ;  /* 0x0000008048487824 */ /* 0x002fe200078e00ff */
[C---:B--2---:R-:W-:Y:S08]  /*19230*/  HMMA.16816.F32.BF16 R76, R108.reuse, R78, R116 ;  /* 0x0000004e6c4c723c */ /* 0x044ff00000041874 */
[C---:B---3--:R-:W-:Y:S11]  /*19240*/  HMMA.16816.F32.BF16 R64, R108.reuse, R74, R120 ;  /* 0x0000004a6c40723c */ /* 0x048ff60000041878 */
[----:B------:R-:W-:Y:S11]  /*19250*/  @!UPT UIADD3 URZ, URZ, URZ, URZ ;  /* 0x0000003f3f3ff290 */ /* 0x000ff6000fffe03f */
[----:B------:R-:W-:Y:S01]  /*19260*/  @!UPT UIADD3 URZ, URZ, URZ, URZ ;  /* 0x0000003f3f3ff290 */ /* 0x000fe2000fffe03f */
[----:B------:R-:W-:Y:S04]  /*19270*/  STL.64 [R1+0x500], R64 ;  /* 0x0005004001007387 */ /* 0x000fe80000100a00 */
[----:B------:R1:W-:Y:S02]  /*19280*/  STL.64 [R1+0x508], R66 ;  /* 0x0005084201007387 */ /* 0x0003e40000100a00 */
[C---:B-1----:R-:W-:Y:S02]  /*19290*/  HMMA.16816.F32.BF16 R64, R108.reuse, R82, R112 ;  /* 0x000000526c40723c */ /* 0x042fe40000041870 */
[----:B------:R-:W-:Y:S04]  /*192a0*/  STL.64 [R1+0x520], R76 ;  /* 0x0005204c01007387 */ /* 0x000fe80000100a00 */
[----:B------:R-:W-:Y:S11]  /*192b0*/  STL.64 [R1+0x528], R78 ;  /* 0x0005284e01007387 */ /* 0x000ff60000100a00 */
[----:B------:R-:W-:Y:S06]  /*192c0*/  @!UPT UIADD3 URZ, URZ, URZ, URZ ;  /* 0x0000003f3f3ff290 */ /* 0x000fec000fffe03f */
[----:B------:R-:W-:Y:S04]  /*192d0*/  STL.64 [R1+0x540], R64 ;  /* 0x0005404001007387 */ /* 0x000fe80000100a00 */
[----:B------:R1:W-:Y:S02]  /*192e0*/  STL.64 [R1+0x548], R66 ;  /* 0x0005484201007387 */ /* 0x0003e40000100a00 */
[C---:B-1----:R-:W-:Y:S08]  /*192f0*/  HMMA.16816.F32.BF16 R64, R108.reuse, R86, R44 ;  /* 0x000000566c40723c */ /* 0x042ff0000004182c */
[C---:B------:R-:W-:Y:S08]  /*19300*/  HMMA.16816.F32.BF16 R44, R108.reuse, R90, R48 ;  /* 0x0000005a6c2c723c */ /* 0x040ff00000041830 */
[----:B------:R-:W-:Y:S07]  /*19310*/  HMMA.16816.F32.BF16 R48, R108, R94, R52 ;  /* 0x0000005e6c30723c */ /* 0x000fee0000041834 */
[----:B------:R1:W-:Y:S04]  /*19320*/  STL.64 [R1+0x550], R64 ;  /* 0x0005504001007387 */ /* 0x0003e80000100a00 */
[----:B------:R-:W-:Y:S04]  /*19330*/  STL.64 [R1+0x558], R66 ;  /* 0x0005584201007387 */ /* 0x000fe80000100a00 */
[----:B------:R2:W-:Y:S01]  /*19340*/  STL.64 [R1+0x560], R44 ;  /* 0x0005602c01007387 */ /* 0x0005e20000100a00 */
[----:B-1----:R-:W-:-:S04]  /*19350*/  IADD3 R64, R72, 0x80, RZ ;  /* 0x0000008048407810 */ /* 0x002fc80007ffe0ff */
[----:B------:R-:W-:Y:S02]  /*19360*/  ISETP.LE.U32.AND P0, PT, R64, UR4, PT ;  /* 0x0000000440007c0c */ /* 0x000fe4000bf03070 */
[----:B--2---:R-:W-:Y:S01]  /*19370*/  MOV R45, 0x20 ;  /* 0x00000020002d7802 */ /* 0x004fe20000000f00 */
[----:B------:R-:W-:Y:S01]  /*19380*/  IMAD.U32 R44, RZ, RZ, UR5 ;  /* 0x00000005ff2c7e24 */ /* 0x000fe2000f8e00ff */
[----:B------:R1:W-:Y:S03]  /*19390*/  STL.64 [R1+0x568], R46 ;  /* 0x0005682e01007387 */ /* 0x0003e60000100a00 */
[C---:B------:R-:W-:Y:S01]  /*193a0*/  IMAD R2, R45.reuse, c[0x0][0x1a4], R2 ;  /* 0x000069002d027a24 */ /* 0x040fe200078e0202 */
[----:B------:R-:W-:Y:S01]  /*193b0*/  ISETP.GE.U32.AND.EX P0, PT, R44, RZ, PT, P0 ;  /* 0x000000ff2c00720c */ /* 0x000fe20003f06100 */
[----:B------:R-:W-:Y:S02]  /*193c0*/  IMAD R3, R45, c[0x0][0x1b4], R3 ;  /* 0x00006d002d037a24 */ /* 0x000fe400078e0203 */
[----:B-1----:R-:W-:Y:S01]  /*193d0*/  HMMA.16816.F32.BF16 R44, R108, R98, R56 ;  /* 0x000000626c2c723c */ /* 0x002fe20000041838 */
[----:B------:R-:W-:Y:S04]  /*193e0*/  STL.64 [R1+0x580], R48 ;  /* 0x0005803001007387 */ /* 0x000fe80000100a00 */
[----:B------:R-:W-:Y:S01]  /*193f0*/  STL.64 [R1+0x588], R50 ;  /* 0x0005883201007387 */ /* 0x000fe20000100a00 */
[----:B----4-:R-:W-:-:S03]  /*19400*/  FFMA R62, R124, R62, R73 ;  /* 0x0000003e7c3e7223 */ /* 0x010fc60000000049 */
[----:B------:R-:W2:Y:S01]  /*19410*/  LDL.LU R124, [R1+0xb00] ;  /* 0x000b0000017c7983 */ /* 0x000ea20000300800 */
[----:B------:R-:W-:-:S03]  /*19420*/  FFMA R61, R0, R61, R68 ;  /* 0x0000003d003d7223 */ /* 0x000fc60000000044 */
[----:B------:R-:W3:Y:S04]  /*19430*/  LDL.LU R0, [R1+0xafc] ;  /* 0x000afc0001007983 */ /* 0x000ee80000300800 */
[----:B------:R-:W-:Y:S04]  /*19440*/  STL [R1+0x5e4], R62 ;  /* 0x0005e43e01007387 */ /* 0x000fe80000100800 */
[----:B------:R0:W5:Y:S04]  /*19450*/  LDL R112, [R1+0x3f8] ;  /* 0x0003f80001707983 */ /* 0x0001680000100800 */
[----:B------:R-:W-:Y:S04]  /*19460*/  STL [R1+0x5e0], R61 ;  /* 0x0005e03d01007387 */ /* 0x000fe80000100800 */
[----:B------:R1:W-:Y:S01]  /*19470*/  STL.64 [R1+0x570], R44 ;  /* 0x0005702c01007387 */ /* 0x0003e20000100a00 */
[----:B------:R-:W-:-:S03]  /*19480*/  FFMA R60, R125, R60, R69 ;  /* 0x0000003c7d3c7223 */ /* 0x000fc60000000045 */
[----:B------:R-:W-:Y:S04]  /*19490*/  STL.64 [R1+0x578], R46 ;  /* 0x0005782e01007387 */ /* 0x000fe80000100a00 */
[----:B------:R0:W5:Y:S04]  /*194a0*/  LDL R113, [R1+0x3f4] ;  /* 0x0003f40001717983 */ /* 0x0001680000100800 */
[----:B------:R-:W-:Y:S04]  /*194b0*/  STL [R1+0x5dc], R60 ;  /* 0x0005dc3c01007387 */ /* 0x000fe80000100800 */
[----:B-1----:R-:W4:Y:S04]  /*194c0*/  LDL R45, [R1+0x3d4] ;  /* 0x0003d400012d7983 */ /* 0x002f280000100800 */
[----:B------:R-:W2:Y:S04]  /*194d0*/  LDL R44, [R1+0x3d0] ;  /* 0x0003d000012c7983 */ /* 0x000ea80000100800 */
[----:B------:R0:W5:Y:S04]  /*194e0*/  LDL R114, [R1+0x3f0] ;  /* 0x0003f00001727983 */ /* 0x0001680000100800 */
[----:B------:R0:W5:Y:S04]  /*194f0*/  LDL R116, [R1+0x3ec] ;  /* 0x0003ec0001747983 */ /* 0x0001680000100800 */
[----:B------:R0:W5:Y:S04]  /*19500*/  LDL R117, [R1+0x3e8] ;  /* 0x0003e80001757983 */ /* 0x0001680000100800 */
[----:B------:R0:W5:Y:S04]  /*19510*/  LDL R118, [R1+0x3e4] ;  /* 0x0003e40001767983 */ /* 0x0001680000100800 */
[----:B------:R0:W5:Y:S04]  /*19520*/  LDL R119, [R1+0x3e0] ;  /* 0x0003e00001777983 */ /* 0x0001680000100800 */
[----:B------:R0:W5:Y:S04]  /*19530*/  LDL R125, [R1+0x3d8] ;  /* 0x0003d800017d7983 */ /* 0x0001680000100800 */
[----:B----4-:R1:W-:Y:S04]  /*19540*/  STL [R1+0x160], R45 ;  /* 0x0001602d01007387 */ /* 0x0103e80000100800 */
[----:B-1----:R-:W4:Y:S04]  /*19550*/  LDL R45, [R1+0x3cc] ;  /* 0x0003cc00012d7983 */ /* 0x002f280000100800 */
[----:B--2---:R1:W-:Y:S04]  /*19560*/  STL [R1+0x164], R44 ;  /* 0x0001642c01007387 */ /* 0x0043e80000100800 */
[----:B-1----:R-:W2:Y:S04]  /*19570*/  LDL R44, [R1+0x3c8] ;  /* 0x0003c800012c7983 */ /* 0x002ea80000100800 */
[----:B----4-:R1:W-:Y:S04]  /*19580*/  STL [R1+0x168], R45 ;  /* 0x0001682d01007387 */ /* 0x0103e80000100800 */
[----:B-1----:R-:W4:Y:S04]  /*19590*/  LDL R45, [R1+0x3c4] ;  /* 0x0003c400012d7983 */ /* 0x002f280000100800 */
[----:B--2---:R1:W-:Y:S04]  /*195a0*/  STL [R1+0x16c], R44 ;  /* 0x00016c2c01007387 */ /* 0x0043e80000100800 */
[----:B-1----:R-:W2:Y:S04]  /*195b0*/  LDL R44, [R1+0x3c0] ;  /* 0x0003c000012c7983 */ /* 0x002ea80000100800 */
[----:B----4-:R3:W-:Y:S02]  /*195c0*/  STL [R1+0x3b4], R45 ;  /* 0x0003b42d01007387 */ /* 0x0107e40000100800 */
[----:B---3--:R-:W-:-:S02]  /*195d0*/  IMAD.MOV.U32 R45, RZ, RZ, R0 ;  /* 0x000000ffff2d7224 */ /* 0x008fc400078e0000 */
[----:B------:R0:W5:Y:S04]  /*195e0*/  LDL.LU R0, [R1+0xaf8] ;  /* 0x000af80001007983 */ /* 0x0001680000300800 */
[----:B--2---:R1:W-:Y:S02]  /*195f0*/  STL [R1+0x5c4], R44 ;  /* 0x0005c42c01007387 */ /* 0x0043e40000100800 */
[----:B-1----:R-:W-:Y:S02]  /*19600*/  MOV R44, R124 ;  /* 0x0000007c002c7202 */ /* 0x002fe40000000f00 */
[----:B------:R-:W1:Y:S04]  /*19610*/  S2R R124, SR_TID.X ;  /* 0x00000000007c7919 */ /* 0x000e680000002100 */
[----:B------:R0:W-:Y:S04]  /*19620*/  STL [R1+0x5c8], R45 ;  /* 0x0005c82d01007387 */ /* 0x0001e80000100800 */
[----:B------:R0:W-:Y:S01]  /*19630*/  STL [R1+0x5cc], R44 ;  /* 0x0005cc2c01007387 */ /* 0x0001e20000100800 */
[----:B-1----:R-:W-:-:S05]  /*19640*/  LOP3.LUT R124, R124, 0xff, RZ, 0xc0, !PT ;  /* 0x000000ff7c7c7812 */ /* 0x002fca00078ec0ff */
[----:B------:R-:W-:Y:S01]  /*19650*/  IMAD.SHL.U32 R124, R124, 0x2, RZ ;  /* 0x000000027c7c7824 */ /* 0x000fe200078e00ff */
[----:B0-----:R-:W-:Y:S01]  /*19660*/  @P0 CALL.REL.NOINC `(.L_x_0) ;  /* 0x0000001000000944 */ /* 0x001fe20003c00000 */
[----:B------:R-:W-:Y:S05]  /*19670*/  BRA `(.L_x_1) ;  /* 0xffff1ad000007947 */ /* 0x000fea000383ffff */
.L_x_0:
[----:B------:R-:W2:Y:S04]  /*19680*/  LDL.LU R63, [R1+0x5e4] ;  /* 0x0005e400013f7983 */ /* 0x000ea80000300800 */
        /* <DEDUP_REMOVED lines=34> */
[----:B------:R-:W-:Y:S01]  /*198b0*/  IMAD.MOV.U32 R106, RZ, RZ, 0x3dc6b27f ;  /* 0x3dc6b27fff6a7424 */ /* 0x000fe200078e00ff */
[----:B-----5:R-:W-:Y:S01]  /*198c0*/  LOP3.LUT R0, R0, 0xfffffeff, RZ, 0xc0, !PT ;  /* 0xfffffeff00007812 */ /* 0x020fe200078ec0ff */
[----:B---3--:R-:W-:-:S05]  /*198d0*/  IMAD.MOV.U32 R3, RZ, RZ, R77 ;  /* 0x000000ffff037224 */ /* 0x008fca00078e004d */
[----:B------:R-:W-:Y:S02]  /*198e0*/  FSETP.GEU.AND P2, PT, R3, 1.175494350822287508e-38, PT ;  /* 0x008000000300780b */ /* 0x000fe40003f4e000 */
[----:B--2---:R-:W-:Y:S01]  /*198f0*/  MOV R78, R68 ;  /* 0x00000044004e7202 */ /* 0x004fe20000000f00 */
[----:B----4-:R-:W-:Y:S02]  /*19900*/  IMAD.MOV.U32 R77, RZ, RZ, R67 ;  /* 0x000000ffff4d7224 */ /* 0x010fe400078e0043 */
[----:B------:R-:W-:Y:S01]  /*19910*/  IMAD.MOV.U32 R68, RZ, RZ, R66 ;  /* 0x000000ffff447224 */ /* 0x000fe200078e0042 */
[----:B------:R-:W-:Y:S01]  /*19920*/  MOV R67, R65 ;  /* 0x0000004100437202 */ /* 0x000fe20000000f00 */
[----:B------:R-:W-:Y:S02]  /*19930*/  IMAD.MOV.U32 R66, RZ, RZ, R45 ;  /* 0x000000ffff427224 */ /* 0x000fe400078e002d */
[----:B------:R-:W-:Y:S01]  /*19940*/  IMAD.MOV.U32 R65, RZ, RZ, R64 ;  /* 0x000000ffff417224 */ /* 0x000fe200078e0040 */
[----:B------:R-:W-:Y:S01]  /*19950*/  MOV R64, R63 ;  /* 0x0000003f00407202 */ /* 0x000fe20000000f00 */
[----:B------:R-:W-:-:S02]  /*19960*/  IMAD.MOV.U32 R63, RZ, RZ, R62 ;  /* 0x000000ffff3f7224 */ /* 0x000fc400078e003e */
[----:B------:R-:W-:Y:S01]  /*19970*/  IMAD.MOV.U32 R62, RZ, RZ, R61 ;  /* 0x000000ffff3e7224 */ /* 0x000fe200078e003d */
[C---:B------:R-:W-:Y:S01]  /*19980*/  FSETP.GT.AND P1, PT, |R2|.reuse, 8.50705917302346158658e+37, PT ;  /* 0x7e8000000200780b */ /* 0x040fe20003f24200 */
[C---:B------:R-:W-:Y:S01]  /*19990*/  FMUL R45, R2.reuse, 8388608 ;  /* 0x4b000000022d7820 */ /* 0x040fe20000400000 */
[C---:B------:R-:W-:Y:S02]  /*199a0*/  FSETP.GEU.AND P3, PT, |R2|.reuse, 1.175494350822287508e-38, PT ;  /* 0x008000000200780b */ /* 0x040fe40003f6e200 */
[----:B------:R-:W-:-:S04]  /*199b0*/  FSETP.GEU.AND P0, PT, R2, 1.175494350822287508e-38, PT ;  /* 0x008000000200780b */ /* 0x000fc80003f0e000 */
[----:B------:R-:W-:Y:S01]  /*199c0*/  FSEL R107, R45, R2, !P0 ;  /* 0x000000022d6b7208 */ /* 0x000fe20004000000 */
[----:B------:R-:W-:-:S04]  /*199d0*/  FMUL R45, R3, 8388608 ;  /* 0x4b000000032d7820 */ /* 0x000fc80000400000 */
[----:B------:R-:W-:Y:S01]  /*199e0*/  @P1 FMUL R2, R2, 0.25 ;  /* 0x3e80000002021820 */ /* 0x000fe20000400000 */
[----:B------:R-:W-:Y:S01]  /*199f0*/  STL [R1+0x3b0], R107 ;  /* 0x0003b06b01007387 */ /* 0x000fe20000100800 */
[----:B------:R-:W-:Y:S01]  /*19a00*/  @P1 FMUL R46, R46, 0.25 ;  /* 0x3e8000002e2e1820 */ /* 0x000fe20000400000 */
[----:B------:R-:W-:Y:S01]  /*19a10*/  FSEL R45, R45, R3, !P2 ;  /* 0x000000032d2d7208 */ /* 0x000fe20005000000 */
[----:B------:R-:W-:Y:S02]  /*19a20*/  @!P3 FMUL R2, R2, 16777216 ;  /* 0x4b8000000202b820 */ /* 0x000fe40000400000 */
[----:B------:R-:W-:Y:S01]  /*19a30*/  @P1 FMUL R44, R44, 0.25 ;  /* 0x3e8000002c2c1820 */ /* 0x000fe20000400000 */
[----:B------:R-:W-:Y:S01]  /*19a40*/  IADD3 R61, R45, -0x3f3504f3, RZ ;  /* 0xc0cafb0d2d3d7810 */ /* 0x000fe20007ffe0ff */
[----:B------:R-:W-:Y:S02]  /*19a50*/  @P1 FMUL R47, R47, 0.25 ;  /* 0x3e8000002f2f1820 */ /* 0x000fe40000400000 */
[----:B------:R-:W0:Y:S01]  /*19a60*/  MUFU.RCP R2, R2 ;  /* 0x0000000200027308 */ /* 0x000e220000001000 */
[----:B------:R-:W-:Y:S01]  /*19a70*/  @!P3 FMUL R46, R46, 16777216 ;  /* 0x4b8000002e2eb820 */ /* 0x000fe20000400000 */
[----:B------:R-:W-:Y:S01]  /*19a80*/  LOP3.LUT R61, R61, 0xff800000, RZ, 0xc0, !PT ;  /* 0xff8000003d3d7812 */ /* 0x000fe200078ec0ff */
[----:B------:R-:W-:-:S02]  /*19a90*/  @!P3 FMUL R44, R44, 16777216 ;  /* 0x4b8000002c2cb820 */ /* 0x000fc40000400000 */
[----:B------:R-:W-:Y:S02]  /*19aa0*/  @!P3 FMUL R47, R47, 16777216 ;  /* 0x4b8000002f2fb820 */ /* 0x000fe40000400000 */
[----:B------:R-:W-:Y:S02]  /*19ab0*/  @P1 FMUL R48, R48, 0.25 ;  /* 0x3e80000030301820 */ /* 0x000fe40000400000 */
[----:B------:R-:W-:Y:S02]  /*19ac0*/  @P1 FMUL R49, R49, 0.25 ;  /* 0x3e80000031311820 */ /* 0x000fe40000400000 */
[----:B------:R-:W-:Y:S02]  /*19ad0*/  @!P3 FMUL R48, R48, 16777216 ;  /* 0x4b8000003030b820 */ /* 0x000fe40000400000 */
[----:B------:R-:W-:Y:S02]  /*19ae0*/  @P1 FMUL R50, R50, 0.25 ;  /* 0x3e80000032321820 */ /* 0x000fe40000400000 */
[----:B------:R-:W-:-:S02]  /*19af0*/  @P1 FMUL R51, R51, 0.25 ;  /* 0x3e80000033331820 */ /* 0x000fc40000400000 */
[C---:B0-----:R-:W-:Y:S02]  /*19b00*/  FMUL R79, R2.reuse, R46 ;  /* 0x0000002e024f7220 */ /* 0x041fe40000400000 */
[C---:B------:R-:W-:Y:S02]  /*19b10*/  FMUL R46, R2.reuse, R44 ;  /* 0x0000002c022e7220 */ /* 0x040fe40000400000 */
[----:B------:R-:W-:Y:S01]  /*19b20*/  FMUL R44, R2, R47 ;  /* 0x0000002f022c7220 */ /* 0x000fe20000400000 */
[----:B------:R-:W-:Y:S01]  /*19b30*/  STL [R1+0x59c], R79 ;  /* 0x00059c4f01007387 */ /* 0x000fe20000100800 */
[----:B------:R-:W-:Y:S02]  /*19b40*/  @!P3 FMUL R49, R49, 16777216 ;  /* 0x4b8000003131b820 */ /* 0x000fe40000400000 */
[----:B------:R-:W-:Y:S01]  /*19b50*/  @!P3 FMUL R50, R50, 16777216 ;  /* 0x4b8000003232b820 */ /* 0x000fe20000400000 */
[----:B------:R0:W-:Y:S01]  /*19b60*/  STL [R1+0x598], R46 ;  /* 0x0005982e01007387 */ /* 0x0001e20000100800 */
[----:B------:R-:W-:-:S02]  /*19b70*/  @!P3 FMUL R51, R51, 16777216 ;  /* 0x4b8000003333b820 */ /* 0x000fc40000400000 */
[----:B------:R-:W-:Y:S01]  /*19b80*/  @P1 FMUL R52, R52, 0.25 ;  /* 0x3e80000034341820 */ /* 0x000fe20000400000 */
[----:B------:R1:W-:Y:S01]  /*19b90*/  STL [R1+0x594], R44 ;  /* 0x0005942c01007387 */ /* 0x0003e20000100800 */
[----:B------:R-:W-:Y:S02]  /*19ba0*/  @P1 FMUL R53, R53, 0.25 ;  /* 0x3e80000035351820 */ /* 0x000fe40000400000 */
[----:B------:R-:W-:Y:S02]  /*19bb0*/  FMUL R47, R2, R49 ;  /* 0x00000031022f7220 */ /* 0x000fe40000400000 */
[----:B------:R-:W-:Y:S02]  /*19bc0*/  @!P3 FMUL R52, R52, 16777216 ;  /* 0x4b8000003434b820 */ /* 0x000fe40000400000 */
[----:B0-----:R-:W-:Y:S02]  /*19bd0*/  FMUL R46, R2, R50 ;  /* 0x00000032022e7220 */ /* 0x001fe40000400000 */
[----:B------:R-:W-:-:S02]  /*19be0*/  @P1 FMUL R54, R54, 0.25 ;  /* 0x3e80000036361820 */ /* 0x000fc40000400000 */
[----:B-1----:R-:W-:Y:S02]  /*19bf0*/  FMUL R44, R2, R48 ;  /* 0x00000030022c7220 */ /* 0x002fe40000400000 */
[----:B------:R-:W-:Y:S02]  /*19c00*/  @!P3 FMUL R53, R53, 16777216 ;  /* 0x4b8000003535b820 */ /* 0x000fe40000400000 */
[----:B------:R-:W-:Y:S01]  /*19c10*/  @P1 FMUL R55, R55, 0.25 ;  /* 0x3e80000037371820 */ /* 0x000fe20000400000 */
[----:B------:R0:W-:Y:S01]  /*19c20*/  STL [R1+0x590], R44 ;  /* 0x0005902c01007387 */ /* 0x0001e20000100800 */
[----:B------:R-:W-:Y:S02]  /*19c30*/  @P1 FMUL R56, R56, 0.25 ;  /* 0x3e80000038381820 */ /* 0x000fe40000400000 */
[----:B------:R-:W-:Y:S01]  /*19c40*/  @!P3 FMUL R54, R54, 16777216 ;  /* 0x4b8000003636b820 */ /* 0x000fe20000400000 */
[----:B------:R1:W-:Y:S01]  /*19c50*/  STL [R1+0x58c], R47 ;  /* 0x00058c2f01007387 */ /* 0x0003e20000100800 */
[----:B------:R-:W-:-:S02]  /*19c60*/  @!P3 FMUL R55, R55, 16777216 ;  /* 0x4b8000003737b820 */ /* 0x000fc40000400000 */
[----:B------:R-:W-:Y:S01]  /*19c70*/  @P1 FMUL R57, R57, 0.25 ;  /* 0x3e80000039391820 */ /* 0x000fe20000400000 */
[----:B------:R2:W-:Y:S01]  /*19c80*/  STL [R1+0x588], R46 ;  /* 0x0005882e01007387 */ /* 0x0005e20000100800 */
[----:B------:R-:W-:Y:S02]  /*19c90*/  @!P3 FMUL R56, R56, 16777216 ;  /* 0x4b8000003838b820 */ /* 0x000fe40000400000 */
[----:B0-----:R-:W-:Y:S01]  /*19ca0*/  FMUL R44, R2, R51 ;  /* 0x00000033022c7220 */ /* 0x001fe20000400000 */
[----:B------:R-:W-:Y:S01]  /*19cb0*/  MOV R51, R69 ;  /* 0x0000004500337202 */ /* 0x000fe20000000f00 */
[----:B------:R-:W-:Y:S02]  /*19cc0*/  @P1 FMUL R58, R58, 0.25 ;  /* 0x3e8000003a3a1820 */ /* 0x000fe40000400000 */
[C---:B-1----:R-:W-:Y:S01]  /*19cd0*/  FMUL R47, R2.reuse, R52 ;  /* 0x00000034022f7220 */ /* 0x042fe20000400000 */
[----:B------:R0:W-:Y:S01]  /*19ce0*/  STL [R1+0x57c], R44 ;  /* 0x00057c2c01007387 */ /* 0x0001e20000100800 */
[----:B------:R-:W-:Y:S01]  /*19cf0*/  @P1 FMUL R59, R59, 0.25 ;  /* 0x3e8000003b3b1820 */ /* 0x000fe20000400000 */
[----:B--2---:R-:W1:Y:S01]  /*19d00*/  I2F R46, R61 ;  /* 0x0000003d002e7306 */ /* 0x004e620000201400 */
[----:B------:R-:W-:Y:S01]  /*19d10*/  FMUL R48, R2, R54 ;  /* 0x0000003602307220 */ /* 0x000fe20000400000 */
[----:B------:R2:W-:Y:S01]  /*19d20*/  STL [R1+0x578], R47 ;  /* 0x0005782f01007387 */ /* 0x0005e20000100800 */
[----:B------:R-:W-:Y:S01]  /*19d30*/  @P1 FMUL R60, R60, 0.25 ;  /* 0x3e8000003c3c1820 */ /* 0x000fe20000400000 */
[----:B------:R-:W-:Y:S01]  /*19d40*/  ISETP.GE.U32.AND P1, PT, R45, 0x7f800000, PT ;  /* 0x7f8000002d00780c */ /* 0x000fe20003f26070 */
[----:B------:R-:W-:Y:S01]  /*19d50*/  @!P3 FMUL R57, R57, 16777216 ;  /* 0x4b8000003939b820 */ /* 0x000fe20000400000 */
[----:B------:R-:W-:Y:S01]  /*19d60*/  MOV R54, R72 ;  /* 0x0000004800367202 */ /* 0x000fe20000000f00 */
[----:B------:R-:W-:-:S02]  /*19d70*/  @!P3 FMUL R58, R58, 16777216 ;  /* 0x4b8000003a3ab820 */ /* 0x000fc40000400000 */
[C---:B0-----:R-:W-:Y:S02]  /*19d80*/  FMUL R44, R2.reuse, R53 ;  /* 0x00000035022c7220 */ /* 0x041fe40000400000 */
[----:B------:R-:W-:Y:S02]  /*19d90*/  @!P3 FMUL R59, R59, 16777216 ;  /* 0x4b8000003b3bb820 */ /* 0x000fe40000400000 */
[----:B--2---:R-:W-:Y:S01]  /*19da0*/  FMUL R47, R2, R55 ;  /* 0x00000037022f7220 */ /* 0x004fe20000400000 */
[----:B------:R0:W-:Y:S01]  /*19db0*/  STL [R1+0x56c], R44 ;  /* 0x00056c2c01007387 */ /* 0x0001e20000100800 */
[----:B------:R-:W-:Y:S01]  /*19dc0*/  @!P3 FMUL R60, R60, 16777216 ;  /* 0x4b8000003c3cb820 */ /* 0x000fe20000400000 */
[----:B------:R-:W-:Y:S01]  /*19dd0*/  FSETP.GEU.AND P3, PT, |R3|, 1.175494350822287508e-38, PT ;  /* 0x008000000300780b */ /* 0x000fe20003f6e200 */
[----:B------:R-:W-:Y:S01]  /*19de0*/  IMAD.MOV.U32 R49, RZ, RZ, R67 ;  /* 0x000000ffff317224 */ /* 0x000fe200078e0043 */
[----:B------:R2:W-:Y:S01]  /*19df0*/  STL [R1+0x568], R48 ;  /* 0x0005683001007387 */ /* 0x0005e20000100800 */
[----:B------:R-:W-:-:S02]  /*19e00*/  IMAD.MOV.U32 R50, RZ, RZ, R68 ;  /* 0x000000ffff327224 */ /* 0x000fc400078e0044 */
[----:B------:R-:W-:Y:S01]  /*19e10*/  IMAD.MOV.U32 R52, RZ, RZ, R70 ;  /* 0x000000ffff347224 */ /* 0x000fe200078e0046 */
[----:B------:R3:W-:Y:S01]  /*19e20*/  STL [R1+0x55c], R47 ;  /* 0x00055c2f01007387 */ /* 0x0007e20000100800 */
[----:B------:R-:W-:Y:S02]  /*19e30*/  IMAD.MOV.U32 R53, RZ, RZ, R71 ;  /* 0x000000ffff357224 */ /* 0x000fe400078e0047 */
[C---:B0-----:R-:W-:Y:S02]  /*19e40*/  FMUL R44, R2.reuse, R56 ;  /* 0x00000038022c7220 */ /* 0x041fe40000400000 */
[----:B------:R-:W-:Y:S02]  /*19e50*/  IMAD.MOV.U32 R55, RZ, RZ, R73 ;  /* 0x000000ffff377224 */ /* 0x000fe400078e0049 */
[C---:B--2---:R-:W-:Y:S01]  /*19e60*/  FMUL R48, R2.reuse, R57 ;  /* 0x0000003902307220 */ /* 0x044fe20000400000 */
[----:B------:R0:W-:Y:S01]  /*19e70*/  STL [R1+0x558], R44 ;  /* 0x0005582c01007387 */ /* 0x0001e20000100800 */
[----:B------:R-:W-:Y:S01]  /*19e80*/  MOV R57, R75 ;  /* 0x0000004b00397202 */ /* 0x000fe20000000f00 */
[----:B---3--:R-:W-:-:S02]  /*19e90*/  FMUL R47, R2, R58 ;  /* 0x0000003a022f7220 */ /* 0x008fc40000400000 */
[----:B------:R2:W-:Y:S01]  /*19ea0*/  STL [R1+0x54c], R48 ;  /* 0x00054c3001007387 */ /* 0x0005e20000100800 */
[----:B------:R-:W-:Y:S02]  /*19eb0*/  IMAD.MOV.U32 R56, RZ, RZ, R74 ;  /* 0x000000ffff387224 */ /* 0x000fe400078e004a */
[----:B------:R-:W-:Y:S01]  /*19ec0*/  IMAD.MOV.U32 R58, RZ, RZ, R76 ;  /* 0x000000ffff3a7224 */ /* 0x000fe200078e004c */
[----:B------:R-:W-:Y:S01]  /*19ed0*/  STL [R1+0x548], R47 ;  /* 0x0005482f01007387 */ /* 0x000fe20000100800 */
[C---:B0-----:R-:W-:Y:S02]  /*19ee0*/  FMUL R44, R2.reuse, R59 ;  /* 0x0000003b022c7220 */ /* 0x041fe40000400000 */
[----:B------:R-:W-:Y:S01]  /*19ef0*/  FMUL R2, R2, R60 ;  /* 0x0000003c02027220 */ /* 0x000fe20000400000 */
[----:B------:R-:W-:Y:S01]  /*19f00*/  MOV R60, R78 ;  /* 0x0000004e003c7202 */ /* 0x000fe20000000f00 */
[----:B------:R-:W-:Y:S01]  /*19f10*/  IMAD.MOV.U32 R59, RZ, RZ, R77 ;  /* 0x000000ffff3b7224 */ /* 0x000fe200078e004d */
[----:B------:R0:W-:Y:S01]  /*19f20*/  STL [R1+0x52c], R44 ;  /* 0x00052c2c01007387 */ /* 0x0001e20000100800 */
[----:B--2---:R-:W-:-:S03]  /*19f30*/  MOV R48, R66 ;  /* 0x0000004200307202 */ /* 0x004fc60000000f00 */
[----:B------:R2:W-:Y:S01]  /*19f40*/  STL [R1+0x528], R2 ;  /* 0x0005280201007387 */ /* 0x0005e20000100800 */
[----:B0-----:R-:W-:Y:S02]  /*19f50*/  FSEL R44, RZ, -23, P2 ;  /* 0xc1b80000ff2c7808 */ /* 0x001fe40001000000 */
[----:B--2---:R-:W-:-:S03]  /*19f60*/  IADD3 R2, R45, -R61, RZ ;  /* 0x8000003d2d027210 */ /* 0x004fc60007ffe0ff */
[----:B-1----:R-:W-:Y:S02]  /*19f70*/  FFMA.FTZ R46, R46, 1.1920928955078125e-07, R44 ;  /* 0x340000002e2e7823 */ /* 0x002fe4000001002c */
[----:B------:R-:W-:-:S04]  /*19f80*/  FADD R2, R2, -1 ;  /* 0xbf80000002027421 */ /* 0x000fc80000000000 */
[----:B------:R-:W-:-:S04]  /*19f90*/  FFMA.FTZ R44, R2, R106, -0.16845393180847167969 ;  /* 0xbe2c7f30022c7423 */ /* 0x000fc8000001006a */
[----:B------:R-:W-:-:S04]  /*19fa0*/  FFMA.FTZ R44, R2, R44, 0.1716887056827545166 ;  /* 0x3e2fcf2a022c7423 */ /* 0x000fc8000001002c */
[----:B------:R-:W-:-:S04]  /*19fb0*/  FFMA.FTZ R44, R2, R44, -0.17900948226451873779 ;  /* 0xbe374e43022c7423 */ /* 0x000fc8000001002c */
[----:B------:R-:W-:-:S04]  /*19fc0*/  FFMA.FTZ R44, R2, R44, 0.20512372255325317383 ;  /* 0x3e520bf4022c7423 */ /* 0x000fc8000001002c */
[----:B------:R-:W-:-:S04]  /*19fd0*/  FFMA.FTZ R44, R2, R44, -0.24046532809734344482 ;  /* 0xbe763c8b022c7423 */ /* 0x000fc8000001002c */
[----:B------:R-:W-:-:S04]  /*19fe0*/  FFMA.FTZ R44, R2, R44, 0.28857114911079406738 ;  /* 0x3e93bf99022c7423 */ /* 0x000fc8000001002c */
[----:B------:R-:W-:-:S04]  /*19ff0*/  FFMA.FTZ R44, R2, R44, -0.36067417263984680176 ;  /* 0xbeb8aa49022c7423 */ /* 0x000fc8000001002c */
[----:B------:R-:W-:-:S04]  /*1a000*/  FFMA.FTZ R44, R2, R44, 0.48089820146560668945 ;  /* 0x3ef6384a022c7423 */ /* 0x000fc8000001002c */
[----:B------:R-:W-:-:S04]  /*1a010*/  FFMA.FTZ R44, R2, R44, -0.72134751081466674805 ;  /* 0xbf38aa3b022c7423 */ /* 0x000fc8000001002c */
[----:B------:R-:W-:-:S04]  /*1a020*/  FMUL R44, R2, R44 ;  /* 0x0000002c022c7220 */ /* 0x000fc80000400000 */
[----:B------:R-:W-:-:S04]  /*1a030*/  FMUL R44, R2, R44 ;  /* 0x0000002c022c7220 */ /* 0x000fc80000400000 */
[----:B------:R-:W-:Y:S02]  /*1a040*/  FFMA.FTZ R2, R2, 1.4426950216293334961, R44 ;  /* 0x3fb8aa3b02027823 */ /* 0x000fe4000001002c */
[----:B------:R-:W-:Y:S02]  /*1a050*/  IMAD.MOV.U32 R44, RZ, RZ, R64 ;  /* 0x000000ffff2c7224 */ /* 0x000fe400078e0040 */
[----:B------:R-:W-:Y:S01]  /*1a060*/  FADD R47, R46, R2 ;  /* 0x000000022e2f7221 */ /* 0x000fe20000000000 */
[----:B------:R-:W-:Y:S01]  /*1a070*/  MOV R46, R63 ;  /* 0x0000003f002e7202 */ /* 0x000fe20000000f00 */
[----:B------:R-:W-:Y:S01]  /*1a080*/  @P1 IMAD.MOV.U32 R2, RZ, RZ, 0x7f800000 ;  /* 0x7f800000ff021424 */ /* 0x000fe200078e00ff */
[----:B------:R-:W-:Y:S01]  /*1a090*/  BAR.SYNC.DEFER_BLOCKING 0x0 ;  /* 0x0000000000007b1d */ /* 0x000fe20000010000 */
[----:B------:R-:W-:Y:S02]  /*1a0a0*/  FSETP.GEU.AND P2, PT, R44, 1.175494350822287508e-38, PT ;  /* 0x008000002c00780b */ /* 0x000fe40003f4e000 */
[C---:B------:R-:W-:Y:S01]  /*1a0b0*/  @P1 FFMA.FTZ R47, R45.reuse, R2, +INF ;  /* 0x7f8000002d2f1423 */ /* 0x040fe20000010002 */
[----:B------:R-:W-:Y:S01]  /*1a0c0*/  FSETP.NEU.AND P1, PT, R45, RZ, PT ;  /* 0x000000ff2d00720b */ /* 0x000fe20003f2d000 */
[----:B------:R-:W-:-:S02]  /*1a0d0*/  IMAD.MOV.U32 R2, RZ, RZ, R62 ;  /* 0x000000ffff027224 */ /* 0x000fc400078e003e */
[----:B------:R-:W-:Y:S01]  /*1a0e0*/  FMUL R45, R44, 8388608 ;  /* 0x4b0000002c2d7820 */ /* 0x000fe20000400000 */
[----:B------:R0:W-:Y:S04]  /*1a0f0*/  STL [R1+0x5a0], R47 ;  /* 0x0005a02f01007387 */ /* 0x0001e80000100800 */
[----:B------:R-:W-:-:S04]  /*1a100*/  FSEL R45, R45, R44, !P2 ;  /* 0x0000002c2d2d7208 */ /* 0x000fc80005000000 */
[----:B------:R-:W-:Y:S02]  /*1a110*/  IADD3 R61, R45, -0x3f3504f3, RZ ;  /* 0xc0cafb0d2d3d7810 */ /* 0x000fe40007ffe0ff */
[----:B------:R-:W-:Y:S01]  /*1a120*/  @P1 LOP3.LUT R0, R0, 0x100, RZ, 0xfc, !PT ;  /* 0x0000010000001812 */ /* 0x000fe200078efcff */
[----:B0-----:R-:W-:Y:S01]  /*1a130*/  IMAD.MOV.U32 R47, RZ, RZ, R65 ;  /* 0x000000ffff2f7224 */ /* 0x001fe200078e0041 */
[----:B------:R-:W-:Y:S02]  /*1a140*/  FSETP.GT.AND P1, PT, |R3|, 8.50705917302346158658e+37, PT ;  /* 0x7e8000000300780b */ /* 0x000fe40003f24200 */
[----:B------:R-:W-:-:S11]  /*1a150*/  LOP3.LUT R61, R61, 0xff800000, RZ, 0xc0, !PT ;  /* 0xff8000003d3d7812 */ /* 0x000fd600078ec0ff */
[----:B------:R-:W-:Y:S02]  /*1a160*/  @P1 FMUL R3, R3, 0.25 ;  /* 0x3e80000003031820 */ /* 0x000fe40000400000 */
[----:B------:R-:W-:Y:S02]  /*1a170*/  @P1 FMUL R47, R47, 0.25 ;  /* 0x3e8000002f2f1820 */ /* 0x000fe40000400000 */
[----:B------:R-:W-:Y:S02]  /*1a180*/  @!P3 FMUL R3, R3, 16777216 ;  /* 0x4b8000000303b820 */ /* 0x000fe40000400000 */
[----:B------:R-:W-:Y:S02]  /*1a190*/  @P1 FMUL R48, R48, 0.25 ;  /* 0x3e80000030301820 */ /* 0x000fe40000400000 */
[----:B------:R-:W-:Y:S02]  /*1a1a0*/  @P1 FMUL R2, R2, 0.25 ;  /* 0x3e80000002021820 */ /* 0x000fe40000400000 */
[----:B------:R-:W0:Y:S01]  /*1a1b0*/  MUFU.RCP R3, R3 ;  /* 0x0000000300037308 */ /* 0x000e220000001000 */
[----:B------:R-:W-:-:S02]  /*1a1c0*/  @P1 FMUL R46, R46, 0.25 ;  /* 0x3e8000002e2e1820 */ /* 0x000fc40000400000 */
[----:B------:R-:W-:Y:S02]  /*1a1d0*/  @P1 FMUL R49, R49, 0.25 ;  /* 0x3e80000031311820 */ /* 0x000fe40000400000 */
[----:B------:R-:W-:Y:S02]  /*1a1e0*/  @!P3 FMUL R47, R47, 16777216 ;  /* 0x4b8000002f2fb820 */ /* 0x000fe40000400000 */
[----:B------:R-:W-:Y:S02]  /*1a1f0*/  @!P3 FMUL R48, R48, 16777216 ;  /* 0x4b8000003030b820 */ /* 0x000fe40000400000 */
[----:B------:R-:W-:Y:S02]  /*1a200*/  @!P3 FMUL R2, R2, 16777216 ;  /* 0x4b8000000202b820 */ /* 0x000fe40000400000 */
[----:B------:R-:W-:Y:S02]  /*1a210*/  @!P3 FMUL R46, R46, 16777216 ;  /* 0x4b8000002e2eb820 */ /* 0x000fe40000400000 */
[----:B------:R-:W-:-:S02]  /*1a220*/  @P1 FMUL R50, R50, 0.25 ;  /* 0x3e80000032321820 */ /* 0x000fc40000400000 */
[----:B------:R-:W-:Y:S02]  /*1a230*/  @!P3 FMUL R49, R49, 16777216 ;  /* 0x4b8000003131b820 */ /* 0x000fe40000400000 */
[----:B0-----:R-:W-:Y:S02]  /*1a240*/  FMUL R62, R3, R47 ;  /* 0x0000002f033e7220 */ /* 0x001fe40000400000 */
[----:B------:R-:W-:Y:S02]  /*1a250*/  @P1 FMUL R51, R51, 0.25 ;  /* 0x3e80000033331820 */ /* 0x000fe40000400000 */
[C---:B------:R-:W-:Y:S01]  /*1a260*/  FMUL R48, R3.reuse, R48 ;  /* 0x0000003003307220 */ /* 0x040fe20000400000 */
[----:B------:R-:W-:Y:S01]  /*1a270*/  STL [R1+0x524], R62 ;  /* 0x0005243e01007387 */ /* 0x000fe20000100800 */
[----:B------:R-:W-:Y:S02]  /*1a280*/  @P1 FMUL R52, R52, 0.25 ;  /* 0x3e80000034341820 */ /* 0x000fe40000400000 */
[C---:B------:R-:W-:Y:S01]  /*1a290*/  FMUL R47, R3.reuse, R2 ;  /* 0x00000002032f7220 */ /* 0x040fe20000400000 */
[----:B------:R-:W-:Y:S01]  /*1a2a0*/  STL [R1+0x520], R48 ;  /* 0x0005203001007387 */ /* 0x000fe20000100800 */
[----:B------:R-:W-:-:S02]  /*1a2b0*/  FMUL R46, R3, R46 ;  /* 0x0000002e032e7220 */ /* 0x000fc40000400000 */
[----:B------:R-:W-:Y:S01]  /*1a2c0*/  @!P3 FMUL R50, R50, 16777216 ;  /* 0x4b8000003232b820 */ /* 0x000fe20000400000 */
[----:B------:R0:W-:Y:S01]  /*1a2d0*/  STL [R1+0x50c], R47 ;  /* 0x00050c2f01007387 */ /* 0x0001e20000100800 */
[----:B------:R-:W-:Y:S02]  /*1a2e0*/  FMUL R2, R3, R49 ;  /* 0x0000003103027220 */ /* 0x000fe40000400000 */
[----:B------:R-:W-:Y:S01]  /*1a2f0*/  @!P3 FMUL R51, R51, 16777216 ;  /* 0x4b8000003333b820 */ /* 0x000fe20000400000 */
[----:B------:R1:W-:Y:S01]  /*1a300*/  STL [R1+0x508], R46 ;  /* 0x0005082e01007387 */ /* 0x0003e20000100800 */
[----:B------:R-:W-:Y:S02]  /*1a310*/  @P1 FMUL R53, R53, 0.25 ;  /* 0x3e80000035351820 */ /* 0x000fe40000400000 */
[----:B------:R-:W-:Y:S01]  /*1a320*/  @!P3 FMUL R52, R52, 16777216 ;  /* 0x4b8000003434b820 */ /* 0x000fe20000400000 */
[----:B------:R2:W-:Y:S01]  /*1a330*/  STL [R1+0x504], R2 ;  /* 0x0005040201007387 */ /* 0x0005e20000100800 */
[----:B------:R-:W-:-:S02]  /*1a340*/  @P1 FMUL R54, R54, 0.25 ;  /* 0x3e80000036361820 */ /* 0x000fc40000400000 */
[----:B------:R-:W-:Y:S02]  /*1a350*/  @P1 FMUL R55, R55, 0.25 ;  /* 0x3e80000037371820 */ /* 0x000fe40000400000 */
[C---:B0-----:R-:W-:Y:S02]  /*1a360*/  FMUL R47, R3.reuse, R50 ;  /* 0x00000032032f7220 */ /* 0x041fe40000400000 */
[----:B-1----:R-:W-:Y:S02]  /*1a370*/  FMUL R46, R3, R51 ;  /* 0x00000033032e7220 */ /* 0x002fe40000400000 */
[----:B------:R-:W-:Y:S01]  /*1a380*/  @!P3 FMUL R53, R53, 16777216 ;  /* 0x4b8000003535b820 */ /* 0x000fe20000400000 */
[----:B------:R0:W-:Y:S01]  /*1a390*/  STL [R1+0x500], R47 ;  /* 0x0005002f01007387 */ /* 0x0001e20000100800 */
[----:B--2---:R-:W-:Y:S02]  /*1a3a0*/  FMUL R2, R3, R52 ;  /* 0x0000003403027220 */ /* 0x004fe40000400000 */
[----:B------:R-:W-:Y:S01]  /*1a3b0*/  @!P3 FMUL R54, R54, 16777216 ;  /* 0x4b8000003636b820 */ /* 0x000fe20000400000 */
[----:B------:R1:W-:Y:S01]  /*1a3c0*/  STL [R1+0x4ec], R46 ;  /* 0x0004ec2e01007387 */ /* 0x0003e20000100800 */
[----:B------:R-:W-:-:S02]  /*1a3d0*/  @P1 FMUL R56, R56, 0.25 ;  /* 0x3e80000038381820 */ /* 0x000fc40000400000 */
[----:B------:R-:W-:Y:S01]  /*1a3e0*/  @!P3 FMUL R55, R55, 16777216 ;  /* 0x4b8000003737b820 */ /* 0x000fe20000400000 */
[----:B------:R2:W-:Y:S01]  /*1a3f0*/  STL [R1+0x4e8], R2 ;  /* 0x0004e80201007387 */ /* 0x0005e20000100800 */
[----:B------:R-:W-:Y:S02]  /*1a400*/  @P1 FMUL R57, R57, 0.25 ;  /* 0x3e80000039391820 */ /* 0x000fe40000400000 */
[----:B------:R-:W-:Y:S02]  /*1a410*/  @P1 FMUL R58, R58, 0.25 ;  /* 0x3e8000003a3a1820 */ /* 0x000fe40000400000 */
[C---:B0-----:R-:W-:Y:S02]  /*1a420*/  FMUL R47, R3.reuse, R53 ;  /* 0x00000035032f7220 */ /* 0x041fe40000400000 */
[C---:B-1----:R-:W-:Y:S02]  /*1a430*/  FMUL R46, R3.reuse, R54 ;  /* 0x00000036032e7220 */ /* 0x042fe40000400000 */
[----:B------:R-:W-:Y:S01]  /*1a440*/  @!P3 FMUL R56, R56, 16777216 ;  /* 0x4b8000003838b820 */ /* 0x000fe20000400000 */
[----:B------:R0:W-:Y:S01]  /*1a450*/  STL [R1+0x4e4], R47 ;  /* 0x0004e42f01007387 */ /* 0x0001e20000100800 */
[----:B--2---:R-:W-:-:S02]  /*1a460*/  FMUL R2, R3, R55 ;  /* 0x0000003703027220 */ /* 0x004fc40000400000 */
[----:B------:R-:W-:Y:S01]  /*1a470*/  @!P3 FMUL R57, R57, 16777216 ;  /* 0x4b8000003939b820 */ /* 0x000fe20000400000 */
[----:B------:R1:W-:Y:S01]  /*1a480*/  STL [R1+0x4e0], R46 ;  /* 0x0004e02e01007387 */ /* 0x0003e20000100800 */
[----:B------:R-:W-:Y:S02]  /*1a490*/  @!P3 FMUL R58, R58, 16777216 ;  /* 0x4b8000003a3ab820 */ /* 0x000fe40000400000 */
[----:B------:R-:W-:Y:S01]  /*1a4a0*/  @P1 FMUL R59, R59, 0.25 ;  /* 0x3e8000003b3b1820 */ /* 0x000fe20000400000 */
[----:B------:R2:W-:Y:S01]  /*1a4b0*/  STL [R1+0x40c], R2 ;  /* 0x00040c0201007387 */ /* 0x0005e20000100800 */
[----:B------:R-:W-:Y:S01]  /*1a4c0*/  @P1 FMUL R60, R60, 0.25 ;  /* 0x3e8000003c3c1820 */ /* 0x000fe20000400000 */
[----:B------:R-:W-:Y:S01]  /*1a4d0*/  ISETP.GE.U32.AND P1, PT, R45, 0x7f800000, PT ;  /* 0x7f8000002d00780c */ /* 0x000fe20003f26070 */
[----:B0-----:R-:W-:Y:S02]  /*1a4e0*/  FMUL R47, R3, R56 ;  /* 0x00000038032f7220 */ /* 0x001fe40000400000 */
[----:B------:R-:W-:-:S02]  /*1a4f0*/  @!P3 FMUL R59, R59, 16777216 ;  /* 0x4b8000003b3bb820 */ /* 0x000fc40000400000 */
[C---:B-1----:R-:W-:Y:S01]  /*1a500*/  FMUL R46, R3.reuse, R57 ;  /* 0x00000039032e7220 */ /* 0x042fe20000400000 */
[----:B------:R0:W-:Y:S01]  /*1a510*/  STL [R1+0x408], R47 ;  /* 0x0004082f01007387 */ /* 0x0001e20000100800 */
[----:B------:R-:W-:Y:S02]  /*1a520*/  @!P3 FMUL R60, R60, 16777216 ;  /* 0x4b8000003c3cb820 */ /* 0x000fe40000400000 */
[C---:B--2---:R-:W-:Y:S01]  /*1a530*/  FMUL R2, R3.reuse, R58 ;  /* 0x0000003a03027220 */ /* 0x044fe20000400000 */
[----:B------:R1:W-:Y:S04]  /*1a540*/  STL [R1+0x404], R46 ;  /* 0x0004042e01007387 */ /* 0x0003e80000100800 */
[----:B------:R2:W-:Y:S01]  /*1a550*/  STL [R1+0x400], R2 ;  /* 0x0004000201007387 */ /* 0x0005e20000100800 */
[----:B0-----:R-:W-:-:S02]  /*1a560*/  FMUL R47, R3, R59 ;  /* 0x0000003b032f7220 */ /* 0x001fc40000400000 */
[----:B-1----:R-:W-:Y:S01]  /*1a570*/  FMUL R46, R3, R60 ;  /* 0x0000003c032e7220 */ /* 0x002fe20000400000 */
[----:B------:R-:W-:Y:S02]  /*1a580*/  FSEL R3, RZ, -23, P2 ;  /* 0xc1b80000ff037808 */ /* 0x000fe40001000000 */
[----:B------:R-:W-:Y:S01]  /*1a590*/  STL [R1+0x3fc], R47 ;  /* 0x0003fc2f01007387 */ /* 0x000fe20000100800 */
[----:B--2---:R-:W0:Y:S03]  /*1a5a0*/  I2F R2, R61 ;  /* 0x0000003d00027306 */ /* 0x004e260000201400 */
[----:B------:R0:W-:Y:S04]  /*1a5b0*/  STL [R1+0x3dc], R46 ;  /* 0x0003dc2e01007387 */ /* 0x0001e80000100800 */
[----:B------:R-:W2:Y:S01]  /*1a5c0*/  LDL.LU R60, [R1+0x498] ;  /* 0x00049800013c7983 */ /* 0x000ea20000300800 */
[----:B0-----:R-:W-:-:S02]  /*1a5d0*/  FFMA.FTZ R46, R2, 1.1920928955078125e-07, R3 ;  /* 0x34000000022e7823 */ /* 0x001fc40000010003 */
[----:B------:R-:W-:-:S04]  /*1a5e0*/  IMAD.IADD R2, R45, 0x1, -R61 ;  /* 0x000000012d027824 */ /* 0x000fc800078e0a3d */
        /* <DEDUP_REMOVED lines=12> */
[----:B------:R-:W-:-:S04]  /*1a6b0*/  FFMA.FTZ R2, R2, 1.4426950216293334961, R3 ;  /* 0x3fb8aa3b02027823 */ /* 0x000fc80000010003 */
[----:B------:R-:W-:Y:S01]  /*1a6c0*/  FADD R47, R46, R2 ;  /* 0x000000022e2f7221 */ /* 0x000fe20000000000 */
[----:B------:R-:W-:-:S05]  /*1a6d0*/  @P1 MOV R2, 0x7f800000 ;  /* 0x7f80000000021802 */ /* 0x000fca0000000f00 */
[C---:B------:R-:W-:Y:S01]  /*1a6e0*/  @P1 FFMA.FTZ R47, R45.reuse, R2, +INF ;  /* 0x7f8000002d2f1423 */ /* 0x040fe20000010002 */
[----:B------:R-:W-:-:S04]  /*1a6f0*/  FSETP.NEU.AND P1, PT, R45, RZ, PT ;  /* 0x000000ff2d00720b */ /* 0x000fc80003f2d000 */
[----:B------:R0:W-:Y:S04]  /*1a700*/  STL [R1+0x540], R47 ;  /* 0x0005402f01007387 */ /* 0x0001e80000100800 */
[----:B------:R-:W3:Y:S04]  /*1a710*/  LDL.LU R59, [R1+0x49c] ;  /* 0x00049c00013b7983 */ /* 0x000ee80000300800 */
        /* <DEDUP_REMOVED lines=11> */
[----:B0-----:R-:W3:Y:S04]  /*1a7d0*/  LDL.LU R47, [R1+0x51c] ;  /* 0x00051c00012f7983 */ /* 0x001ee80000300800 */
[----:B------:R-:W3:Y:S04]  /*1a7e0*/  LDL.LU R3, [R1+0x5e8] ;  /* 0x0005e80001037983 */ /* 0x000ee80000300800 */
[----:B------:R-:W3:Y:S04]  /*1a7f0*/  LDL.LU R46, [R1+0x518] ;  /* 0x00051800012e7983 */ /* 0x000ee80000300800 */
[----:B------:R-:W3:Y:S01]  /*1a800*/  LDL.LU R2, [R1+0x53c] ;  /* 0x00053c0001027983 */ /* 0x000ee20000300800 */
[----:B------:R-:W-:-:S04]  /*1a810*/  LOP3.LUT R0, R0, 0xffffff7f, RZ, 0xc0, !PT ;  /* 0xffffff7f00007812 */ /* 0x000fc800078ec0ff */
[----:B------:R-:W-:Y:S02]  /*1a820*/  @P1 LOP3.LUT R0, R0, 0x80, RZ, 0xfc, !PT ;  /* 0x0000008000001812 */ /* 0x000fe400078efcff */
[C---:B------:R-:W-:Y:S02]  /*1a830*/  FSETP.GT.AND P1, PT, |R44|.reuse, 8.50705917302346158658e+37, PT ;  /* 0x7e8000002c00780b */ /* 0x040fe40003f24200 */
[----:B------:R-:W-:-:S11]  /*1a840*/  FSETP.GEU.AND P3, PT, |R44|, 1.175494350822287508e-38, PT ;  /* 0x008000002c00780b */ /* 0x000fd60003f6e200 */
[----:B------:R-:W-:-:S04]  /*1a850*/  @P1 FMUL R44, R44, 0.25 ;  /* 0x3e8000002c2c1820 */ /* 0x000fc80000400000 */
[----:B------:R-:W-:-:S06]  /*1a860*/  @!P3 FMUL R44, R44, 16777216 ;  /* 0x4b8000002c2cb820 */ /* 0x000fcc0000400000 */
[----:B------:R-:W0:Y:S01]  /*1a870*/  MUFU.RCP R44, R44 ;  /* 0x0000002c002c7308 */ /* 0x000e220000001000 */
[----:B--2---:R-:W-:-:S04]  /*1a880*/  @P1 FMUL R60, R60, 0.25 ;  /* 0x3e8000003c3c1820 */ /* 0x004fc80000400000 */
[----:B------:R-:W-:Y:S02]  /*1a890*/  @!P3 FMUL R60, R60, 16777216 ;  /* 0x4b8000003c3cb820 */ /* 0x000fe40000400000 */
[----:B----4-:R-:W-:Y:S02]  /*1a8a0*/  @P1 FMUL R58, R58, 0.25 ;  /* 0x3e8000003a3a1820 */ /* 0x010fe40000400000 */
[----:B---3--:R-:W-:Y:S02]  /*1a8b0*/  @P1 FMUL R57, R57, 0.25 ;  /* 0x3e80000039391820 */ /* 0x008fe40000400000 */
[----:B------:R-:W-:Y:S02]  /*1a8c0*/  @P1 FMUL R56, R56, 0.25 ;  /* 0x3e80000038381820 */ /* 0x000fe40000400000 */
[----:B------:R-:W-:Y:S02]  /*1a8d0*/  @P1 FMUL R55, R55, 0.25 ;  /* 0x3e80000037371820 */ /* 0x000fe40000400000 */
[----:B------:R-:W-:-:S02]  /*1a8e0*/  @P1 FMUL R54, R54, 0.25 ;  /* 0x3e80000036361820 */ /* 0x000fc40000400000 */
[----:B------:R-:W-:Y:S02]  /*1a8f0*/  @P1 FMUL R53, R53, 0.25 ;  /* 0x3e80000035351820 */ /* 0x000fe40000400000 */
[----:B------:R-:W-:Y:S02]  /*1a900*/  @P1 FMUL R52, R52, 0.25 ;  /* 0x3e80000034341820 */ /* 0x000fe40000400000 */
[----:B------:R-:W-:Y:S02]  /*1a910*/  @P1 FMUL R51, R51, 0.25 ;  /* 0x3e80000033331820 */ /* 0x000fe40000400000 */
[----:B------:R-:W-:Y:S02]  /*1a920*/  @P1 FMUL R50, R50, 0.25 ;  /* 0x3e80000032321820 */ /* 0x000fe40000400000 */
[----:B------:R-:W-:Y:S02]  /*1a930*/  @P1 FMUL R49, R49, 0.25 ;  /* 0x3e80000031311820 */ /* 0x000fe40000400000 */
[----:B------:R-:W-:-:S02]  /*1a940*/  @P1 FMUL R48, R48, 0.25 ;  /* 0x3e80000030301820 */ /* 0x000fc40000400000 */
[----:B------:R-:W-:-:S04]  /*1a950*/  @P1 FMUL R47, R47, 0.25 ;  /* 0x3e8000002f2f1820 */ /* 0x000fc80000400000 */
[----:B------:R-:W-:Y:S02]  /*1a960*/  @!P3 FMUL R47, R47, 16777216 ;  /* 0x4b8000002f2fb820 */ /* 0x000fe40000400000 */
[----:B------:R-:W-:Y:S02]  /*1a970*/  @P1 FMUL R46, R46, 0.25 ;  /* 0x3e8000002e2e1820 */ /* 0x000fe40000400000 */
[----:B------:R-:W-:Y:S02]  /*1a980*/  @P1 FMUL R2, R2, 0.25 ;  /* 0x3e80000002021820 */ /* 0x000fe40000400000 */
[----:B------:R-:W-:Y:S02]  /*1a990*/  @!P3 FMUL R46, R46, 16777216 ;  /* 0x4b8000002e2eb820 */ /* 0x000fe40000400000 */
[----:B------:R-:W-:Y:S02]  /*1a9a0*/  @!P3 FMUL R2, R2, 16777216 ;  /* 0x4b8000000202b820 */ /* 0x000fe40000400000 */
[----:B------:R-:W-:-:S02]  /*1a9b0*/  @!P3 FMUL R48, R48, 16777216 ;  /* 0x4b8000003030b820 */ /* 0x000fc40000400000 */
[----:B------:R-:W-:Y:S02]  /*1a9c0*/  @!P3 FMUL R49, R49, 16777216 ;  /* 0x4b8000003131b820 */ /* 0x000fe40000400000 */
[C---:B0-----:R-:W-:Y:S02]  /*1a9d0*/  FMUL R63, R44.reuse, R47 ;  /* 0x0000002f2c3f7220 */ /* 0x041fe40000400000 */
[C---:B------:R-:W-:Y:S02]  /*1a9e0*/  FMUL R62, R44.reuse, R46 ;  /* 0x0000002e2c3e7220 */ /* 0x040fe40000400000 */
[C---:B------:R-:W-:Y:S02]  /*1a9f0*/  FMUL R47, R44.reuse, R2 ;  /* 0x000000022c2f7220 */ /* 0x040fe40000400000 */
[----:B------:R-:W-:Y:S01]  /*1aa00*/  FMUL R46, R44, R48 ;  /* 0x000000302c2e7220 */ /* 0x000fe20000400000 */
[----:B------:R-:W-:Y:S01]  /*1aa10*/  STL [R1+0x3b4], R63 ;  /* 0x0003b43f01007387 */ /* 0x000fe20000100800 */
[----:B------:R-:W-:-:S02]  /*1aa20*/  @!P3 FMUL R50, R50, 16777216 ;  /* 0x4b8000003232b820 */ /* 0x000fc40000400000 */
[----:B------:R-:W-:Y:S01]  /*1aa30*/  FMUL R2, R44, R49 ;  /* 0x000000312c027220 */ /* 0x000fe20000400000 */
[----:B------:R-:W-:Y:S01]  /*1aa40*/  STL [R1+0x26c], R62 ;  /* 0x00026c3e01007387 */ /* 0x000fe20000100800 */
[----:B------:R-:W-:Y:S02]  /*1aa50*/  @!P3 FMUL R51, R51, 16777216 ;  /* 0x4b8000003333b820 */ /* 0x000fe40000400000 */
[----:B------:R-:W-:Y:S01]  /*1aa60*/  @!P3 FMUL R52, R52, 16777216 ;  /* 0x4b8000003434b820 */ /* 0x000fe20000400000 */
[----:B------:R0:W-:Y:S01]  /*1aa70*/  STL [R1+0x268], R47 ;  /* 0x0002682f01007387 */ /* 0x0001e20000100800 */
[----:B------:R-:W-:-:S03]  /*1aa80*/  @!P3 FMUL R53, R53, 16777216 ;  /* 0x4b8000003535b820 */ /* 0x000fc60000400000 */
[----:B------:R1:W-:Y:S01]  /*1aa90*/  STL [R1+0x264], R46 ;  /* 0x0002642e01007387 */ /* 0x0003e20000100800 */
[----:B------:R-:W-:-:S03]  /*1aaa0*/  FMUL R45, R3, 8388608 ;  /* 0x4b000000032d7820 */ /* 0x000fc60000400000 */
[----:B------:R2:W-:Y:S01]  /*1aab0*/  STL [R1+0x260], R2 ;  /* 0x0002600201007387 */ /* 0x0005e20000100800 */
[----:B0-----:R-:W-:Y:S01]  /*1aac0*/  FMUL R47, R44, R50 ;  /* 0x000000322c2f7220 */ /* 0x001fe20000400000 */
[----:B------:R-:W-:Y:S01]  /*1aad0*/  FSETP.GEU.AND P2, PT, R3, 1.175494350822287508e-38, PT ;  /* 0x008000000300780b */ /* 0x000fe20003f4e000 */
[----:B------:R-:W-:Y:S02]  /*1aae0*/  @!P3 FMUL R54, R54, 16777216 ;  /* 0x4b8000003636b820 */ /* 0x000fe40000400000 */
[C---:B-1----:R-:W-:Y:S01]  /*1aaf0*/  FMUL R46, R44.reuse, R51 ;  /* 0x000000332c2e7220 */ /* 0x042fe20000400000 */
[----:B------:R0:W-:Y:S01]  /*1ab00*/  STL [R1+0x25c], R47 ;  /* 0x00025c2f01007387 */ /* 0x0001e20000100800 */
[----:B------:R-:W-:Y:S02]  /*1ab10*/  @!P3 FMUL R55, R55, 16777216 ;  /* 0x4b8000003737b820 */ /* 0x000fe40000400000 */
[----:B--2---:R-:W-:Y:S01]  /*1ab20*/  FMUL R2, R44, R52 ;  /* 0x000000342c027220 */ /* 0x004fe20000400000 */
[----:B------:R1:W-:Y:S01]  /*1ab30*/  STL [R1+0x258], R46 ;  /* 0x0002582e01007387 */ /* 0x0003e20000100800 */
[----:B------:R-:W-:Y:S01]  /*1ab40*/  FSEL R45, R45, R3, !P2 ;  /* 0x000000032d2d7208 */ /* 0x000fe20005000000 */
[----:B------:R-:W-:-:S02]  /*1ab50*/  @!P3 FMUL R56, R56, 16777216 ;  /* 0x4b8000003838b820 */ /* 0x000fc40000400000 */
[----:B------:R2:W-:Y:S01]  /*1ab60*/  STL [R1+0x254], R2 ;  /* 0x0002540201007387 */ /* 0x0005e20000100800 */
[C---:B0-----:R-:W-:Y:S02]  /*1ab70*/  FMUL R47, R44.reuse, R53 ;  /* 0x000000352c2f7220 */ /* 0x041fe40000400000 */
[----:B------:R-:W-:Y:S02]  /*1ab80*/  @!P3 FMUL R57, R57, 16777216 ;  /* 0x4b8000003939b820 */ /* 0x000fe40000400000 */
[----:B-1----:R-:W-:Y:S01]  /*1ab90*/  FMUL R46, R44, R54 ;  /* 0x000000362c2e7220 */ /* 0x002fe20000400000 */
[----:B------:R0:W-:Y:S01]  /*1aba0*/  STL [R1+0x250], R47 ;  /* 0x0002502f01007387 */ /* 0x0001e20000100800 */
[----:B------:R-:W-:Y:S02]  /*1abb0*/  @!P3 FMUL R58, R58, 16777216 ;  /* 0x4b8000003a3ab820 */ /* 0x000fe40000400000 */
[C---:B--2---:R-:W-:Y:S01]  /*1abc0*/  FMUL R2, R44.reuse, R55 ;  /* 0x000000372c027220 */ /* 0x044fe20000400000 */
[----:B------:R-:W-:Y:S01]  /*1abd0*/  IADD3 R61, R45, -0x3f3504f3, RZ ;  /* 0xc0cafb0d2d3d7810 */ /* 0x000fe20007ffe0ff */
[----:B------:R1:W-:Y:S04]  /*1abe0*/  STL [R1+0x1ac], R46 ;  /* 0x0001ac2e01007387 */ /* 0x0003e80000100800 */
[----:B------:R2:W-:Y:S01]  /*1abf0*/  STL [R1+0x1a8], R2 ;  /* 0x0001a80201007387 */ /* 0x0005e20000100800 */
[C---:B0-----:R-:W-:Y:S01]  /*1ac00*/  FMUL R47, R44.reuse, R56 ;  /* 0x000000382c2f7220 */ /* 0x041fe20000400000 */
[----:B------:R-:W-:Y:S01]  /*1ac10*/  LOP3.LUT R61, R61, 0xff800000, RZ, 0xc0, !PT ;  /* 0xff8000003d3d7812 */ /* 0x000fe200078ec0ff */
[----:B-1----:R-:W-:-:S03]  /*1ac20*/  FMUL R46, R44, R57 ;  /* 0x000000392c2e7220 */ /* 0x002fc60000400000 */
[----:B------:R-:W-:Y:S01]  /*1ac30*/  STL [R1+0x1a4], R47 ;  /* 0x0001a42f01007387 */ /* 0x000fe20000100800 */
[----:B--2---:R-:W-:-:S03]  /*1ac40*/  FMUL R2, R44, R58 ;  /* 0x0000003a2c027220 */ /* 0x004fc60000400000 */
[----:B------:R-:W-:Y:S01]  /*1ac50*/  STL [R1+0x1a0], R46 ;  /* 0x0001a02e01007387 */ /* 0x000fe20000100800 */
[----:B------:R-:W-:-:S03]  /*1ac60*/  @P1 FMUL R59, R59, 0.25 ;  /* 0x3e8000003b3b1820 */ /* 0x000fc60000400000 */
[----:B------:R0:W-:Y:S01]  /*1ac70*/  STL [R1+0x19c], R2 ;  /* 0x00019c0201007387 */ /* 0x0001e20000100800 */
[----:B------:R-:W-:Y:S01]  /*1ac80*/  @!P3 FMUL R59, R59, 16777216 ;  /* 0x4b8000003b3bb820 */ /* 0x000fe20000400000 */
[----:B0-----:R-:W0:Y:S03]  /*1ac90*/  I2F R2, R61 ;  /* 0x0000003d00027306 */ /* 0x001e260000201400 */
[C---:B------:R-:W-:Y:S02]  /*1aca0*/  FMUL R47, R44.reuse, R59 ;  /* 0x0000003b2c2f7220 */ /* 0x040fe40000400000 */
[----:B------:R-:W-:Y:S01]  /*1acb0*/  FMUL R46, R44, R60 ;  /* 0x0000003c2c2e7220 */ /* 0x000fe20000400000 */
[----:B------:R-:W-:Y:S02]  /*1acc0*/  FSEL R44, RZ, -23, P2 ;  /* 0xc1b80000ff2c7808 */ /* 0x000fe40001000000 */
[----:B------:R-:W-:Y:S04]  /*1acd0*/  STL [R1+0x198], R47 ;  /* 0x0001982f01007387 */ /* 0x000fe80000100800 */
[----:B------:R0:W-:Y:S01]  /*1ace0*/  STL [R1+0x194], R46 ;  /* 0x0001942e01007387 */ /* 0x0001e20000100800 */
[----:B------:R-:W-:-:S03]  /*1acf0*/  ISETP.GE.U32.AND P1, PT, R45, 0x7f800000, PT ;  /* 0x7f8000002d00780c */ /* 0x000fc60003f26070 */
[----:B------:R-:W2:Y:S01]  /*1ad00*/  LDL.LU R60, [R1+0x490] ;  /* 0x00049000013c7983 */ /* 0x000ea20000300800 */
[----:B0-----:R-:W-:Y:S02]  /*1ad10*/  FFMA.FTZ R46, R2, 1.1920928955078125e-07, R44 ;  /* 0x34000000022e7823 */ /* 0x001fe4000001002c */
        /* <DEDUP_REMOVED lines=14> */
[----:B------:R-:W-:Y:S02]  /*1ae00*/  FADD R47, R46, R2 ;  /* 0x000000022e2f7221 */ /* 0x000fe40000000000 */
[----:B------:R-:W-:-:S04]  /*1ae10*/  @P1 IMAD.MOV.U32 R2, RZ, RZ, 0x7f800000 ;  /* 0x7f800000ff021424 */ /* 0x000fc800078e00ff */
[----:B------:R-:W-:-:S05]  /*1ae20*/  @P1 FFMA.FTZ R47, R45, R2, +INF ;  /* 0x7f8000002d2f1423 */ /* 0x000fca0000010002 */
[----:B------:R0:W-:Y:S04]  /*1ae30*/  STL [R1+0x498], R47 ;  /* 0x0004982f01007387 */ /* 0x0001e80000100800 */
        /* <DEDUP_REMOVED lines=12> */
[----:B0-----:R-:W4:Y:S04]  /*1af00*/  LDL.LU R47, [R1+0x514] ;  /* 0x00051400012f7983 */ /* 0x001f280000300800 */
[----:B------:R-:W4:Y:S04]  /*1af10*/  LDL.LU R2, [R1+0x5ec] ;  /* 0x0005ec0001027983 */ /* 0x000f280000300800 */
[----:B------:R-:W4:Y:S04]  /*1af20*/  LDL.LU R46, [R1+0x530] ;  /* 0x00053000012e7983 */ /* 0x000f280000300800 */
[----:B------:R-:W4:Y:S01]  /*1af30*/  LDL.LU R44, [R1+0x534] ;  /* 0x00053400012c7983 */ /* 0x000f220000300800 */
[----:B------:R-:W-:-:S02]  /*1af40*/  FSETP.NEU.AND P1, PT, R45, RZ, PT ;  /* 0x000000ff2d00720b */ /* 0x000fc40003f2d000 */
[----:B------:R-:W-:Y:S02]  /*1af50*/  LOP3.LUT R0, R0, 0xffffffbf, RZ, 0xc0, !PT ;  /* 0xffffffbf00007812 */ /* 0x000fe400078ec0ff */
[----:B------:R-:W-:-:S09]  /*1af60*/  FSETP.GEU.AND P3, PT, |R3|, 1.175494350822287508e-38, PT ;  /* 0x008000000300780b */ /* 0x000fd20003f6e200 */
[----:B------:R-:W-:Y:S02]  /*1af70*/  @P1 LOP3.LUT R0, R0, 0x40, RZ, 0xfc, !PT ;  /* 0x0000004000001812 */ /* 0x000fe400078efcff */
[----:B------:R-:W-:-:S13]  /*1af80*/  FSETP.GT.AND P1, PT, |R3|, 8.50705917302346158658e+37, PT ;  /* 0x7e8000000300780b */ /* 0x000fda0003f24200 */
[----:B------:R-:W-:-:S04]  /*1af90*/  @P1 FMUL R3, R3, 0.25 ;  /* 0x3e80000003031820 */ /* 0x000fc80000400000 */
[----:B------:R-:W-:-:S06]  /*1afa0*/  @!P3 FMUL R3, R3, 16777216 ;  /* 0x4b8000000303b820 */ /* 0x000fcc0000400000 */
[----:B------:R-:W0:Y:S01]  /*1afb0*/  MUFU.RCP R3, R3 ;  /* 0x0000000300037308 */ /* 0x000e220000001000 */
[----:B--2---:R-:W-:-:S04]  /*1afc0*/  @P1 FMUL R60, R60, 0.25 ;  /* 0x3e8000003c3c1820 */ /* 0x004fc80000400000 */
[----:B------:R-:W-:Y:S02]  /*1afd0*/  @!P3 FMUL R60, R60, 16777216 ;  /* 0x4b8000003c3cb820 */ /* 0x000fe40000400000 */
[----:B---3--:R-:W-:Y:S02]  /*1afe0*/  @P1 FMUL R59, R59, 0.25 ;  /* 0x3e8000003b3b1820 */ /* 0x008fe40000400000 */
[----:B----4-:R-:W-:Y:S02]  /*1aff0*/  @P1 FMUL R57, R57, 0.25 ;  /* 0x3e80000039391820 */ /* 0x010fe40000400000 */
        /* <DEDUP_REMOVED lines=9> */
[----:B------:R-:W-:Y:S02]  /*1b090*/  @!P3 FMUL R48, R48, 16777216 ;  /* 0x4b8000003030b820 */ /* 0x000fe40000400000 */
[----:B------:R-:W-:Y:S02]  /*1b0a0*/  @!P3 FMUL R47, R47, 16777216 ;  /* 0x4b8000002f2fb820 */ /* 0x000fe40000400000 */
[----:B------:R-:W-:Y:S02]  /*1b0b0*/  @P1 FMUL R46, R46, 0.25 ;  /* 0x3e8000002e2e1820 */ /* 0x000fe40000400000 */
[----:B------:R-:W-:Y:S02]  /*1b0c0*/  @P1 FMUL R44, R44, 0.25 ;  /* 0x3e8000002c2c1820 */ /* 0x000fe40000400000 */
[----:B------:R-:W-:Y:S02]  /*1b0d0*/  @P1 FMUL R49, R49, 0.25 ;  /* 0x3e80000031311820 */ /* 0x000fe40000400000 */
[----:B------:R-:W-:-:S02]  /*1b0e0*/  @!P3 FMUL R44, R44, 16777216 ;  /* 0x4b8000002c2cb820 */ /* 0x000fc40000400000 */
[----:B------:R-:W-:Y:S02]  /*1b0f0*/  @!P3 FMUL R46, R46, 16777216 ;  /* 0x4b8000002e2eb820 */ /* 0x000fe40000400000 */
[C---:B0-----:R-:W-:Y:S02]  /*1b100*/  FMUL R62, R3.reuse, R47 ;  /* 0x0000002f033e7220 */ /* 0x041fe40000400000 */
[C---:B------:R-:W-:Y:S02]  /*1b110*/  FMUL R47, R3.reuse, R48 ;  /* 0x00000030032f7220 */ /* 0x040fe40000400000 */
[----:B------:R-:W-:Y:S02]  /*1b120*/  FMUL R44, R3, R44 ;  /* 0x0000002c032c7220 */ /* 0x000fe40000400000 */
[----:B------:R-:W-:Y:S02]  /*1b130*/  @!P3 FMUL R49, R49, 16777216 ;  /* 0x4b8000003131b820 */ /* 0x000fe40000400000 */
[----:B------:R-:W-:Y:S01]  /*1b140*/  FMUL R46, R3, R46 ;  /* 0x0000002e032e7220 */ /* 0x000fe20000400000 */
[----:B------:R-:W-:Y:S01]  /*1b150*/  STL [R1+0x190], R62 ;  /* 0x0001903e01007387 */ /* 0x000fe20000100800 */
[----:B------:R-:W-:-:S02]  /*1b160*/  @!P3 FMUL R50, R50, 16777216 ;  /* 0x4b8000003232b820 */ /* 0x000fc40000400000 */
[----:B------:R-:W-:Y:S01]  /*1b170*/  @!P3 FMUL R51, R51, 16777216 ;  /* 0x4b8000003333b820 */ /* 0x000fe20000400000 */
[----:B------:R0:W-:Y:S01]  /*1b180*/  STL [R1+0x18c], R47 ;  /* 0x00018c2f01007387 */ /* 0x0001e20000100800 */
[----:B------:R-:W-:-:S03]  /*1b190*/  @!P3 FMUL R52, R52, 16777216 ;  /* 0x4b8000003434b820 */ /* 0x000fc60000400000 */
[----:B------:R1:W-:Y:S01]  /*1b1a0*/  STL [R1+0x188], R44 ;  /* 0x0001882c01007387 */ /* 0x0003e20000100800 */
[----:B------:R-:W-:-:S03]  /*1b1b0*/  @!P3 FMUL R53, R53, 16777216 ;  /* 0x4b8000003535b820 */ /* 0x000fc60000400000 */
[----:B------:R2:W-:Y:S01]  /*1b1c0*/  STL [R1+0x184], R46 ;  /* 0x0001842e01007387 */ /* 0x0005e20000100800 */
[C---:B0-----:R-:W-:Y:S02]  /*1b1d0*/  FMUL R47, R3.reuse, R49 ;  /* 0x00000031032f7220 */ /* 0x041fe40000400000 */
[C---:B-1----:R-:W-:Y:S01]  /*1b1e0*/  FMUL R44, R3.reuse, R50 ;  /* 0x00000032032c7220 */ /* 0x042fe20000400000 */
[C---:B------:R-:W-:Y:S01]  /*1b1f0*/  FSETP.GEU.AND P2, PT, R2.reuse, 1.175494350822287508e-38, PT ;  /* 0x008000000200780b */ /* 0x040fe20003f4e000 */
[----:B------:R-:W-:Y:S02]  /*1b200*/  FMUL R45, R2, 8388608 ;  /* 0x4b000000022d7820 */ /* 0x000fe40000400000 */
[----:B--2---:R-:W-:Y:S01]  /*1b210*/  FMUL R46, R3, R51 ;  /* 0x00000033032e7220 */ /* 0x004fe20000400000 */
[----:B------:R0:W-:Y:S01]  /*1b220*/  STL [R1+0x180], R47 ;  /* 0x0001802f01007387 */ /* 0x0001e20000100800 */
[----:B------:R-:W-:-:S03]  /*1b230*/  @!P3 FMUL R54, R54, 16777216 ;  /* 0x4b8000003636b820 */ /* 0x000fc60000400000 */
[----:B------:R1:W-:Y:S01]  /*1b240*/  STL [R1+0x17c], R44 ;  /* 0x00017c2c01007387 */ /* 0x0003e20000100800 */
[----:B------:R-:W-:Y:S01]  /*1b250*/  @!P3 FMUL R55, R55, 16777216 ;  /* 0x4b8000003737b820 */ /* 0x000fe20000400000 */
[----:B------:R-:W-:Y:S02]  /*1b260*/  FSEL R45, R45, R2, !P2 ;  /* 0x000000022d2d7208 */ /* 0x000fe40005000000 */
[----:B------:R2:W-:Y:S01]  /*1b270*/  STL [R1+0x178], R46 ;  /* 0x0001782e01007387 */ /* 0x0005e20000100800 */
[C---:B0-----:R-:W-:Y:S02]  /*1b280*/  FMUL R47, R3.reuse, R52 ;  /* 0x00000034032f7220 */ /* 0x041fe40000400000 */
[----:B------:R-:W-:Y:S02]  /*1b290*/  @!P3 FMUL R56, R56, 16777216 ;  /* 0x4b8000003838b820 */ /* 0x000fe40000400000 */
[----:B-1----:R-:W-:Y:S01]  /*1b2a0*/  FMUL R44, R3, R53 ;  /* 0x00000035032c7220 */ /* 0x002fe20000400000 */
[----:B------:R0:W-:Y:S01]  /*1b2b0*/  STL [R1+0x174], R47 ;  /* 0x0001742f01007387 */ /* 0x0001e20000100800 */
[----:B------:R-:W-:-:S02]  /*1b2c0*/  @!P3 FMUL R57, R57, 16777216 ;  /* 0x4b8000003939b820 */ /* 0x000fc40000400000 */
[----:B--2---:R-:W-:Y:S01]  /*1b2d0*/  FMUL R46, R3, R54 ;  /* 0x00000036032e7220 */ /* 0x004fe20000400000 */
[----:B------:R1:W-:Y:S01]  /*1b2e0*/  STL [R1+0x170], R44 ;  /* 0x0001702c01007387 */ /* 0x0003e20000100800 */
[----:B------:R-:W-:Y:S01]  /*1b2f0*/  @P1 FMUL R58, R58, 0.25 ;  /* 0x3e8000003a3a1820 */ /* 0x000fe20000400000 */
[----:B------:R-:W-:Y:S02]  /*1b300*/  IADD3 R61, R45, -0x3f3504f3, RZ ;  /* 0xc0cafb0d2d3d7810 */ /* 0x000fe40007ffe0ff */
[----:B------:R2:W-:Y:S01]  /*1b310*/  STL [R1+0x16c], R46 ;  /* 0x00016c2e01007387 */ /* 0x0005e20000100800 */
[C---:B0-----:R-:W-:Y:S02]  /*1b320*/  FMUL R47, R3.reuse, R55 ;  /* 0x00000037032f7220 */ /* 0x041fe40000400000 */
[----:B-1----:R-:W-:Y:S01]  /*1b330*/  FMUL R44, R3, R56 ;  /* 0x00000038032c7220 */ /* 0x002fe20000400000 */
[----:B------:R-:W-:Y:S01]  /*1b340*/  LOP3.LUT R61, R61, 0xff800000, RZ, 0xc0, !PT ;  /* 0xff8000003d3d7812 */ /* 0x000fe200078ec0ff */
[----:B------:R-:W-:-:S02]  /*1b350*/  @!P3 FMUL R58, R58, 16777216 ;  /* 0x4b8000003a3ab820 */ /* 0x000fc40000400000 */
[----:B--2---:R-:W-:Y:S01]  /*1b360*/  FMUL R46, R3, R57 ;  /* 0x00000039032e7220 */ /* 0x004fe20000400000 */
[----:B------:R0:W-:Y:S01]  /*1b370*/  STL [R1+0x168], R47 ;  /* 0x0001682f01007387 */ /* 0x0001e20000100800 */
[----:B------:R-:W-:-:S03]  /*1b380*/  @!P3 FMUL R59, R59, 16777216 ;  /* 0x4b8000003b3bb820 */ /* 0x000fc60000400000 */
[----:B------:R1:W-:Y:S04]  /*1b390*/  STL [R1+0x164], R44 ;  /* 0x0001642c01007387 */ /* 0x0003e80000100800 */
[----:B------:R2:W-:Y:S01]  /*1b3a0*/  STL [R1+0x160], R46 ;  /* 0x0001602e01007387 */ /* 0x0005e20000100800 */
[C---:B0-----:R-:W-:Y:S02]  /*1b3b0*/  FMUL R47, R3.reuse, R58 ;  /* 0x0000003a032f7220 */ /* 0x041fe40000400000 */
[C---:B-1----:R-:W-:Y:S02]  /*1b3c0*/  FMUL R44, R3.reuse, R59 ;  /* 0x0000003b032c7220 */ /* 0x042fe40000400000 */
[----:B--2---:R-:W-:Y:S02]  /*1b3d0*/  FMUL R46, R3, R60 ;  /* 0x0000003c032e7220 */ /* 0x004fe40000400000 */
[----:B------:R-:W0:Y:S01]  /*1b3e0*/  I2F R3, R61 ;  /* 0x0000003d00037306 */ /* 0x000e220000201400 */
[----:B------:R-:W-:Y:S04]  /*1b3f0*/  STL [R1+0x15c], R47 ;  /* 0x00015c2f01007387 */ /* 0x000fe80000100800 */
[----:B------:R1:W-:Y:S04]  /*1b400*/  STL [R1+0x158], R44 ;  /* 0x0001582c01007387 */ /* 0x0003e80000100800 */
[----:B------:R0:W-:Y:S01]  /*1b410*/  STL [R1+0x154], R46 ;  /* 0x0001542e01007387 */ /* 0x0001e20000100800 */
[----:B------:R-:W-:-:S03]  /*1b420*/  ISETP.GE.U32.AND P1, PT, R45, 0x7f800000, PT ;  /* 0x7f8000002d00780c */ /* 0x000fc60003f26070 */
[----:B------:R-:W2:Y:S01]  /*1b430*/  LDL.LU R59, [R1+0x488] ;  /* 0x00048800013b7983 */ /* 0x000ea20000300800 */
[----:B-1----:R-:W-:-:S05]  /*1b440*/  FSEL R44, RZ, -23, P2 ;  /* 0xc1b80000ff2c7808 */ /* 0x002fca0001000000 */
[----:B0-----:R-:W-:Y:S01]  /*1b450*/  FFMA.FTZ R46, R3, 1.1920928955078125e-07, R44 ;  /* 0x34000000032e7823 */ /* 0x001fe2000001002c */
[----:B------:R-:W-:-:S05]  /*1b460*/  IADD3 R3, R45, -R61, RZ ;  /* 0x8000003d2d037210 */ /* 0x000fca0007ffe0ff */
        /* <DEDUP_REMOVED lines=26> */
[----:B------:R-:W-:-:S03]  /*1b610*/  FSETP.NEU.AND P1, PT, R45, RZ, PT ;  /* 0x000000ff2d00720b */ /* 0x000fc60003f2d000 */
[----:B------:R-:W4:Y:S04]  /*1b620*/  LDL.LU R49, [R1+0x438] ;  /* 0x0004380001317983 */ /* 0x000f280000300800 */
[----:B------:R-:W4:Y:S04]  /*1b630*/  LDL.LU R48, [R1+0x43c] ;  /* 0x00043c0001307983 */ /* 0x000f280000300800 */
[----:B0-----:R-:W4:Y:S04]  /*1b640*/  LDL.LU R47, [R1+0x428] ;  /* 0x00042800012f7983 */ /* 0x001f280000300800 */
[----:B------:R-:W4:Y:S04]  /*1b650*/  LDL.LU R46, [R1+0x41c] ;  /* 0x00041c00012e7983 */ /* 0x000f280000300800 */
[----:B------:R-:W4:Y:S04]  /*1b660*/  LDL.LU R45, [R1+0x418] ;  /* 0x00041800012d7983 */ /* 0x000f280000300800 */
[----:B------:R-:W4:Y:S04]  /*1b670*/  LDL.LU R44, [R1+0x42c] ;  /* 0x00042c00012c7983 */ /* 0x000f280000300800 */
[----:B------:R-:W4:Y:S01]  /*1b680*/  LDL.LU R3, [R1+0x5f0] ;  /* 0x0005f00001037983 */ /* 0x000f220000300800 */
[----:B------:R-:W-:-:S02]  /*1b690*/  LOP3.LUT R0, R0, 0xffffffdf, RZ, 0xc0, !PT ;  /* 0xffffffdf00007812 */ /* 0x000fc400078ec0ff */
[----:B------:R-:W-:Y:S02]  /*1b6a0*/  FSETP.GT.AND P2, PT, |R2|, 8.50705917302346158658e+37, PT ;  /* 0x7e8000000200780b */ /* 0x000fe40003f44200 */
[----:B------:R-:W-:Y:S02]  /*1b6b0*/  @P1 LOP3.LUT R0, R0, 0x20, RZ, 0xfc, !PT ;  /* 0x0000002000001812 */ /* 0x000fe400078efcff */
[----:B------:R-:W-:-:S09]  /*1b6c0*/  FSETP.GEU.AND P1, PT, |R2|, 1.175494350822287508e-38, PT ;  /* 0x008000000200780b */ /* 0x000fd20003f2e200 */
        /* <DEDUP_REMOVED lines=16> */
[----:B------:R-:W-:Y:S02]  /*1b7d0*/  @P2 FMUL R47, R47, 0.25 ;  /* 0x3e8000002f2f2820 */ /* 0x000fe40000400000 */
[----:B------:R-:W-:Y:S02]  /*1b7e0*/  @P2 FMUL R46, R46, 0.25 ;  /* 0x3e8000002e2e2820 */ /* 0x000fe40000400000 */
[----:B------:R-:W-:Y:S02]  /*1b7f0*/  @P2 FMUL R45, R45, 0.25 ;  /* 0x3e8000002d2d2820 */ /* 0x000fe40000400000 */
[----:B------:R-:W-:Y:S02]  /*1b800*/  @!P1 FMUL R46, R46, 16777216 ;  /* 0x4b8000002e2e9820 */ /* 0x000fe40000400000 */
[----:B------:R-:W-:Y:S02]  /*1b810*/  @P2 FMUL R44, R44, 0.25 ;  /* 0x3e8000002c2c2820 */ /* 0x000fe40000400000 */
[----:B------:R-:W-:-:S02]  /*1b820*/  @!P1 FMUL R45, R45, 16777216 ;  /* 0x4b8000002d2d9820 */ /* 0x000fc40000400000 */
[----:B------:R-:W-:Y:S02]  /*1b830*/  @!P1 FMUL R44, R44, 16777216 ;  /* 0x4b8000002c2c9820 */ /* 0x000fe40000400000 */
[----:B------:R-:W-:Y:S02]  /*1b840*/  @!P1 FMUL R47, R47, 16777216 ;  /* 0x4b8000002f2f9820 */ /* 0x000fe40000400000 */
[C---:B0-----:R-:W-:Y:S02]  /*1b850*/  FMUL R62, R2.reuse, R46 ;  /* 0x0000002e023e7220 */ /* 0x041fe40000400000 */
[C---:B------:R-:W-:Y:S02]  /*1b860*/  FMUL R46, R2.reuse, R45 ;  /* 0x0000002d022e7220 */ /* 0x040fe40000400000 */
[----:B------:R-:W-:Y:S02]  /*1b870*/  FMUL R44, R2, R44 ;  /* 0x0000002c022c7220 */ /* 0x000fe40000400000 */
        /* <DEDUP_REMOVED lines=28> */
[----:B------:R-:W-:-:S03]  /*1ba40*/  IADD3 R60, R61, -0x3f3504f3, RZ ;  /* 0xc0cafb0d3d3c7810 */ /* 0x000fc60007ffe0ff */
[----:B------:R2:W-:Y:S01]  /*1ba50*/  STL [R1+0x12c], R45 ;  /* 0x00012c2d01007387 */ /* 0x0005e20000100800 */
[C---:B0-----:R-:W-:Y:S02]  /*1ba60*/  FMUL R46, R2.reuse, R54 ;  /* 0x00000036022e7220 */ /* 0x041fe40000400000 */
[----:B-1----:R-:W-:Y:S01]  /*1ba70*/  FMUL R44, R2, R55 ;  /* 0x00000037022c7220 */ /* 0x002fe20000400000 */
[----:B------:R-:W-:Y:S01]  /*1ba80*/  LOP3.LUT R60, R60, 0xff800000, RZ, 0xc0, !PT ;  /* 0xff8000003c3c7812 */ /* 0x000fe200078ec0ff */
[----:B------:R-:W-:Y:S02]  /*1ba90*/  @!P1 FMUL R57, R57, 16777216 ;  /* 0x4b80000039399820 */ /* 0x000fe40000400000 */
        /* <DEDUP_REMOVED lines=12> */
[----:B-1----:R-:W-:-:S05]  /*1bb60*/  FSEL R44, RZ, -23, P2 ;  /* 0xc1b80000ff2c7808 */ /* 0x002fca0001000000 */
[----:B0-----:R-:W-:Y:S02]  /*1bb70*/  FFMA.FTZ R45, R2, 1.1920928955078125e-07, R44 ;  /* 0x34000000022d7823 */ /* 0x001fe4000001002c */
[----:B------:R-:W-:Y:S02]  /*1bb80*/  IMAD.IADD R2, R61, 0x1, -R60 ;  /* 0x000000013d027824 */ /* 0x000fe400078e0a3c */
[----:B------:R-:W2:Y:S02]  /*1bb90*/  LDL.LU R60, [R1+0x480] ;  /* 0x00048000013c7983 */ /* 0x000ea40000300800 */
[----:B------:R-:W-:Y:S02]  /*1bba0*/  FADD R2, R2, -1 ;  /* 0xbf80000002027421 */ /* 0x000fe40000000000 */
[----:B------:R-:W3:Y:S02]  /*1bbb0*/  LDL.LU R59, [R1+0x484] ;  /* 0x00048400013b7983 */ /* 0x000ee40000300800 */
[----:B------:R-:W-:-:S02]  /*1bbc0*/  FFMA.FTZ R44, R2, R106, -0.16845393180847167969 ;  /* 0xbe2c7f30022c7423 */ /* 0x000fc4000001006a */
[----:B------:R-:W4:Y:S02]  /*1bbd0*/  LDL.LU R58, [R1+0x470] ;  /* 0x00047000013a7983 */ /* 0x000f240000300800 */
[C---:B------:R-:W-:Y:S02]  /*1bbe0*/  FFMA.FTZ R44, R2.reuse, R44, 0.1716887056827545166 ;  /* 0x3e2fcf2a022c7423 */ /* 0x040fe4000001002c */
[----:B------:R-:W4:Y:S02]  /*1bbf0*/  LDL.LU R57, [R1+0x474] ;  /* 0x0004740001397983 */ /* 0x000f240000300800 */
[C---:B------:R-:W-:Y:S02]  /*1bc00*/  FFMA.FTZ R44, R2.reuse, R44, -0.17900948226451873779 ;  /* 0xbe374e43022c7423 */ /* 0x040fe4000001002c */
[----:B------:R-:W4:Y:S02]  /*1bc10*/  LDL.LU R56, [R1+0x460] ;  /* 0x0004600001387983 */ /* 0x000f240000300800 */
[----:B------:R-:W-:-:S02]  /*1bc20*/  FFMA.FTZ R44, R2, R44, 0.20512372255325317383 ;  /* 0x3e520bf4022c7423 */ /* 0x000fc4000001002c */
[----:B------:R-:W4:Y:S02]  /*1bc30*/  LDL.LU R55, [R1+0x464] ;  /* 0x0004640001377983 */ /* 0x000f240000300800 */
[C---:B------:R-:W-:Y:S02]  /*1bc40*/  FFMA.FTZ R44, R2.reuse, R44, -0.24046532809734344482 ;  /* 0xbe763c8b022c7423 */ /* 0x040fe4000001002c */
[----:B------:R-:W4:Y:S02]  /*1bc50*/  LDL.LU R54, [R1+0x450] ;  /* 0x0004500001367983 */ /* 0x000f240000300800 */
[C---:B------:R-:W-:Y:S02]  /*1bc60*/  FFMA.FTZ R44, R2.reuse, R44, 0.28857114911079406738 ;  /* 0x3e93bf99022c7423 */ /* 0x040fe4000001002c */
[----:B------:R-:W4:Y:S02]  /*1bc70*/  LDL.LU R53, [R1+0x454] ;  /* 0x0004540001357983 */ /* 0x000f240000300800 */
[----:B------:R-:W-:-:S02]  /*1bc80*/  FFMA.FTZ R44, R2, R44, -0.36067417263984680176 ;  /* 0xbeb8aa49022c7423 */ /* 0x000fc4000001002c */
[----:B------:R-:W4:Y:S02]  /*1bc90*/  LDL.LU R52, [R1+0x440] ;  /* 0x0004400001347983 */ /* 0x000f240000300800 */
[C---:B------:R-:W-:Y:S02]  /*1bca0*/  FFMA.FTZ R44, R2.reuse, R44, 0.48089820146560668945 ;  /* 0x3ef6384a022c7423 */ /* 0x040fe4000001002c */
[----:B------:R-:W4:Y:S02]  /*1bcb0*/  LDL.LU R51, [R1+0x444] ;  /* 0x0004440001337983 */ /* 0x000f240000300800 */
[C---:B------:R-:W-:Y:S02]  /*1bcc0*/  FFMA.FTZ R44, R2.reuse, R44, -0.72134751081466674805 ;  /* 0xbf38aa3b022c7423 */ /* 0x040fe4000001002c */
[----:B------:R-:W4:Y:S02]  /*1bcd0*/  LDL.LU R50, [R1+0x430] ;  /* 0x0004300001327983 */ /* 0x000f240000300800 */
[----:B------:R-:W-:-:S02]  /*1bce0*/  FMUL R44, R2, R44 ;  /* 0x0000002c022c7220 */ /* 0x000fc40000400000 */
[----:B------:R-:W4:Y:S02]  /*1bcf0*/  LDL.LU R49, [R1+0x434] ;  /* 0x0004340001317983 */ /* 0x000f240000300800 */
[C---:B------:R-:W-:Y:S01]  /*1bd00*/  FMUL R44, R2.reuse, R44 ;  /* 0x0000002c022c7220 */ /* 0x040fe20000400000 */
[----:B------:R-:W-:Y:S01]  /*1bd10*/  ISETP.GE.U32.AND P1, PT, R61, 0x7f800000, PT ;  /* 0x7f8000003d00780c */ /* 0x000fe20003f26070 */
[----:B------:R-:W4:Y:S02]  /*1bd20*/  LDL.LU R48, [R1+0x410] ;  /* 0x0004100001307983 */ /* 0x000f240000300800 */
[----:B------:R-:W-:Y:S02]  /*1bd30*/  FFMA.FTZ R2, R2, 1.4426950216293334961, R44 ;  /* 0x3fb8aa3b02027823 */ /* 0x000fe4000001002c */
[----:B------:R-:W4:Y:S02]  /*1bd40*/  LDL.LU R47, [R1+0x414] ;  /* 0x00041400012f7983 */ /* 0x000f240000300800 */
[----:B------:R-:W-:-:S02]  /*1bd50*/  FADD R114, R45, R2 ;  /* 0x000000022d727221 */ /* 0x000fc40000000000 */
[----:B------:R-:W4:Y:S04]  /*1bd60*/  LDL.LU R45, [R1+0x420] ;  /* 0x00042000012d7983 */ /* 0x000f280000300800 */
[----:B------:R-:W4:Y:S01]  /*1bd70*/  LDL.LU R44, [R1+0x424] ;  /* 0x00042400012c7983 */ /* 0x000f220000300800 */
[----:B------:R-:W-:-:S05]  /*1bd80*/  @P1 MOV R2, 0x7f800000 ;  /* 0x7f80000000021802 */ /* 0x000fca0000000f00 */
[----:B------:R-:W-:Y:S02]  /*1bd90*/  @P1 FFMA.FTZ R114, R61, R2, +INF ;  /* 0x7f8000003d721423 */ /* 0x000fe40000010002 */
[----:B------:R-:W4:Y:S01]  /*1bda0*/  LDL.LU R2, [R1+0x5f4] ;  /* 0x0005f40001027983 */ /* 0x000f220000300800 */
[C---:B------:R-:W-:Y:S02]  /*1bdb0*/  FSETP.GT.AND P1, PT, |R3|.reuse, 8.50705917302346158658e+37, PT ;  /* 0x7e8000000300780b */ /* 0x040fe40003f24200 */
[----:B------:R-:W-:-:S11]  /*1bdc0*/  FSETP.GEU.AND P2, PT, |R3|, 1.175494350822287508e-38, PT ;  /* 0x008000000300780b */ /* 0x000fd60003f4e200 */
[----:B------:R-:W-:-:S04]  /*1bdd0*/  @P1 FMUL R3, R3, 0.25 ;  /* 0x3e80000003031820 */ /* 0x000fc80000400000 */
[----:B------:R-:W-:-:S06]  /*1bde0*/  @!P2 FMUL R3, R3, 16777216 ;  /* 0x4b8000000303a820 */ /* 0x000fcc0000400000 */
[----:B------:R-:W0:Y:S01]  /*1bdf0*/  MUFU.RCP R3, R3 ;  /* 0x0000000300037308 */ /* 0x000e220000001000 */
[----:B--2---:R-:W-:Y:S02]  /*1be00*/  @P1 FMUL R60, R60, 0.25 ;  /* 0x3e8000003c3c1820 */ /* 0x004fe40000400000 */
        /* <DEDUP_REMOVED lines=12> */
[----:B------:R-:W-:Y:S02]  /*1bed0*/  @!P2 FMUL R48, R48, 16777216 ;  /* 0x4b8000003030a820 */ /* 0x000fe40000400000 */
[----:B------:R-:W-:Y:S02]  /*1bee0*/  @P1 FMUL R45, R45, 0.25 ;  /* 0x3e8000002d2d1820 */ /* 0x000fe40000400000 */
[----:B------:R-:W-:Y:S02]  /*1bef0*/  @!P2 FMUL R47, R47, 16777216 ;  /* 0x4b8000002f2fa820 */ /* 0x000fe40000400000 */
[----:B------:R-:W-:Y:S02]  /*1bf00*/  @P1 FMUL R44, R44, 0.25 ;  /* 0x3e8000002c2c1820 */ /* 0x000fe40000400000 */
[----:B------:R-:W-:-:S02]  /*1bf10*/  @P1 FMUL R49, R49, 0.25 ;  /* 0x3e80000031311820 */ /* 0x000fc40000400000 */
        /* <DEDUP_REMOVED lines=33> */
[----:B------:R-:W-:Y:S02]  /*1c130*/  @!P2 FMUL R58, R58, 16777216 ;  /* 0x4b8000003a3aa820 */ /* 0x000fe40000400000 */
[----:B------:R-:W-:Y:S02]  /*1c140*/  @!P2 FMUL R59, R59, 16777216 ;  /* 0x4b8000003b3ba820 */ /* 0x000fe40000400000 */
[----:B------:R-:W-:Y:S01]  /*1c150*/  @!P2 FMUL R60, R60, 16777216 ;  /* 0x4b8000003c3ca820 */ /* 0x000fe20000400000 */
[----:B------:R-:W-:Y:S01]  /*1c160*/  FSETP.NEU.AND P2, PT, R61, RZ, PT ;  /* 0x000000ff3d00720b */ /* 0x000fe20003f4d000 */
[C---:B0-----:R-:W-:Y:S01]  /*1c170*/  FMUL R47, R3.reuse, R55 ;  /* 0x00000037032f7220 */ /* 0x041fe20000400000 */
[----:B------:R-:W-:Y:S01]  /*1c180*/  IADD3 R61, R46, -0x3f3504f3, RZ ;  /* 0xc0cafb0d2e3d7810 */ /* 0x000fe20007ffe0ff */
[----:B------:R0:W-:Y:S01]  /*1c190*/  STL [R1+0xec], R45 ;  /* 0x0000ec2d01007387 */ /* 0x0001e20000100800 */
[----:B-1----:R-:W-:-:S02]  /*1c1a0*/  FMUL R44, R3, R56 ;  /* 0x00000038032c7220 */ /* 0x002fc40000400000 */
[----:B------:R-:W-:Y:S01]  /*1c1b0*/  LOP3.LUT R61, R61, 0xff800000, RZ, 0xc0, !PT ;  /* 0xff8000003d3d7812 */ /* 0x000fe200078ec0ff */
[----:B------:R1:W-:Y:S01]  /*1c1c0*/  STL [R1+0xe8], R47 ;  /* 0x0000e82f01007387 */ /* 0x0003e20000100800 */
[----:B0-----:R-:W-:-:S03]  /*1c1d0*/  FMUL R45, R3, R57 ;  /* 0x00000039032d7220 */ /* 0x001fc60000400000 */
[----:B------:R0:W-:Y:S01]  /*1c1e0*/  STL [R1+0xe4], R44 ;  /* 0x0000e42c01007387 */ /* 0x0001e20000100800 */
[----:B-1----:R-:W-:-:S03]  /*1c1f0*/  FMUL R47, R3, R58 ;  /* 0x0000003a032f7220 */ /* 0x002fc60000400000 */
[----:B------:R1:W-:Y:S01]  /*1c200*/  STL [R1+0xe0], R45 ;  /* 0x0000e02d01007387 */ /* 0x0003e20000100800 */
[C---:B0-----:R-:W-:Y:S02]  /*1c210*/  FMUL R44, R3.reuse, R59 ;  /* 0x0000003b032c7220 */ /* 0x041fe40000400000 */
[----:B-1----:R-:W-:Y:S02]  /*1c220*/  FMUL R45, R3, R60 ;  /* 0x0000003c032d7220 */ /* 0x002fe40000400000 */
[----:B------:R-:W0:Y:S01]  /*1c230*/  I2F R3, R61 ;  /* 0x0000003d00037306 */ /* 0x000e220000201400 */
[----:B------:R-:W-:Y:S04]  /*1c240*/  STL [R1+0xdc], R47 ;  /* 0x0000dc2f01007387 */ /* 0x000fe80000100800 */
[----:B------:R1:W-:Y:S04]  /*1c250*/  STL [R1+0xd8], R44 ;  /* 0x0000d82c01007387 */ /* 0x0003e80000100800 */
[----:B------:R0:W-:Y:S01]  /*1c260*/  STL [R1+0xd4], R45 ;  /* 0x0000d42d01007387 */ /* 0x0001e20000100800 */
[----:B-1----:R-:W-:-:S05]  /*1c270*/  FSEL R44, RZ, -23, P1 ;  /* 0xc1b80000ff2c7808 */ /* 0x002fca0000800000 */
        /* <DEDUP_REMOVED lines=16> */
[----:B------:R-:W2:Y:S04]  /*1c380*/  LDL.LU R3, [R1+0x5f8] ;  /* 0x0005f80001037983 */ /* 0x000ea80000300800 */
        /* <DEDUP_REMOVED lines=16> */
[----:B------:R-:W-:-:S02]  /*1c490*/  ISETP.GE.U32.AND P1, PT, R46, 0x7f800000, PT ;  /* 0x7f8000002e00780c */ /* 0x000fc40003f26070 */
[----:B------:R-:W-:Y:S01]  /*1c4a0*/  LOP3.LUT R0, R0, 0xffffffef, RZ, 0xc0, !PT ;  /* 0xffffffef00007812 */ /* 0x000fe200078ec0ff */
[----:B------:R-:W3:Y:S10]  /*1c4b0*/  LDL.LU R59, [R1+0x3a0] ;  /* 0x0003a000013b7983 */ /* 0x000ef40000300800 */
[----:B------:R-:W-:Y:S01]  /*1c4c0*/  @P1 IMAD.MOV.U32 R44, RZ, RZ, 0x7f800000 ;  /* 0x7f800000ff2c1424 */ /* 0x000fe200078e00ff */
[----:B------:R-:W-:Y:S01]  /*1c4d0*/  @P2 LOP3.LUT R0, R0, 0x10, RZ, 0xfc, !PT ;  /* 0x0000001000002812 */ /* 0x000fe200078efcff */
[----:B------:R-:W3:Y:S02]  /*1c4e0*/  LDL.LU R58, [R1+0x3a4] ;  /* 0x0003a400013a7983 */ /* 0x000ee40000300800 */
[----:B------:R-:W-:Y:S01]  /*1c4f0*/  @P1 FFMA.FTZ R108, R46, R44, +INF ;  /* 0x7f8000002e6c1423 */ /* 0x000fe2000001002c */
[----:B------:R-:W-:Y:S01]  /*1c500*/  LOP3.LUT R0, R0, 0xfffffff7, RZ, 0xc0, !PT ;  /* 0xfffffff700007812 */ /* 0x000fe200078ec0ff */
[----:B------:R-:W3:Y:S01]  /*1c510*/  LDL.LU R57, [R1+0x390] ;  /* 0x0003900001397983 */ /* 0x000ee20000300800 */
[----:B------:R-:W-:-:S03]  /*1c520*/  FSETP.GT.AND P2, PT, |R2|, 8.50705917302346158658e+37, PT ;  /* 0x7e8000000200780b */ /* 0x000fc60003f44200 */
        /* <DEDUP_REMOVED lines=8> */
[----:B------:R-:W4:Y:S01]  /*1c5b0*/  LDL.LU R48, [R1+0x354] ;  /* 0x0003540001307983 */ /* 0x000f220000300800 */
[C---:B--2---:R-:W-:Y:S01]  /*1c5c0*/  FMUL R76, R3.reuse, 8388608 ;  /* 0x4b000000034c7820 */ /* 0x044fe20000400000 */
[----:B------:R-:W-:-:S04]  /*1c5d0*/  FSETP.GEU.AND P1, PT, R3, 1.175494350822287508e-38, PT ;  /* 0x008000000300780b */ /* 0x000fc80003f2e000 */
[----:B------:R-:W-:-:S04]  /*1c5e0*/  FSEL R76, R76, R3, !P1 ;  /* 0x000000034c4c7208 */ /* 0x000fc80004800000 */
[----:B------:R-:W-:-:S04]  /*1c5f0*/  IADD3 R44, R76, -0x3f3504f3, RZ ;  /* 0xc0cafb0d4c2c7810 */ /* 0x000fc80007ffe0ff */
[----:B------:R-:W-:-:S04]  /*1c600*/  LOP3.LUT R44, R44, 0xff800000, RZ, 0xc0, !PT ;  /* 0xff8000002c2c7812 */ /* 0x000fc800078ec0ff */
[----:B------:R0:W1:Y:S01]  /*1c610*/  I2F R45, R44 ;  /* 0x0000002c002d7306 */ /* 0x0000620000201400 */
[----:B------:R-:W-:Y:S02]  /*1c620*/  FSEL R47, RZ, -23, P1 ;  /* 0xc1b80000ff2f7808 */ /* 0x000fe40000800000 */
[----:B0-----:R-:W-:-:S05]  /*1c630*/  IADD3 R44, R76, -R44, RZ ;  /* 0x8000002c4c2c7210 */ /* 0x001fca0007ffe0ff */
[----:B------:R-:W-:Y:S02]  /*1c640*/  FADD R44, R44, -1 ;  /* 0xbf8000002c2c7421 */ /* 0x000fe40000000000 */
[----:B-1----:R-:W-:Y:S02]  /*1c650*/  FFMA.FTZ R47, R45, 1.1920928955078125e-07, R47 ;  /* 0x340000002d2f7823 */ /* 0x002fe4000001002f */
[----:B------:R-:W-:-:S04]  /*1c660*/  FFMA.FTZ R45, R44, R106, -0.16845393180847167969 ;  /* 0xbe2c7f302c2d7423 */ /* 0x000fc8000001006a */
[----:B------:R-:W-:-:S04]  /*1c670*/  FFMA.FTZ R45, R44, R45, 0.1716887056827545166 ;  /* 0x3e2fcf2a2c2d7423 */ /* 0x000fc8000001002d */
[----:B------:R-:W-:-:S04]  /*1c680*/  FFMA.FTZ R45, R44, R45, -0.17900948226451873779 ;  /* 0xbe374e432c2d7423 */ /* 0x000fc8000001002d */
[----:B------:R-:W-:-:S04]  /*1c690*/  FFMA.FTZ R45, R44, R45, 0.20512372255325317383 ;  /* 0x3e520bf42c2d7423 */ /* 0x000fc8000001002d */
[----:B------:R-:W-:Y:S01]  /*1c6a0*/  FFMA.FTZ R45, R44, R45, -0.24046532809734344482 ;  /* 0xbe763c8b2c2d7423 */ /* 0x000fe2000001002d */
[----:B------:R-:W-:-:S03]  /*1c6b0*/  FSETP.NEU.AND P1, PT, R46, RZ, PT ;  /* 0x000000ff2e00720b */ /* 0x000fc60003f2d000 */
[----:B------:R-:W-:-:S04]  /*1c6c0*/  FFMA.FTZ R45, R44, R45, 0.28857114911079406738 ;  /* 0x3e93bf992c2d7423 */ /* 0x000fc8000001002d */
[----:B------:R-:W-:-:S04]  /*1c6d0*/  FFMA.FTZ R45, R44, R45, -0.36067417263984680176 ;  /* 0xbeb8aa492c2d7423 */ /* 0x000fc8000001002d */
[----:B------:R-:W-:-:S04]  /*1c6e0*/  FFMA.FTZ R45, R44, R45, 0.48089820146560668945 ;  /* 0x3ef6384a2c2d7423 */ /* 0x000fc8000001002d */
[----:B------:R-:W-:Y:S01]  /*1c6f0*/  FFMA.FTZ R45, R44, R45, -0.72134751081466674805 ;  /* 0xbf38aa3b2c2d7423 */ /* 0x000fe2000001002d */
[----:B------:R-:W-:Y:S02]  /*1c700*/  @P1 LOP3.LUT R0, R0, 0x8, RZ, 0xfc, !PT ;  /* 0x0000000800001812 */ /* 0x000fe400078efcff */
[----:B------:R-:W-:Y:S01]  /*1c710*/  ISETP.GE.U32.AND P1, PT, R76, 0x7f800000, PT ;  /* 0x7f8000004c00780c */ /* 0x000fe20003f26070 */
[----:B------:R-:W-:-:S04]  /*1c720*/  FMUL R45, R44, R45 ;  /* 0x0000002d2c2d7220 */ /* 0x000fc80000400000 */
[----:B------:R-:W-:-:S04]  /*1c730*/  FMUL R45, R44, R45 ;  /* 0x0000002d2c2d7220 */ /* 0x000fc80000400000 */
[----:B------:R-:W-:-:S04]  /*1c740*/  FFMA.FTZ R44, R44, 1.4426950216293334961, R45 ;  /* 0x3fb8aa3b2c2c7823 */ /* 0x000fc8000001002d */
[----:B------:R-:W-:Y:S02]  /*1c750*/  FADD R105, R47, R44 ;  /* 0x0000002c2f697221 */ /* 0x000fe40000000000 */
[----:B------:R-:W-:Y:S01]  /*1c760*/  @P1 IMAD.MOV.U32 R44, RZ, RZ, 0x7f800000 ;  /* 0x7f800000ff2c1424 */ /* 0x000fe200078e00ff */
[----:B------:R-:W2:Y:S03]  /*1c770*/  LDL.LU R47, [R1+0x340] ;  /* 0x00034000012f7983 */ /* 0x000ea60000300800 */
[----:B------:R-:W-:Y:S01]  /*1c780*/  @P1 FFMA.FTZ R105, R76, R44, +INF ;  /* 0x7f8000004c691423 */ /* 0x000fe2000001002c */
[C---:B------:R-:W-:Y:S01]  /*1c790*/  FSETP.GEU.AND P1, PT, |R2|.reuse, 1.175494350822287508e-38, PT ;  /* 0x008000000200780b */ /* 0x040fe20003f2e200 */
[----:B------:R-:W-:Y:S01]  /*1c7a0*/  @P2 FMUL R2, R2, 0.25 ;  /* 0x3e80000002022820 */ /* 0x000fe20000400000 */
[----:B------:R-:W2:Y:S01]  /*1c7b0*/  LDL.LU R46, [R1+0x344] ;  /* 0x00034400012e7983 */ /* 0x000ea20000300800 */
[----:B---3--:R-:W-:-:S02]  /*1c7c0*/  @P2 FMUL R60, R60, 0.25 ;  /* 0x3e8000003c3c2820 */ /* 0x008fc40000400000 */
[----:B------:R-:W-:Y:S01]  /*1c7d0*/  @P2 FMUL R61, R61, 0.25 ;  /* 0x3e8000003d3d2820 */ /* 0x000fe20000400000 */
[----:B------:R-:W3:Y:S01]  /*1c7e0*/  LDL.LU R45, [R1+0x330] ;  /* 0x00033000012d7983 */ /* 0x000ee20000300800 */
[----:B------:R-:W-:Y:S02]  /*1c7f0*/  @P2 FMUL R62, R62, 0.25 ;  /* 0x3e8000003e3e2820 */ /* 0x000fe40000400000 */
[----:B------:R-:W-:Y:S01]  /*1c800*/  @P2 FMUL R63, R63, 0.25 ;  /* 0x3e8000003f3f2820 */ /* 0x000fe20000400000 */
[----:B------:R-:W3:Y:S03]  /*1c810*/  LDL.LU R44, [R1+0x334] ;  /* 0x00033400012c7983 */ /* 0x000ee60000300800 */
[----:B------:R-:W-:-:S06]  /*1c820*/  @!P1 FMUL R2, R2, 16777216 ;  /* 0x4b80000002029820 */ /* 0x000fcc0000400000 */
[----:B------:R-:W0:Y:S01]  /*1c830*/  MUFU.RCP R2, R2 ;  /* 0x0000000200027308 */ /* 0x000e220000001000 */
[----:B------:R-:W-:Y:S02]  /*1c840*/  @!P1 FMUL R60, R60, 16777216 ;  /* 0x4b8000003c3c9820 */ /* 0x000fe40000400000 */
[----:B------:R-:W-:Y:S02]  /*1c850*/  @P2 FMUL R64, R64, 0.25 ;  /* 0x3e80000040402820 */ /* 0x000fe40000400000 */
        /* <DEDUP_REMOVED lines=8> */
[----:B------:R0:W-:Y:S01]  /*1c8e0*/  STL [R1+0xd0], R60 ;  /* 0x0000d03c01007387 */ /* 0x0001e20000100800 */
[----:B------:R-:W-:Y:S02]  /*1c8f0*/  @P2 FMUL R67, R67, 0.25 ;  /* 0x3e80000043432820 */ /* 0x000fe40000400000 */
[----:B------:R-:W-:-:S02]  /*1c900*/  FMUL R61, R2, R62 ;  /* 0x0000003e023d7220 */ /* 0x000fc40000400000 */
[----:B------:R-:W-:Y:S02]  /*1c910*/  @!P1 FMUL R65, R65, 16777216 ;  /* 0x4b80000041419820 */ /* 0x000fe40000400000 */
[C---:B------:R-:W-:Y:S02]  /*1c920*/  FMUL R62, R2.reuse, R64 ;  /* 0x00000040023e7220 */ /* 0x040fe40000400000 */
[----:B0-----:R-:W-:Y:S01]  /*1c930*/  FMUL R60, R2, R63 ;  /* 0x0000003f023c7220 */ /* 0x001fe20000400000 */
[----:B------:R-:W-:Y:S01]  /*1c940*/  STL [R1+0xcc], R77 ;  /* 0x0000cc4d01007387 */ /* 0x000fe20000100800 */
[----:B------:R-:W-:Y:S02]  /*1c950*/  @!P1 FMUL R66, R66, 16777216 ;  /* 0x4b80000042429820 */ /* 0x000fe40000400000 */
[----:B------:R-:W-:Y:S01]  /*1c960*/  @P2 FMUL R68, R68, 0.25 ;  /* 0x3e80000044442820 */ /* 0x000fe20000400000 */
[----:B------:R0:W-:Y:S01]  /*1c970*/  STL [R1+0xc8], R61 ;  /* 0x0000c83d01007387 */ /* 0x0001e20000100800 */
[----:B------:R-:W-:-:S02]  /*1c980*/  @!P1 FMUL R67, R67, 16777216 ;  /* 0x4b80000043439820 */ /* 0x000fc40000400000 */
[----:B------:R-:W-:Y:S01]  /*1c990*/  @P2 FMUL R69, R69, 0.25 ;  /* 0x3e80000045452820 */ /* 0x000fe20000400000 */
[----:B------:R1:W-:Y:S01]  /*1c9a0*/  STL [R1+0xc4], R60 ;  /* 0x0000c43c01007387 */ /* 0x0003e20000100800 */
[----:B------:R-:W-:Y:S02]  /*1c9b0*/  @P2 FMUL R70, R70, 0.25 ;  /* 0x3e80000046462820 */ /* 0x000fe40000400000 */
[----:B------:R-:W-:Y:S01]  /*1c9c0*/  @!P1 FMUL R68, R68, 16777216 ;  /* 0x4b80000044449820 */ /* 0x000fe20000400000 */
[----:B------:R4:W-:Y:S01]  /*1c9d0*/  STL [R1+0xc0], R62 ;  /* 0x0000c03e01007387 */ /* 0x0009e20000100800 */
[C---:B0-----:R-:W-:Y:S02]  /*1c9e0*/  FMUL R61, R2.reuse, R65 ;  /* 0x00000041023d7220 */ /* 0x041fe40000400000 */
[----:B------:R-:W-:Y:S02]  /*1c9f0*/  @!P1 FMUL R69, R69, 16777216 ;  /* 0x4b80000045459820 */ /* 0x000fe40000400000 */
[----:B-1----:R-:W-:Y:S01]  /*1ca00*/  FMUL R60, R2, R66 ;  /* 0x00000042023c7220 */ /* 0x002fe20000400000 */
[----:B------:R0:W-:Y:S01]  /*1ca10*/  STL [R1+0xbc], R61 ;  /* 0x0000bc3d01007387 */ /* 0x0001e20000100800 */
[----:B------:R-:W-:-:S02]  /*1ca20*/  @P2 FMUL R71, R71, 0.25 ;  /* 0x3e80000047472820 */ /* 0x000fc40000400000 */
[----:B----4-:R-:W-:Y:S02]  /*1ca30*/  FMUL R62, R2, R67 ;  /* 0x00000043023e7220 */ /* 0x010fe40000400000 */
[----:B------:R-:W-:Y:S01]  /*1ca40*/  @!P1 FMUL R70, R70, 16777216 ;  /* 0x4b80000046469820 */ /* 0x000fe20000400000 */
[----:B------:R1:W-:Y:S01]  /*1ca50*/  STL [R1+0xb8], R60 ;  /* 0x0000b83c01007387 */ /* 0x0003e20000100800 */
[----:B------:R-:W-:Y:S02]  /*1ca60*/  @P2 FMUL R72, R72, 0.25 ;  /* 0x3e80000048482820 */ /* 0x000fe40000400000 */
[----:B------:R-:W-:Y:S01]  /*1ca70*/  @P2 FMUL R73, R73, 0.25 ;  /* 0x3e80000049492820 */ /* 0x000fe20000400000 */
[----:B------:R4:W-:Y:S01]  /*1ca80*/  STL [R1+0xb4], R62 ;  /* 0x0000b43e01007387 */ /* 0x0009e20000100800 */
[----:B0-----:R-:W-:Y:S02]  /*1ca90*/  FMUL R61, R2, R68 ;  /* 0x00000044023d7220 */ /* 0x001fe40000400000 */
[----:B------:R-:W-:-:S02]  /*1caa0*/  @!P1 FMUL R71, R71, 16777216 ;  /* 0x4b80000047479820 */ /* 0x000fc40000400000 */
[----:B-1----:R-:W-:Y:S02]  /*1cab0*/  FMUL R60, R2, R69 ;  /* 0x00000045023c7220 */ /* 0x002fe40000400000 */
[----:B------:R-:W-:Y:S02]  /*1cac0*/  @!P1 FMUL R72, R72, 16777216 ;  /* 0x4b80000048489820 */ /* 0x000fe40000400000 */
[----:B----4-:R-:W-:Y:S01]  /*1cad0*/  FMUL R62, R2, R70 ;  /* 0x00000046023e7220 */ /* 0x010fe20000400000 */
[----:B------:R0:W-:Y:S01]  /*1cae0*/  STL [R1+0xb0], R61 ;  /* 0x0000b03d01007387 */ /* 0x0001e20000100800 */
[----:B------:R-:W-:Y:S02]  /*1caf0*/  @!P1 FMUL R73, R73, 16777216 ;  /* 0x4b80000049499820 */ /* 0x000fe40000400000 */
[----:B------:R-:W-:Y:S01]  /*1cb00*/  @P2 FMUL R74, R74, 0.25 ;  /* 0x3e8000004a4a2820 */ /* 0x000fe20000400000 */
[----:B------:R1:W-:Y:S01]  /*1cb10*/  STL [R1+0xac], R60 ;  /* 0x0000ac3c01007387 */ /* 0x0003e20000100800 */
[----:B------:R-:W-:-:S03]  /*1cb20*/  @P2 FMUL R75, R75, 0.25 ;  /* 0x3e8000004b4b2820 */ /* 0x000fc60000400000 */
[----:B------:R4:W-:Y:S01]  /*1cb30*/  STL [R1+0xa8], R62 ;  /* 0x0000a83e01007387 */ /* 0x0009e20000100800 */
[----:B0-----:R-:W-:Y:S02]  /*1cb40*/  FMUL R61, R2, R71 ;  /* 0x00000047023d7220 */ /* 0x001fe40000400000 */
[----:B------:R-:W-:Y:S02]  /*1cb50*/  @!P1 FMUL R74, R74, 16777216 ;  /* 0x4b8000004a4a9820 */ /* 0x000fe40000400000 */
[C---:B-1----:R-:W-:Y:S02]  /*1cb60*/  FMUL R60, R2.reuse, R72 ;  /* 0x00000048023c7220 */ /* 0x042fe40000400000 */
[----:B------:R-:W-:Y:S02]  /*1cb70*/  @!P1 FMUL R75, R75, 16777216 ;  /* 0x4b8000004b4b9820 */ /* 0x000fe40000400000 */
[C---:B----4-:R-:W-:Y:S01]  /*1cb80*/  FMUL R62, R2.reuse, R73 ;  /* 0x00000049023e7220 */ /* 0x050fe20000400000 */
[----:B------:R0:W-:Y:S04]  /*1cb90*/  STL [R1+0xa4], R61 ;  /* 0x0000a43d01007387 */ /* 0x0001e80000100800 */
[----:B------:R1:W-:Y:S04]  /*1cba0*/  STL [R1+0x94], R60 ;  /* 0x0000943c01007387 */ /* 0x0003e80000100800 */
[----:B------:R-:W-:Y:S01]  /*1cbb0*/  STL [R1+0x8c], R62 ;  /* 0x00008c3e01007387 */ /* 0x000fe20000100800 */
[----:B0-----:R-:W-:-:S02]  /*1cbc0*/  FMUL R61, R2, R74 ;  /* 0x0000004a023d7220 */ /* 0x001fc40000400000 */
[----:B-1----:R-:W-:Y:S02]  /*1cbd0*/  FMUL R60, R2, R75 ;  /* 0x0000004b023c7220 */ /* 0x002fe40000400000 */
[----:B------:R-:W4:Y:S01]  /*1cbe0*/  LDL.LU R2, [R1+0x63c] ;  /* 0x00063c0001027983 */ /* 0x000f220000300800 */
[C---:B------:R-:W-:Y:S02]  /*1cbf0*/  FSETP.GT.AND P2, PT, |R3|.reuse, 8.50705917302346158658e+37, PT ;  /* 0x7e8000000300780b */ /* 0x040fe40003f44200 */
[----:B------:R-:W-:-:S11]  /*1cc00*/  FSETP.GEU.AND P3, PT, |R3|, 1.175494350822287508e-38, PT ;  /* 0x008000000300780b */ /* 0x000fd60003f6e200 */
[----:B------:R-:W-:-:S04]  /*1cc10*/  @P2 FMUL R3, R3, 0.25 ;  /* 0x3e80000003032820 */ /* 0x000fc80000400000 */
[----:B------:R-:W-:-:S06]  /*1cc20*/  @!P3 FMUL R3, R3, 16777216 ;  /* 0x4b8000000303b820 */ /* 0x000fcc0000400000 */
[----:B------:R-:W0:Y:S01]  /*1cc30*/  MUFU.RCP R3, R3 ;  /* 0x0000000300037308 */ /* 0x000e220000001000 */
[----:B------:R-:W-:Y:S01]  /*1cc40*/  @P2 FMUL R48, R48, 0.25 ;  /* 0x3e80000030302820 */ /* 0x000fe20000400000 */
[----:B------:R1:W-:Y:S01]  /*1cc50*/  STL [R1+0x88], R61 ;  /* 0x0000883d01007387 */ /* 0x0003e20000100800 */
[----:B------:R-:W-:Y:S02]  /*1cc60*/  @P2 FMUL R49, R49, 0.25 ;  /* 0x3e80000031312820 */ /* 0x000fe40000400000 */
[----:B------:R-:W-:Y:S01]  /*1cc70*/  @P2 FMUL R50, R50, 0.25 ;  /* 0x3e80000032322820 */ /* 0x000fe20000400000 */
[----:B------:R-:W-:Y:S01]  /*1cc80*/  STL [R1+0x84], R60 ;  /* 0x0000843c01007387 */ /* 0x000fe20000100800 */
[----:B------:R-:W-:Y:S02]  /*1cc90*/  @!P3 FMUL R48, R48, 16777216 ;  /* 0x4b8000003030b820 */ /* 0x000fe40000400000 */
[----:B------:R-:W-:Y:S02]  /*1cca0*/  @!P3 FMUL R49, R49, 16777216 ;  /* 0x4b8000003131b820 */ /* 0x000fe40000400000 */
[----:B------:R-:W-:-:S02]  /*1ccb0*/  @P2 FMUL R51, R51, 0.25 ;  /* 0x3e80000033332820 */ /* 0x000fc40000400000 */
[----:B------:R-:W-:Y:S02]  /*1ccc0*/  @!P3 FMUL R50, R50, 16777216 ;  /* 0x4b8000003232b820 */ /* 0x000fe40000400000 */
[----:B------:R-:W-:Y:S02]  /*1ccd0*/  @P2 FMUL R52, R52, 0.25 ;  /* 0x3e80000034342820 */ /* 0x000fe40000400000 */
[----:B------:R-:W-:Y:S02]  /*1cce0*/  @P2 FMUL R53, R53, 0.25 ;  /* 0x3e80000035352820 */ /* 0x000fe40000400000 */
        /* <DEDUP_REMOVED lines=8> */
[----:B------:R-:W-:-:S02]  /*1cd70*/  @!P3 FMUL R56, R56, 16777216 ;  /* 0x4b8000003838b820 */ /* 0x000fc40000400000 */
[----:B------:R-:W-:Y:S02]  /*1cd80*/  @P2 FMUL R57, R57, 0.25 ;  /* 0x3e80000039392820 */ /* 0x000fe40000400000 */
[----:B------:R-:W-:Y:S02]  /*1cd90*/  @P2 FMUL R58, R58, 0.25 ;  /* 0x3e8000003a3a2820 */ /* 0x000fe40000400000 */
[----:B------:R-:W-:Y:S02]  /*1cda0*/  @P2 FMUL R59, R59, 0.25 ;  /* 0x3e8000003b3b2820 */ /* 0x000fe40000400000 */
[----:B------:R-:W-:Y:S02]  /*1cdb0*/  @!P3 FMUL R57, R57, 16777216 ;  /* 0x4b8000003939b820 */ /* 0x000fe40000400000 */
[----:B------:R-:W-:Y:S02]  /*1cdc0*/  @!P3 FMUL R58, R58, 16777216 ;  /* 0x4b8000003a3ab820 */ /* 0x000fe40000400000 */
[----:B------:R-:W-:-:S02]  /*1cdd0*/  @!P3 FMUL R59, R59, 16777216 ;  /* 0x4b8000003b3bb820 */ /* 0x000fc40000400000 */
[----:B--2---:R-:W-:Y:S02]  /*1cde0*/  @P2 FMUL R47, R47, 0.25 ;  /* 0x3e8000002f2f2820 */ /* 0x004fe40000400000 */
[----:B------:R-:W-:Y:S02]  /*1cdf0*/  @P2 FMUL R46, R46, 0.25 ;  /* 0x3e8000002e2e2820 */ /* 0x000fe40000400000 */
[----:B---3--:R-:W-:Y:S02]  /*1ce00*/  @P2 FMUL R45, R45, 0.25 ;  /* 0x3e8000002d2d2820 */ /* 0x008fe40000400000 */
[----:B------:R-:W-:-:S04]  /*1ce10*/  @P2 FMUL R44, R44, 0.25 ;  /* 0x3e8000002c2c2820 */ /* 0x000fc80000400000 */
[----:B------:R-:W-:Y:S02]  /*1ce20*/  @!P3 FMUL R44, R44, 16777216 ;  /* 0x4b8000002c2cb820 */ /* 0x000fe40000400000 */
[----:B------:R-:W-:Y:S02]  /*1ce30*/  @!P3 FMUL R45, R45, 16777216 ;  /* 0x4b8000002d2db820 */ /* 0x000fe40000400000 */
[----:B0-----:R-:W-:Y:S02]  /*1ce40*/  FMUL R44, R3, R44 ;  /* 0x0000002c032c7220 */ /* 0x001fe40000400000 */
[----:B------:R-:W-:Y:S02]  /*1ce50*/  @!P3 FMUL R46, R46, 16777216 ;  /* 0x4b8000002e2eb820 */ /* 0x000fe40000400000 */
[----:B------:R-:W-:Y:S01]  /*1ce60*/  @!P3 FMUL R47, R47, 16777216 ;  /* 0x4b8000002f2fb820 */ /* 0x000fe20000400000 */
[----:B------:R0:W-:Y:S01]  /*1ce70*/  STL [R1+0xa0], R44 ;  /* 0x0000a02c01007387 */ /* 0x0001e20000100800 */
[----:B-1----:R-:W-:-:S02]  /*1ce80*/  FMUL R61, R3, R45 ;  /* 0x0000002d033d7220 */ /* 0x002fc40000400000 */
[C---:B------:R-:W-:Y:S02]  /*1ce90*/  FMUL R45, R3.reuse, R46 ;  /* 0x0000002e032d7220 */ /* 0x040fe40000400000 */
[C---:B------:R-:W-:Y:S01]  /*1cea0*/  FMUL R46, R3.reuse, R48 ;  /* 0x00000030032e7220 */ /* 0x040fe20000400000 */
[----:B------:R-:W-:Y:S01]  /*1ceb0*/  STL [R1+0x9c], R61 ;  /* 0x00009c3d01007387 */ /* 0x000fe20000100800 */
[----:B0-----:R-:W-:-:S03]  /*1cec0*/  FMUL R44, R3, R47 ;  /* 0x0000002f032c7220 */ /* 0x001fc60000400000 */
[----:B------:R0:W-:Y:S04]  /*1ced0*/  STL [R1+0x98], R45 ;  /* 0x0000982d01007387 */ /* 0x0001e80000100800 */
[----:B------:R1:W-:Y:S01]  /*1cee0*/  STL [R1+0x90], R44 ;  /* 0x0000902c01007387 */ /* 0x0003e20000100800 */
[----:B0-----:R-:W-:-:S03]  /*1cef0*/  FMUL R45, R3, R49 ;  /* 0x00000031032d7220 */ /* 0x001fc60000400000 */
[----:B------:R0:W-:Y:S01]  /*1cf00*/  STL [R1+0x80], R46 ;  /* 0x0000802e01007387 */ /* 0x0001e20000100800 */
[----:B-1----:R-:W-:-:S03]  /*1cf10*/  FMUL R44, R3, R50 ;  /* 0x00000032032c7220 */ /* 0x002fc60000400000 */
[----:B------:R1:W-:Y:S04]  /*1cf20*/  STL [R1+0x7c], R45 ;  /* 0x00007c2d01007387 */ /* 0x0003e80000100800 */
[----:B------:R2:W-:Y:S01]  /*1cf30*/  STL [R1+0x78], R44 ;  /* 0x0000782c01007387 */ /* 0x0005e20000100800 */
[C---:B0-----:R-:W-:Y:S02]  /*1cf40*/  FMUL R46, R3.reuse, R51 ;  /* 0x00000033032e7220 */ /* 0x041fe40000400000 */
[----:B-1----:R-:W-:-:S03]  /*1cf50*/  FMUL R45, R3, R52 ;  /* 0x00000034032d7220 */ /* 0x002fc60000400000 */
[----:B------:R0:W-:Y:S01]  /*1cf60*/  STL [R1+0x74], R46 ;  /* 0x0000742e01007387 */ /* 0x0001e20000100800 */
[----:B--2---:R-:W-:-:S03]  /*1cf70*/  FMUL R44, R3, R53 ;  /* 0x00000035032c7220 */ /* 0x004fc60000400000 */
        /* <DEDUP_REMOVED lines=9> */
[C---:B-1----:R-:W-:Y:S02]  /*1d010*/  FMUL R45, R3.reuse, R58 ;  /* 0x0000003a032d7220 */ /* 0x042fe40000400000 */
[----:B--2---:R-:W-:Y:S01]  /*1d020*/  FMUL R44, R3, R59 ;  /* 0x0000003b032c7220 */ /* 0x004fe20000400000 */
[----:B------:R-:W-:Y:S04]  /*1d030*/  STL [R1+0x5c], R46 ;  /* 0x00005c2e01007387 */ /* 0x000fe80000100800 */
[----:B------:R-:W-:Y:S04]  /*1d040*/  STL [R1+0x58], R45 ;  /* 0x0000582d01007387 */ /* 0x000fe80000100800 */
[----:B------:R0:W-:Y:S04]  /*1d050*/  STL [R1+0x54], R44 ;  /* 0x0000542c01007387 */ /* 0x0001e80000100800 */
[----:B------:R-:W2:Y:S04]  /*1d060*/  LDL.LU R58, [R1+0x2e8] ;  /* 0x0002e800013a7983 */ /* 0x000ea80000300800 */
[----:B------:R-:W3:Y:S04]  /*1d070*/  LDL.LU R57, [R1+0x2ec] ;  /* 0x0002ec0001397983 */ /* 0x000ee80000300800 */
[----:B------:R-:W3:Y:S04]  /*1d080*/  LDL.LU R56, [R1+0x238] ;  /* 0x0002380001387983 */ /* 0x000ee80000300800 */
[----:B------:R-:W3:Y:S04]  /*1d090*/  LDL.LU R55, [R1+0x23c] ;  /* 0x00023c0001377983 */ /* 0x000ee80000300800 */
[----:B------:R-:W3:Y:S01]  /*1d0a0*/  LDL.LU R54, [R1+0x228] ;  /* 0x0002280001367983 */ /* 0x000ee20000300800 */
[C---:B----4-:R-:W-:Y:S01]  /*1d0b0*/  FMUL R60, R2.reuse, 8388608 ;  /* 0x4b000000023c7820 */ /* 0x050fe20000400000 */
[----:B------:R-:W-:-:S02]  /*1d0c0*/  FSETP.GEU.AND P1, PT, R2, 1.175494350822287508e-38, PT ;  /* 0x008000000200780b */ /* 0x000fc40003f2e000 */
[----:B------:R-:W4:Y:S02]  /*1d0d0*/  LDL.LU R53, [R1+0x22c] ;  /* 0x00022c0001357983 */ /* 0x000f240000300800 */
[----:B------:R-:W-:Y:S02]  /*1d0e0*/  FSEL R60, R60, R2, !P1 ;  /* 0x000000023c3c7208 */ /* 0x000fe40004800000 */
[----:B------:R-:W4:Y:S02]  /*1d0f0*/  LDL.LU R52, [R1+0x218] ;  /* 0x0002180001347983 */ /* 0x000f240000300800 */
[----:B------:R-:W-:Y:S02]  /*1d100*/  IADD3 R3, R60, -0x3f3504f3, RZ ;  /* 0xc0cafb0d3c037810 */ /* 0x000fe40007ffe0ff */
[----:B------:R-:W4:Y:S02]  /*1d110*/  LDL.LU R51, [R1+0x21c] ;  /* 0x00021c0001337983 */ /* 0x000f240000300800 */
[----:B------:R-:W-:-:S02]  /*1d120*/  LOP3.LUT R3, R3, 0xff800000, RZ, 0xc0, !PT ;  /* 0xff80000003037812 */ /* 0x000fc400078ec0ff */
[----:B------:R-:W4:Y:S02]  /*1d130*/  LDL.LU R50, [R1+0x208] ;  /* 0x0002080001327983 */ /* 0x000f240000300800 */
[----:B0-----:R0:W1:Y:S01]  /*1d140*/  I2F R44, R3 ;  /* 0x00000003002c7306 */ /* 0x0010620000201400 */
[----:B------:R-:W-:Y:S01]  /*1d150*/  FSEL R63, RZ, -23, P1 ;  /* 0xc1b80000ff3f7808 */ /* 0x000fe20000800000 */
[----:B------:R-:W4:Y:S01]  /*1d160*/  LDL.LU R49, [R1+0x20c] ;  /* 0x00020c0001317983 */ /* 0x000f220000300800 */
[C---:B0-----:R-:W-:Y:S01]  /*1d170*/  IMAD.IADD R3, R60.reuse, 0x1, -R3 ;  /* 0x000000013c037824 */ /* 0x041fe200078e0a03 */
[----:B------:R-:W-:Y:S02]  /*1d180*/  ISETP.GE.U32.AND P1, PT, R60, 0x7f800000, PT ;  /* 0x7f8000003c00780c */ /* 0x000fe40003f26070 */
[----:B------:R-:W4:Y:S01]  /*1d190*/  LDL.LU R48, [R1+0x1f8] ;  /* 0x0001f80001307983 */ /* 0x000f220000300800 */
[----:B------:R-:W-:-:S03]  /*1d1a0*/  FADD R3, R3, -1 ;  /* 0xbf80000003037421 */ /* 0x000fc60000000000 */
[----:B------:R-:W4:Y:S01]  /*1d1b0*/  LDL.LU R47, [R1+0x1fc] ;  /* 0x0001fc00012f7983 */ /* 0x000f220000300800 */
[----:B-1----:R-:W-:Y:S02]  /*1d1c0*/  FFMA.FTZ R63, R44, 1.1920928955078125e-07, R63 ;  /* 0x340000002c3f7823 */ /* 0x002fe4000001003f */
[C---:B------:R-:W-:Y:S01]  /*1d1d0*/  FFMA.FTZ R44, R3.reuse, R106, -0.16845393180847167969 ;  /* 0xbe2c7f30032c7423 */ /* 0x040fe2000001006a */
[----:B------:R-:W4:Y:S03]  /*1d1e0*/  LDL.LU R46, [R1+0x1e8] ;  /* 0x0001e800012e7983 */ /* 0x000f260000300800 */
[C---:B------:R-:W-:Y:S01]  /*1d1f0*/  FFMA.FTZ R44, R3.reuse, R44, 0.1716887056827545166 ;  /* 0x3e2fcf2a032c7423 */ /* 0x040fe2000001002c */
[----:B------:R-:W4:Y:S03]  /*1d200*/  LDL.LU R45, [R1+0x1ec] ;  /* 0x0001ec00012d7983 */ /* 0x000f260000300800 */
        /* <DEDUP_REMOVED lines=10> */
[----:B------:R-:W4:Y:S02]  /*1d2b0*/  LDL.LU R44, [R1+0x1d8] ;  /* 0x0001d800012c7983 */ /* 0x000f240000300800 */
[----:B------:R-:W-:Y:S01]  /*1d2c0*/  FADD R63, R63, R3 ;  /* 0x000000033f3f7221 */ /* 0x000fe20000000000 */
[----:B------:R-:W-:-:S05]  /*1d2d0*/  @P1 MOV R3, 0x7f800000 ;  /* 0x7f80000000031802 */ /* 0x000fca0000000f00 */
[----:B------:R-:W-:Y:S02]  /*1d2e0*/  @P1 FFMA.FTZ R63, R60, R3, +INF ;  /* 0x7f8000003c3f1423 */ /* 0x000fe40000010003 */
[----:B------:R-:W4:Y:S01]  /*1d2f0*/  LDL.LU R3, [R1+0x1dc] ;  /* 0x0001dc0001037983 */ /* 0x000f220000300800 */
[C---:B------:R-:W-:Y:S02]  /*1d300*/  FSETP.GT.AND P1, PT, |R2|.reuse, 8.50705917302346158658e+37, PT ;  /* 0x7e8000000200780b */ /* 0x040fe40003f24200 */
[----:B------:R-:W-:-:S11]  /*1d310*/  FSETP.GEU.AND P2, PT, |R2|, 1.175494350822287508e-38, PT ;  /* 0x008000000200780b */ /* 0x000fd60003f4e200 */
[----:B------:R-:W-:-:S04]  /*1d320*/  @P1 FMUL R2, R2, 0.25 ;  /* 0x3e80000002021820 */ /* 0x000fc80000400000 */
[----:B------:R-:W-:-:S04]  /*1d330*/  @!P2 FMUL R2, R2, 16777216 ;  /* 0x4b8000000202a820 */ /* 0x000fc80000400000 */
[----:B------:R0:W1:Y:S02]  /*1d340*/  MUFU.RCP R59, R2 ;  /* 0x00000002003b7308 */ /* 0x0000640000001000 */
[----:B0-----:R-:W4:Y:S01]  /*1d350*/  LDL.LU R2, [R1+0x640] ;  /* 0x0006400001027983 */ /* 0x001f220000300800 */
[----:B--2---:R-:W-:Y:S02]  /*1d360*/  @P1 FMUL R58, R58, 0.25 ;  /* 0x3e8000003a3a1820 */ /* 0x004fe40000400000 */
[----:B---3--:R-:W-:Y:S02]  /*1d370*/  @P1 FMUL R57, R57, 0.25 ;  /* 0x3e80000039391820 */ /* 0x008fe40000400000 */
[----:B------:R-:W-:Y:S02]  /*1d380*/  @P1 FMUL R56, R56, 0.25 ;  /* 0x3e80000038381820 */ /* 0x000fe40000400000 */
[----:B------:R-:W-:Y:S02]  /*1d390*/  @P1 FMUL R55, R55, 0.25 ;  /* 0x3e80000037371820 */ /* 0x000fe40000400000 */
[----:B------:R-:W-:-:S02]  /*1d3a0*/  @P1 FMUL R54, R54, 0.25 ;  /* 0x3e80000036361820 */ /* 0x000fc40000400000 */
[----:B----4-:R-:W-:Y:S02]  /*1d3b0*/  @P1 FMUL R53, R53, 0.25 ;  /* 0x3e80000035351820 */ /* 0x010fe40000400000 */
[----:B------:R-:W-:Y:S02]  /*1d3c0*/  @P1 FMUL R52, R52, 0.25 ;  /* 0x3e80000034341820 */ /* 0x000fe40000400000 */
[----:B------:R-:W-:Y:S02]  /*1d3d0*/  @P1 FMUL R51, R51, 0.25 ;  /* 0x3e80000033331820 */ /* 0x000fe40000400000 */
[----:B------:R-:W-:Y:S02]  /*1d3e0*/  @P1 FMUL R50, R50, 0.25 ;  /* 0x3e80000032321820 */ /* 0x000fe40000400000 */
[----:B------:R-:W-:Y:S02]  /*1d3f0*/  @P1 FMUL R49, R49, 0.25 ;  /* 0x3e80000031311820 */ /* 0x000fe40000400000 */
[----:B------:R-:W-:-:S02]  /*1d400*/  @!P2 FMUL R50, R50, 16777216 ;  /* 0x4b8000003232a820 */ /* 0x000fc40000400000 */
[----:B------:R-:W-:Y:S02]  /*1d410*/  @!P2 FMUL R49, R49, 16777216 ;  /* 0x4b8000003131a820 */ /* 0x000fe40000400000 */
[----:B------:R-:W-:Y:S02]  /*1d420*/  @P1 FMUL R48, R48, 0.25 ;  /* 0x3e80000030301820 */ /* 0x000fe40000400000 */
[----:B------:R-:W-:Y:S02]  /*1d430*/  @P1 FMUL R47, R47, 0.25 ;  /* 0x3e8000002f2f1820 */ /* 0x000fe40000400000 */
[----:B------:R-:W-:Y:S02]  /*1d440*/  @P1 FMUL R46, R46, 0.25 ;  /* 0x3e8000002e2e1820 */ /* 0x000fe40000400000 */
[----:B------:R-:W-:Y:S02]  /*1d450*/  @P1 FMUL R45, R45, 0.25 ;  /* 0x3e8000002d2d1820 */ /* 0x000fe40000400000 */
[----:B------:R-:W-:-:S02]  /*1d460*/  @!P2 FMUL R46, R46, 16777216 ;  /* 0x4b8000002e2ea820 */ /* 0x000fc40000400000 */
[----:B------:R-:W-:Y:S02]  /*1d470*/  @!P2 FMUL R45, R45, 16777216 ;  /* 0x4b8000002d2da820 */ /* 0x000fe40000400000 */
[----:B------:R-:W-:Y:S02]  /*1d480*/  @!P2 FMUL R47, R47, 16777216 ;  /* 0x4b8000002f2fa820 */ /* 0x000fe40000400000 */
[----:B------:R-:W-:Y:S02]  /*1d490*/  @!P2 FMUL R48, R48, 16777216 ;  /* 0x4b8000003030a820 */ /* 0x000fe40000400000 */
[----:B------:R-:W-:Y:S02]  /*1d4a0*/  @!P2 FMUL R51, R51, 16777216 ;  /* 0x4b8000003333a820 */ /* 0x000fe40000400000 */
[----:B------:R-:W-:Y:S02]  /*1d4b0*/  @!P2 FMUL R52, R52, 16777216 ;  /* 0x4b8000003434a820 */ /* 0x000fe40000400000 */
[----:B------:R-:W-:-:S02]  /*1d4c0*/  @!P2 FMUL R53, R53, 16777216 ;  /* 0x4b8000003535a820 */ /* 0x000fc40000400000 */
[----:B------:R-:W-:Y:S02]  /*1d4d0*/  @!P2 FMUL R54, R54, 16777216 ;  /* 0x4b8000003636a820 */ /* 0x000fe40000400000 */
[----:B------:R-:W-:Y:S02]  /*1d4e0*/  @P1 FMUL R44, R44, 0.25 ;  /* 0x3e8000002c2c1820 */ /* 0x000fe40000400000 */
[----:B------:R-:W-:-:S04]  /*1d4f0*/  @P1 FMUL R3, R3, 0.25 ;  /* 0x3e80000003031820 */ /* 0x000fc80000400000 */
[----:B------:R-:W-:Y:S02]  /*1d500*/  @!P2 FMUL R3, R3, 16777216 ;  /* 0x4b8000000303a820 */ /* 0x000fe40000400000 */
[----:B------:R-:W-:Y:S02]  /*1d510*/  @!P2 FMUL R44, R44, 16777216 ;  /* 0x4b8000002c2ca820 */ /* 0x000fe40000400000 */
[C---:B-1----:R-:W-:Y:S02]  /*1d520*/  FMUL R3, R59.reuse, R3 ;  /* 0x000000033b037220 */ /* 0x042fe40000400000 */
[C---:B------:R-:W-:Y:S02]  /*1d530*/  FMUL R61, R59.reuse, R44 ;  /* 0x0000002c3b3d7220 */ /* 0x040fe40000400000 */
[C---:B------:R-:W-:Y:S01]  /*1d540*/  FMUL R44, R59.reuse, R45 ;  /* 0x0000002d3b2c7220 */ /* 0x040fe20000400000 */
[----:B------:R0:W-:Y:S01]  /*1d550*/  STL [R1+0x50], R3 ;  /* 0x0000500301007387 */ /* 0x0001e20000100800 */
[----:B------:R-:W-:-:S03]  /*1d560*/  FMUL R45, R59, R47 ;  /* 0x0000002f3b2d7220 */ /* 0x000fc60000400000 */
[----:B------:R-:W-:Y:S01]  /*1d570*/  STL [R1+0x4c], R61 ;  /* 0x00004c3d01007387 */ /* 0x000fe20000100800 */
[----:B0-----:R-:W-:-:S03]  /*1d580*/  FMUL R3, R59, R46 ;  /* 0x0000002e3b037220 */ /* 0x001fc60000400000 */
[----:B------:R0:W-:Y:S04]  /*1d590*/  STL [R1+0x48], R44 ;  /* 0x0000482c01007387 */ /* 0x0001e80000100800 */
[----:B------:R1:W-:Y:S04]  /*1d5a0*/  STL [R1+0x44], R3 ;  /* 0x0000440301007387 */ /* 0x0003e80000100800 */
[----:B------:R2:W-:Y:S01]  /*1d5b0*/  STL [R1+0x40], R45 ;  /* 0x0000402d01007387 */ /* 0x0005e20000100800 */
[C---:B0-----:R-:W-:Y:S02]  /*1d5c0*/  FMUL R44, R59.reuse, R48 ;  /* 0x000000303b2c7220 */ /* 0x041fe40000400000 */
[----:B-1----:R-:W-:-:S03]  /*1d5d0*/  FMUL R3, R59, R49 ;  /* 0x000000313b037220 */ /* 0x002fc60000400000 */
[----:B------:R0:W-:Y:S01]  /*1d5e0*/  STL [R1+0x3c], R44 ;  /* 0x00003c2c01007387 */ /* 0x0001e20000100800 */
[----:B--2---:R-:W-:-:S03]  /*1d5f0*/  FMUL R45, R59, R50 ;  /* 0x000000323b2d7220 */ /* 0x004fc60000400000 */
[----:B------:R1:W-:Y:S01]  /*1d600*/  STL [R1+0x38], R3 ;  /* 0x0000380301007387 */ /* 0x0003e20000100800 */
[----:B------:R-:W-:-:S03]  /*1d610*/  @!P2 FMUL R55, R55, 16777216 ;  /* 0x4b8000003737a820 */ /* 0x000fc60000400000 */
[----:B------:R2:W-:Y:S01]  /*1d620*/  STL [R1+0x34], R45 ;  /* 0x0000342d01007387 */ /* 0x0005e20000100800 */
[C---:B0-----:R-:W-:Y:S02]  /*1d630*/  FMUL R44, R59.reuse, R51 ;  /* 0x000000333b2c7220 */ /* 0x041fe40000400000 */
[----:B-1----:R-:W-:-:S03]  /*1d640*/  FMUL R3, R59, R52 ;  /* 0x000000343b037220 */ /* 0x002fc60000400000 */
[----:B------:R0:W-:Y:S01]  /*1d650*/  STL [R1+0x30], R44 ;  /* 0x0000302c01007387 */ /* 0x0001e20000100800 */
[----:B------:R-:W-:Y:S02]  /*1d660*/  @!P2 FMUL R56, R56, 16777216 ;  /* 0x4b8000003838a820 */ /* 0x000fe40000400000 */
[----:B--2---:R-:W-:Y:S01]  /*1d670*/  FMUL R45, R59, R53 ;  /* 0x000000353b2d7220 */ /* 0x004fe20000400000 */
[----:B------:R1:W-:Y:S01]  /*1d680*/  STL [R1+0x2c], R3 ;  /* 0x00002c0301007387 */ /* 0x0003e20000100800 */
[----:B------:R-:W-:Y:S02]  /*1d690*/  @!P2 FMUL R57, R57, 16777216 ;  /* 0x4b8000003939a820 */ /* 0x000fe40000400000 */
[----:B------:R-:W-:Y:S01]  /*1d6a0*/  @!P2 FMUL R58, R58, 16777216 ;  /* 0x4b8000003a3aa820 */ /* 0x000fe20000400000 */
[----:B------:R2:W-:Y:S01]  /*1d6b0*/  STL [R1+0x28], R45 ;  /* 0x0000282d01007387 */ /* 0x0005e20000100800 */
[C---:B0-----:R-:W-:Y:S02]  /*1d6c0*/  FMUL R44, R59.reuse, R54 ;  /* 0x000000363b2c7220 */ /* 0x041fe40000400000 */
[----:B-1----:R-:W-:-:S03]  /*1d6d0*/  FMUL R3, R59, R55 ;  /* 0x000000373b037220 */ /* 0x002fc60000400000 */
[----:B------:R0:W-:Y:S01]  /*1d6e0*/  STL [R1+0x24], R44 ;  /* 0x0000242c01007387 */ /* 0x0001e20000100800 */
[C---:B------:R-:W-:Y:S01]  /*1d6f0*/  FSETP.GEU.AND P1, PT, R2.reuse, 1.175494350822287508e-38, PT ;  /* 0x008000000200780b */ /* 0x040fe20003f2e000 */
[C---:B--2---:R-:W-:Y:S02]  /*1d700*/  FMUL R45, R59.reuse, R56 ;  /* 0x000000383b2d7220 */ /* 0x044fe40000400000 */
[----:B------:R-:W-:Y:S01]  /*1d710*/  FMUL R56, R2, 8388608 ;  /* 0x4b00000002387820 */ /* 0x000fe20000400000 */
[----:B------:R1:W-:Y:S01]  /*1d720*/  STL [R1+0x20], R3 ;  /* 0x0000200301007387 */ /* 0x0003e20000100800 */
[----:B0-----:R-:W-:-:S03]  /*1d730*/  FMUL R44, R59, R57 ;  /* 0x000000393b2c7220 */ /* 0x001fc60000400000 */
[----:B------:R-:W-:Y:S01]  /*1d740*/  FSEL R56, R56, R2, !P1 ;  /* 0x0000000238387208 */ /* 0x000fe20004800000 */
[----:B------:R0:W-:Y:S01]  /*1d750*/  STL [R1+0x1c], R45 ;  /* 0x00001c2d01007387 */ /* 0x0001e20000100800 */
[----:B-1----:R-:W-:-:S03]  /*1d760*/  FMUL R3, R59, R58 ;  /* 0x0000003a3b037220 */ /* 0x002fc60000400000 */
[----:B------:R-:W-:Y:S04]  /*1d770*/  STL [R1+0x18], R44 ;  /* 0x0000182c01007387 */ /* 0x000fe80000100800 */
[----:B------:R1:W-:Y:S01]  /*1d780*/  STL [R1+0x14], R3 ;  /* 0x0000140301007387 */ /* 0x0003e20000100800 */
[----:B0-----:R-:W-:Y:S02]  /*1d790*/  FSEL R45, RZ, -23, P1 ;  /* 0xc1b80000ff2d7808 */ /* 0x001fe40000800000 */
[C---:B-1----:R-:W-:Y:S01]  /*1d7a0*/  IADD3 R3, R56.reuse, -0x3f3504f3, RZ ;  /* 0xc0cafb0d38037810 */ /* 0x042fe20007ffe0ff */
[----:B------:R-:W2:Y:S03]  /*1d7b0*/  LDL.LU R59, [R1+0x2e0] ;  /* 0x0002e000013b7983 */ /* 0x000ea60000300800 */
[----:B------:R-:W-:Y:S01]  /*1d7c0*/  LOP3.LUT R3, R3, 0xff800000, RZ, 0xc0, !PT ;  /* 0xff80000003037812 */ /* 0x000fe200078ec0ff */
[----:B------:R-:W3:Y:S03]  /*1d7d0*/  LDL.LU R58, [R1+0x2e4] ;  /* 0x0002e400013a7983 */ /* 0x000ee60000300800 */
[----:B------:R0:W1:Y:S01]  /*1d7e0*/  I2F R44, R3 ;  /* 0x00000003002c7306 */ /* 0x0000620000201400 */
[----:B------:R-:W-:Y:S01]  /*1d7f0*/  ISETP.GE.U32.AND P1, PT, R56, 0x7f800000, PT ;  /* 0x7f8000003800780c */ /* 0x000fe20003f26070 */
[----:B------:R-:W4:Y:S01]  /*1d800*/  LDL.LU R57, [R1+0x230] ;  /* 0x0002300001397983 */ /* 0x000f220000300800 */
[----:B------:R-:W-:-:S03]  /*1d810*/  FSETP.GEU.AND P2, PT, |R2|, 1.175494350822287508e-38, PT ;  /* 0x008000000200780b */ /* 0x000fc60003f4e200 */
[----:B------:R-:W4:Y:S01]  /*1d820*/  LDL.LU R55, [R1+0x234] ;  /* 0x0002340001377983 */ /* 0x000f220000300800 */
[----:B0-----:R-:W-:-:S03]  /*1d830*/  IMAD.IADD R3, R56, 0x1, -R3 ;  /* 0x0000000138037824 */ /* 0x001fc600078e0a03 */
[----:B------:R-:W4:Y:S01]  /*1d840*/  LDL.LU R54, [R1+0x220] ;  /* 0x0002200001367983 */ /* 0x000f220000300800 */
[----:B------:R-:W-:Y:S02]  /*1d850*/  FADD R3, R3, -1 ;  /* 0xbf80000003037421 */ /* 0x000fe40000000000 */
[----:B-1----:R-:W-:Y:S02]  /*1d860*/  FFMA.FTZ R45, R44, 1.1920928955078125e-07, R45 ;  /* 0x340000002c2d7823 */ /* 0x002fe4000001002d */
        /* <DEDUP_REMOVED lines=14> */
[----:B------:R-:W-:Y:S01]  /*1d950*/  @P1 FFMA.FTZ R62, R56, R3, +INF ;  /* 0x7f800000383e1423 */ /* 0x000fe20000010003 */
[C---:B------:R-:W-:Y:S01]  /*1d960*/  FSETP.GT.AND P1, PT, |R2|.reuse, 8.50705917302346158658e+37, PT ;  /* 0x7e8000000200780b */ /* 0x040fe20003f24200 */
[----:B------:R-:W4:Y:S04]  /*1d970*/  LDL.LU R3, [R1+0x224] ;  /* 0x0002240001037983 */ /* 0x000f280000300800 */
[----:B------:R-:W4:Y:S04]  /*1d980*/  LDL.LU R44, [R1+0x210] ;  /* 0x00021000012c7983 */ /* 0x000f280000300800 */
[----:B------:R-:W4:Y:S04]  /*1d990*/  LDL.LU R45, [R1+0x214] ;  /* 0x00021400012d7983 */ /* 0x000f280000300800 */
[----:B------:R-:W-:Y:S01]  /*1d9a0*/  @P1 FMUL R2, R2, 0.25 ;  /* 0x3e80000002021820 */ /* 0x000fe20000400000 */
[----:B------:R-:W4:Y:S03]  /*1d9b0*/  LDL.LU R46, [R1+0x200] ;  /* 0x00020000012e7983 */ /* 0x000f260000300800 */
[----:B------:R-:W-:Y:S01]  /*1d9c0*/  @!P2 FMUL R2, R2, 16777216 ;  /* 0x4b8000000202a820 */ /* 0x000fe20000400000 */
[----:B------:R-:W4:Y:S04]  /*1d9d0*/  LDL.LU R47, [R1+0x204] ;  /* 0x00020400012f7983 */ /* 0x000f280000300800 */
[----:B------:R-:W4:Y:S04]  /*1d9e0*/  LDL.LU R48, [R1+0x1f0] ;  /* 0x0001f00001307983 */ /* 0x000f280000300800 */
[----:B------:R-:W4:Y:S01]  /*1d9f0*/  LDL.LU R49, [R1+0x1f4] ;  /* 0x0001f40001317983 */ /* 0x000f220000300800 */
[----:B------:R0:W1:Y:S03]  /*1da00*/  MUFU.RCP R61, R2 ;  /* 0x00000002003d7308 */ /* 0x0000660000001000 */
[----:B------:R-:W4:Y:S04]  /*1da10*/  LDL.LU R50, [R1+0x1e0] ;  /* 0x0001e00001327983 */ /* 0x000f280000300800 */
[----:B------:R-:W4:Y:S04]  /*1da20*/  LDL.LU R51, [R1+0x1e4] ;  /* 0x0001e40001337983 */ /* 0x000f280000300800 */
[----:B------:R-:W4:Y:S04]  /*1da30*/  LDL.LU R52, [R1+0x1d0] ;  /* 0x0001d00001347983 */ /* 0x000f280000300800 */
[----:B------:R-:W4:Y:S04]  /*1da40*/  LDL.LU R53, [R1+0x1d4] ;  /* 0x0001d40001357983 */ /* 0x000f280000300800 */
[----:B0-----:R-:W4:Y:S01]  /*1da50*/  LDL.LU R2, [R1+0x644] ;  /* 0x0006440001027983 */ /* 0x001f220000300800 */
[----:B--2---:R-:W-:-:S02]  /*1da60*/  @P1 FMUL R59, R59, 0.25 ;  /* 0x3e8000003b3b1820 */ /* 0x004fc40000400000 */
[----:B---3--:R-:W-:Y:S02]  /*1da70*/  @P1 FMUL R58, R58, 0.25 ;  /* 0x3e8000003a3a1820 */ /* 0x008fe40000400000 */
[----:B----4-:R-:W-:Y:S02]  /*1da80*/  @P1 FMUL R57, R57, 0.25 ;  /* 0x3e80000039391820 */ /* 0x010fe40000400000 */
[----:B------:R-:W-:Y:S02]  /*1da90*/  @P1 FMUL R55, R55, 0.25 ;  /* 0x3e80000037371820 */ /* 0x000fe40000400000 */
[----:B------:R-:W-:Y:S02]  /*1daa0*/  @P1 FMUL R54, R54, 0.25 ;  /* 0x3e80000036361820 */ /* 0x000fe40000400000 */
[----:B------:R-:W-:-:S04]  /*1dab0*/  @P1 FMUL R3, R3, 0.25 ;  /* 0x3e80000003031820 */ /* 0x000fc80000400000 */
[----:B------:R-:W-:Y:S02]  /*1dac0*/  @!P2 FMUL R3, R3, 16777216 ;  /* 0x4b8000000303a820 */ /* 0x000fe40000400000 */
[----:B------:R-:W-:Y:S02]  /*1dad0*/  @P1 FMUL R44, R44, 0.25 ;  /* 0x3e8000002c2c1820 */ /* 0x000fe40000400000 */
[----:B-1----:R-:W-:Y:S02]  /*1dae0*/  FMUL R120, R61, R3 ;  /* 0x000000033d787220 */ /* 0x002fe40000400000 */
        /* <DEDUP_REMOVED lines=9> */
[C---:B------:R-:W-:Y:S01]  /*1db80*/  FMUL R3, R2.reuse, 8388608 ;  /* 0x4b00000002037820 */ /* 0x040fe20000400000 */
[----:B------:R-:W-:Y:S01]  /*1db90*/  FSETP.GEU.AND P1, PT, R2, 1.175494350822287508e-38, PT ;  /* 0x008000000200780b */ /* 0x000fe20003f2e000 */
[----:B------:R-:W-:-:S03]  /*1dba0*/  @!P2 FMUL R44, R44, 16777216 ;  /* 0x4b8000002c2ca820 */ /* 0x000fc60000400000 */
[----:B------:R-:W-:Y:S01]  /*1dbb0*/  FSEL R3, R3, R2, !P1 ;  /* 0x0000000203037208 */ /* 0x000fe20004800000 */
[----:B------:R-:W-:-:S03]  /*1dbc0*/  FMUL R121, R61, R44 ;  /* 0x0000002c3d797220 */ /* 0x000fc60000400000 */
[----:B------:R-:W-:Y:S01]  /*1dbd0*/  IADD3 R44, R3, -0x3f3504f3, RZ ;  /* 0xc0cafb0d032c7810 */ /* 0x000fe20007ffe0ff */
[----:B------:R-:W-:-:S03]  /*1dbe0*/  @!P2 FMUL R46, R46, 16777216 ;  /* 0x4b8000002e2ea820 */ /* 0x000fc60000400000 */
[----:B------:R-:W-:Y:S01]  /*1dbf0*/  LOP3.LUT R44, R44, 0xff800000, RZ, 0xc0, !PT ;  /* 0xff8000002c2c7812 */ /* 0x000fe200078ec0ff */
[----:B------:R-:W-:-:S03]  /*1dc00*/  FMUL R123, R61, R46 ;  /* 0x0000002e3d7b7220 */ /* 0x000fc60000400000 */
[----:B------:R0:W1:Y:S01]  /*1dc10*/  I2F R46, R44 ;  /* 0x0000002c002e7306 */ /* 0x0000620000201400 */
[----:B------:R-:W-:-:S04]  /*1dc20*/  @!P2 FMUL R45, R45, 16777216 ;  /* 0x4b8000002d2da820 */ /* 0x000fc80000400000 */
[----:B------:R-:W-:Y:S01]  /*1dc30*/  FMUL R122, R61, R45 ;  /* 0x0000002d3d7a7220 */ /* 0x000fe20000400000 */
        /* <DEDUP_REMOVED lines=12> */
[C---:B------:R-:W-:Y:S01]  /*1dd00*/  FFMA.FTZ R46, R44.reuse, R46, -0.72134751081466674805 ;  /* 0xbf38aa3b2c2e7423 */ /* 0x040fe2000001002e */
[----:B------:R-:W-:Y:S01]  /*1dd10*/  ISETP.GE.U32.AND P1, PT, R3, 0x7f800000, PT ;  /* 0x7f8000000300780c */ /* 0x000fe20003f26070 */
[----:B------:R-:W-:Y:S02]  /*1dd20*/  @!P2 FMUL R53, R53, 16777216 ;  /* 0x4b8000003535a820 */ /* 0x000fe40000400000 */
[----:B------:R-:W-:Y:S02]  /*1dd30*/  FMUL R46, R44, R46 ;  /* 0x0000002e2c2e7220 */ /* 0x000fe40000400000 */
[----:B------:R-:W-:Y:S02]  /*1dd40*/  @!P2 FMUL R52, R52, 16777216 ;  /* 0x4b8000003434a820 */ /* 0x000fe40000400000 */
[----:B------:R-:W-:Y:S02]  /*1dd50*/  @!P2 FMUL R51, R51, 16777216 ;  /* 0x4b8000003333a820 */ /* 0x000fe40000400000 */
[----:B------:R-:W-:-:S02]  /*1dd60*/  @!P2 FMUL R50, R50, 16777216 ;  /* 0x4b8000003232a820 */ /* 0x000fc40000400000 */
[----:B------:R-:W-:Y:S02]  /*1dd70*/  FMUL R46, R44, R46 ;  /* 0x0000002e2c2e7220 */ /* 0x000fe40000400000 */
[----:B------:R-:W-:Y:S02]  /*1dd80*/  @!P2 FMUL R49, R49, 16777216 ;  /* 0x4b8000003131a820 */ /* 0x000fe40000400000 */
[C---:B------:R-:W-:Y:S02]  /*1dd90*/  FMUL R53, R61.reuse, R53 ;  /* 0x000000353d357220 */ /* 0x040fe40000400000 */
[C---:B------:R-:W-:Y:S02]  /*1dda0*/  FMUL R52, R61.reuse, R52 ;  /* 0x000000343d347220 */ /* 0x040fe40000400000 */
[C---:B------:R-:W-:Y:S02]  /*1ddb0*/  FMUL R51, R61.reuse, R51 ;  /* 0x000000333d337220 */ /* 0x040fe40000400000 */
[----:B------:R-:W-:-:S02]  /*1ddc0*/  FMUL R50, R61, R50 ;  /* 0x000000323d327220 */ /* 0x000fc40000400000 */
[----:B------:R-:W-:Y:S01]  /*1ddd0*/  FFMA.FTZ R44, R44, 1.4426950216293334961, R46 ;  /* 0x3fb8aa3b2c2c7823 */ /* 0x000fe2000001002e */
[----:B------:R-:W-:Y:S01]  /*1dde0*/  STL [R1+0x10], R53 ;  /* 0x0000103501007387 */ /* 0x000fe20000100800 */
[----:B------:R-:W-:Y:S02]  /*1ddf0*/  FMUL R49, R61, R49 ;  /* 0x000000313d317220 */ /* 0x000fe40000400000 */
[----:B------:R-:W-:Y:S01]  /*1de00*/  FADD R44, R45, R44 ;  /* 0x0000002c2d2c7221 */ /* 0x000fe20000000000 */
[----:B------:R-:W-:Y:S01]  /*1de10*/  STL [R1+0xc], R52 ;  /* 0x00000c3401007387 */ /* 0x000fe20000100800 */
[----:B------:R-:W-:-:S03]  /*1de20*/  @P1 IMAD.MOV.U32 R45, RZ, RZ, 0x7f800000 ;  /* 0x7f800000ff2d1424 */ /* 0x000fc600078e00ff */
[----:B------:R-:W-:Y:S01]  /*1de30*/  STL [R1+0x8], R51 ;  /* 0x0000083301007387 */ /* 0x000fe20000100800 */
[----:B------:R-:W-:-:S03]  /*1de40*/  @!P2 FMUL R47, R47, 16777216 ;  /* 0x4b8000002f2fa820 */ /* 0x000fc60000400000 */
[----:B------:R-:W-:Y:S01]  /*1de50*/  STL [R1+0x4], R50 ;  /* 0x0000043201007387 */ /* 0x000fe20000100800 */
[----:B------:R-:W-:-:S03]  /*1de60*/  @!P2 FMUL R48, R48, 16777216 ;  /* 0x4b8000003030a820 */ /* 0x000fc60000400000 */
[----:B------:R0:W-:Y:S01]  /*1de70*/  STL [R1], R49 ;  /* 0x0000003101007387 */ /* 0x0001e20000100800 */
[----:B------:R-:W-:-:S03]  /*1de80*/  @P1 FFMA.FTZ R44, R3, R45, +INF ;  /* 0x7f800000032c1423 */ /* 0x000fc6000001002d */
[----:B------:R-:W2:Y:S04]  /*1de90*/  LDL.LU R86, [R1+0x2d8] ;  /* 0x0002d80001567983 */ /* 0x000ea80000300800 */
[----:B------:R-:W3:Y:S01]  /*1dea0*/  LDL.LU R88, [R1+0x2dc] ;  /* 0x0002dc0001587983 */ /* 0x000ee20000300800 */
[----:B------:R-:W-:-:S03]  /*1deb0*/  FMUL R124, R61, R47 ;  /* 0x0000002f3d7c7220 */ /* 0x000fc60000400000 */
[----:B------:R-:W4:Y:S01]  /*1dec0*/  LDL.LU R87, [R1+0x2c8] ;  /* 0x0002c80001577983 */ /* 0x000f220000300800 */
[----:B------:R-:W-:-:S03]  /*1ded0*/  @!P2 FMUL R54, R54, 16777216 ;  /* 0x4b8000003636a820 */ /* 0x000fc60000400000 */
[----:B------:R-:W4:Y:S01]  /*1dee0*/  LDL.LU R89, [R1+0x2cc] ;  /* 0x0002cc0001597983 */ /* 0x000f220000300800 */
[----:B------:R-:W-:-:S03]  /*1def0*/  FMUL R125, R61, R48 ;  /* 0x000000303d7d7220 */ /* 0x000fc60000400000 */
[----:B------:R-:W4:Y:S01]  /*1df00*/  LDL.LU R45, [R1+0x2b8] ;  /* 0x0002b800012d7983 */ /* 0x000f220000300800 */
[----:B------:R-:W-:-:S03]  /*1df10*/  @!P2 FMUL R55, R55, 16777216 ;  /* 0x4b8000003737a820 */ /* 0x000fc60000400000 */
[----:B------:R-:W4:Y:S01]  /*1df20*/  LDL.LU R46, [R1+0x2bc] ;  /* 0x0002bc00012e7983 */ /* 0x000f220000300800 */
[----:B------:R-:W-:-:S03]  /*1df30*/  @!P2 FMUL R57, R57, 16777216 ;  /* 0x4b8000003939a820 */ /* 0x000fc60000400000 */
[----:B------:R-:W4:Y:S01]  /*1df40*/  LDL.LU R47, [R1+0x2a8] ;  /* 0x0002a800012f7983 */ /* 0x000f220000300800 */
[----:B------:R-:W-:-:S03]  /*1df50*/  @!P2 FMUL R58, R58, 16777216 ;  /* 0x4b8000003a3aa820 */ /* 0x000fc60000400000 */
[----:B------:R-:W4:Y:S01]  /*1df60*/  LDL.LU R48, [R1+0x2ac] ;  /* 0x0002ac0001307983 */ /* 0x000f220000300800 */
[----:B------:R-:W-:-:S03]  /*1df70*/  FMUL R119, R61, R54 ;  /* 0x000000363d777220 */ /* 0x000fc60000400000 */
[----:B0-----:R-:W4:Y:S01]  /*1df80*/  LDL.LU R49, [R1+0x298] ;  /* 0x0002980001317983 */ /* 0x001f220000300800 */
        /* <DEDUP_REMOVED lines=11> */
[----:B------:R-:W-:Y:S01]  /*1e040*/  @!P2 FMUL R59, R59, 16777216 ;  /* 0x4b8000003b3ba820 */ /* 0x000fe20000400000 */
[----:B------:R-:W-:-:S02]  /*1e050*/  FSETP.NEU.AND P2, PT, R76, RZ, PT ;  /* 0x000000ff4c00720b */ /* 0x000fc40003f4d000 */
[----:B------:R-:W-:Y:S02]  /*1e060*/  LOP3.LUT R0, R0, 0xfffffffb, RZ, 0xc0, !PT ;  /* 0xfffffffb00007812 */ /* 0x000fe400078ec0ff */
[----:B------:R-:W-:-:S09]  /*1e070*/  FSETP.GT.AND P1, PT, |R2|, 8.50705917302346158658e+37, PT ;  /* 0x7e8000000200780b */ /* 0x000fd20003f24200 */
[----:B------:R-:W-:Y:S02]  /*1e080*/  @P2 LOP3.LUT R0, R0, 0x4, RZ, 0xfc, !PT ;  /* 0x0000000400002812 */ /* 0x000fe400078efcff */
[C---:B------:R-:W-:Y:S02]  /*1e090*/  FSETP.GEU.AND P2, PT, |R2|.reuse, 1.175494350822287508e-38, PT ;  /* 0x008000000200780b */ /* 0x040fe40003f4e200 */
[----:B------:R-:W-:-:S11]  /*1e0a0*/  @P1 FMUL R2, R2, 0.25 ;  /* 0x3e80000002021820 */ /* 0x000fd60000400000 */
[----:B------:R-:W-:-:S06]  /*1e0b0*/  @!P2 FMUL R2, R2, 16777216 ;  /* 0x4b8000000202a820 */ /* 0x000fcc0000400000 */
[----:B------:R-:W0:Y:S01]  /*1e0c0*/  MUFU.RCP R2, R2 ;  /* 0x0000000200027308 */ /* 0x000e220000001000 */
[----:B------:R-:W-:Y:S02]  /*1e0d0*/  FMUL R115, R61, R59 ;  /* 0x0000003b3d737220 */ /* 0x000fe40000400000 */
[----:B--2---:R-:W-:Y:S02]  /*1e0e0*/  @P1 FMUL R86, R86, 0.25 ;  /* 0x3e80000056561820 */ /* 0x004fe40000400000 */
[----:B---3--:R-:W-:Y:S02]  /*1e0f0*/  @P1 FMUL R88, R88, 0.25 ;  /* 0x3e80000058581820 */ /* 0x008fe40000400000 */
[----:B----4-:R-:W-:Y:S02]  /*1e100*/  @P1 FMUL R87, R87, 0.25 ;  /* 0x3e80000057571820 */ /* 0x010fe40000400000 */
        /* <DEDUP_REMOVED lines=29> */
[C---:B0-----:R-:W-:Y:S02]  /*1e2e0*/  FMUL R113, R2.reuse, R58 ;  /* 0x0000003a02717220 */ /* 0x041fe40000400000 */
[C---:B------:R-:W-:Y:S02]  /*1e2f0*/  FMUL R112, R2.reuse, R57 ;  /* 0x0000003902707220 */ /* 0x040fe40000400000 */
[----:B------:R-:W-:-:S02]  /*1e300*/  FMUL R111, R2, R55 ;  /* 0x00000037026f7220 */ /* 0x000fc40000400000 */
[C---:B------:R-:W-:Y:S02]  /*1e310*/  FMUL R110, R2.reuse, R54 ;  /* 0x00000036026e7220 */ /* 0x040fe40000400000 */
[C---:B------:R-:W-:Y:S02]  /*1e320*/  FMUL R109, R2.reuse, R53 ;  /* 0x00000035026d7220 */ /* 0x040fe40000400000 */
[----:B------:R-:W-:Y:S01]  /*1e330*/  FMUL R104, R2, R51 ;  /* 0x0000003302687220 */ /* 0x000fe20000400000 */
[----:B------:R-:W-:Y:S01]  /*1e340*/  FSETP.GEU.AND P1, PT, R52, 1.175494350822287508e-38, PT ;  /* 0x008000003400780b */ /* 0x000fe20003f2e000 */
[C---:B------:R-:W-:Y:S01]  /*1e350*/  FMUL R103, R2.reuse, R50 ;  /* 0x0000003202677220 */ /* 0x040fe20000400000 */
[----:B------:R-:W2:Y:S01]  /*1e360*/  LDL.LU R53, [R1+0x2d0] ;  /* 0x0002d00001357983 */ /* 0x000ea20000300800 */
[C---:B------:R-:W-:Y:S02]  /*1e370*/  FMUL R101, R2.reuse, R49 ;  /* 0x0000003102657220 */ /* 0x040fe40000400000 */
[C---:B------:R-:W-:Y:S01]  /*1e380*/  FMUL R100, R2.reuse, R48 ;  /* 0x0000003002647220 */ /* 0x040fe20000400000 */
[----:B------:R-:W3:Y:S01]  /*1e390*/  LDL.LU R59, [R1+0x2d4] ;  /* 0x0002d400013b7983 */ /* 0x000ee20000300800 */
[----:B------:R-:W-:-:S02]  /*1e3a0*/  FMUL R98, R2, R47 ;  /* 0x0000002f02627220 */ /* 0x000fc40000400000 */
[C---:B------:R-:W-:Y:S02]  /*1e3b0*/  FMUL R97, R2.reuse, R46 ;  /* 0x0000002e02617220 */ /* 0x040fe40000400000 */
[C---:B------:R-:W-:Y:S02]  /*1e3c0*/  FMUL R96, R2.reuse, R45 ;  /* 0x0000002d02607220 */ /* 0x040fe40000400000 */
[C---:B------:R-:W-:Y:S02]  /*1e3d0*/  FMUL R89, R2.reuse, R89 ;  /* 0x0000005902597220 */ /* 0x040fe40000400000 */
[C---:B------:R-:W-:Y:S02]  /*1e3e0*/  FMUL R87, R2.reuse, R87 ;  /* 0x0000005702577220 */ /* 0x040fe40000400000 */
[C---:B------:R-:W-:Y:S02]  /*1e3f0*/  FMUL R88, R2.reuse, R88 ;  /* 0x0000005802587220 */ /* 0x040fe40000400000 */
[----:B------:R-:W-:-:S02]  /*1e400*/  FMUL R86, R2, R86 ;  /* 0x0000005602567220 */ /* 0x000fc40000400000 */
[----:B------:R-:W-:-:S05]  /*1e410*/  FMUL R2, R52, 8388608 ;  /* 0x4b00000034027820 */ /* 0x000fca0000400000 */
[----:B------:R-:W-:-:S04]  /*1e420*/  FSEL R2, R2, R52, !P1 ;  /* 0x0000003402027208 */ /* 0x000fc80004800000 */
[----:B------:R-:W-:-:S04]  /*1e430*/  IADD3 R45, R2, -0x3f3504f3, RZ ;  /* 0xc0cafb0d022d7810 */ /* 0x000fc80007ffe0ff */
[----:B------:R-:W-:-:S04]  /*1e440*/  LOP3.LUT R45, R45, 0xff800000, RZ, 0xc0, !PT ;  /* 0xff8000002d2d7812 */ /* 0x000fc800078ec0ff */
[----:B------:R0:W1:Y:S01]  /*1e450*/  I2F R47, R45 ;  /* 0x0000002d002f7306 */ /* 0x0000620000201400 */
[----:B------:R-:W-:Y:S01]  /*1e460*/  FSEL R46, RZ, -23, P1 ;  /* 0xc1b80000ff2e7808 */ /* 0x000fe20000800000 */
[----:B0-----:R-:W-:-:S04]  /*1e470*/  IMAD.IADD R45, R2, 0x1, -R45 ;  /* 0x00000001022d7824 */ /* 0x001fc800078e0a2d */
        /* <DEDUP_REMOVED lines=9> */
[----:B------:R-:W-:Y:S01]  /*1e510*/  FFMA.FTZ R47, R45, R47, 0.48089820146560668945 ;  /* 0x3ef6384a2d2f7423 */ /* 0x000fe2000001002f */
[----:B------:R-:W-:-:S03]  /*1e520*/  ISETP.GE.U32.AND P1, PT, R2, 0x7f800000, PT ;  /* 0x7f8000000200780c */ /* 0x000fc60003f26070 */
[----:B------:R-:W-:-:S04]  /*1e530*/  FFMA.FTZ R47, R45, R47, -0.72134751081466674805 ;  /* 0xbf38aa3b2d2f7423 */ /* 0x000fc8000001002f */
[----:B------:R-:W-:-:S04]  /*1e540*/  FMUL R47, R45, R47 ;  /* 0x0000002f2d2f7220 */ /* 0x000fc80000400000 */
[----:B------:R-:W-:-:S04]  /*1e550*/  FMUL R47, R45, R47 ;  /* 0x0000002f2d2f7220 */ /* 0x000fc80000400000 */
[----:B------:R-:W-:Y:S01]  /*1e560*/  FFMA.FTZ R47, R45, 1.4426950216293334961, R47 ;  /* 0x3fb8aa3b2d2f7823 */ /* 0x000fe2000001002f */
[----:B------:R-:W-:-:S03]  /*1e570*/  @P1 MOV R45, 0x7f800000 ;  /* 0x7f800000002d1802 */ /* 0x000fc60000000f00 */
[----:B------:R-:W-:Y:S02]  /*1e580*/  FADD R58, R46, R47 ;  /* 0x0000002f2e3a7221 */ /* 0x000fe40000000000 */
[----:B------:R-:W4:Y:S01]  /*1e590*/  LDL.LU R46, [R1+0x2c0] ;  /* 0x0002c000012e7983 */ /* 0x000f220000300800 */
[----:B------:R-:W-:-:S03]  /*1e5a0*/  @P1 FFMA.FTZ R58, R2, R45, +INF ;  /* 0x7f800000023a1423 */ /* 0x000fc6000001002d */
        /* <DEDUP_REMOVED lines=12> */
[----:B------:R-:W4:Y:S04]  /*1e670*/  LDL.LU R83, [R1+0x240] ;  /* 0x0002400001537983 */ /* 0x000f280000300800 */
[----:B------:R-:W4:Y:S04]  /*1e680*/  LDL.LU R85, [R1+0x244] ;  /* 0x0002440001557983 */ /* 0x000f280000300800 */
[----:B------:R-:W4:Y:S01]  /*1e690*/  LDL.LU R60, [R1+0x64c] ;  /* 0x00064c00013c7983 */ /* 0x000f220000300800 */
[----:B------:R-:W-:-:S02]  /*1e6a0*/  LOP3.LUT R0, R0, 0xfffffffd, RZ, 0xc0, !PT ;  /* 0xfffffffd00007812 */ /* 0x000fc400078ec0ff */
[----:B------:R-:W-:Y:S01]  /*1e6b0*/  FSETP.GT.AND P1, PT, |R52|, 8.50705917302346158658e+37, PT ;  /* 0x7e8000003400780b */ /* 0x000fe20003f24200 */
[----:B------:R-:W4:Y:S01]  /*1e6c0*/  LDL.LU R69, [R1+0x328] ;  /* 0x0003280001457983 */ /* 0x000f220000300800 */
[----:B------:R-:W-:Y:S02]  /*1e6d0*/  @P2 LOP3.LUT R0, R0, 0x2, RZ, 0xfc, !PT ;  /* 0x0000000200002812 */ /* 0x000fe400078efcff */
[----:B------:R-:W-:-:S09]  /*1e6e0*/  FSETP.GEU.AND P2, PT, |R52|, 1.175494350822287508e-38, PT ;  /* 0x008000003400780b */ /* 0x000fd20003f4e200 */
[----:B------:R-:W-:-:S04]  /*1e6f0*/  @P1 FMUL R52, R52, 0.25 ;  /* 0x3e80000034341820 */ /* 0x000fc80000400000 */
[----:B------:R-:W-:-:S04]  /*1e700*/  @!P2 FMUL R52, R52, 16777216 ;  /* 0x4b8000003434a820 */ /* 0x000fc80000400000 */
[----:B------:R-:W0:Y:S01]  /*1e710*/  MUFU.RCP R64, R52 ;  /* 0x0000003400407308 */ /* 0x000e220000001000 */
[----:B--2---:R-:W-:Y:S02]  /*1e720*/  @P1 FMUL R53, R53, 0.25 ;  /* 0x3e80000035351820 */ /* 0x004fe40000400000 */
[----:B---3--:R-:W-:Y:S02]  /*1e730*/  @P1 FMUL R59, R59, 0.25 ;  /* 0x3e8000003b3b1820 */ /* 0x008fe40000400000 */
[----:B------:R-:W-:Y:S02]  /*1e740*/  @!P2 FMUL R53, R53, 16777216 ;  /* 0x4b8000003535a820 */ /* 0x000fe40000400000 */
[----:B------:R-:W-:Y:S02]  /*1e750*/  @!P2 FMUL R59, R59, 16777216 ;  /* 0x4b8000003b3ba820 */ /* 0x000fe40000400000 */
[C---:B0-----:R-:W-:Y:S02]  /*1e760*/  FMUL R53, R64.reuse, R53 ;  /* 0x0000003540357220 */ /* 0x041fe40000400000 */
[----:B------:R-:W-:-:S02]  /*1e770*/  FMUL R52, R64, R59 ;  /* 0x0000003b40347220 */ /* 0x000fc40000400000 */
[----:B----4-:R-:W-:Y:S02]  /*1e780*/  @P1 FMUL R46, R46, 0.25 ;  /* 0x3e8000002e2e1820 */ /* 0x010fe40000400000 */
        /* <DEDUP_REMOVED lines=13> */
[C---:B------:R-:W-:Y:S01]  /*1e860*/  FMUL R71, R60.reuse, 8388608 ;  /* 0x4b0000003c477820 */ /* 0x040fe20000400000 */
[----:B------:R-:W-:Y:S01]  /*1e870*/  FSETP.GEU.AND P1, PT, R60, 1.175494350822287508e-38, PT ;  /* 0x008000003c00780b */ /* 0x000fe20003f2e000 */
[----:B------:R-:W-:-:S03]  /*1e880*/  @!P2 FMUL R85, R85, 16777216 ;  /* 0x4b8000005555a820 */ /* 0x000fc60000400000 */
[----:B------:R-:W-:Y:S01]  /*1e890*/  FSEL R71, R71, R60, !P1 ;  /* 0x0000003c47477208 */ /* 0x000fe20004800000 */
        /* <DEDUP_REMOVED lines=12> */
[----:B------:R-:W-:Y:S01]  /*1e960*/  @!P2 FMUL R46, R46, 16777216 ;  /* 0x4b8000002e2ea820 */ /* 0x000fe20000400000 */
[----:B------:R-:W-:Y:S02]  /*1e970*/  FSETP.NEU.AND P2, PT, R56, RZ, PT ;  /* 0x000000ff3800720b */ /* 0x000fe40003f4d000 */
[----:B------:R-:W-:Y:S01]  /*1e980*/  IADD3 R56, R71, -0x3f3504f3, RZ ;  /* 0xc0cafb0d47387810 */ /* 0x000fe20007ffe0ff */
[----:B------:R-:W-:-:S03]  /*1e990*/  FMUL R85, R64, R85 ;  /* 0x0000005540557220 */ /* 0x000fc60000400000 */
[----:B------:R-:W-:Y:S01]  /*1e9a0*/  LOP3.LUT R56, R56, 0xff800000, RZ, 0xc0, !PT ;  /* 0xff80000038387812 */ /* 0x000fe200078ec0ff */
[C---:B------:R-:W-:Y:S02]  /*1e9b0*/  FMUL R83, R64.reuse, R83 ;  /* 0x0000005340537220 */ /* 0x040fe40000400000 */
[C---:B------:R-:W-:Y:S02]  /*1e9c0*/  FMUL R84, R64.reuse, R84 ;  /* 0x0000005440547220 */ /* 0x040fe40000400000 */
[C---:B------:R-:W-:Y:S02]  /*1e9d0*/  FMUL R61, R64.reuse, R61 ;  /* 0x0000003d403d7220 */ /* 0x040fe40000400000 */
[C---:B------:R-:W-:Y:S02]  /*1e9e0*/  FMUL R57, R64.reuse, R57 ;  /* 0x0000003940397220 */ /* 0x040fe40000400000 */
[C---:B------:R-:W-:Y:S02]  /*1e9f0*/  FMUL R54, R64.reuse, R54 ;  /* 0x0000003640367220 */ /* 0x040fe40000400000 */
[----:B------:R-:W-:-:S02]  /*1ea00*/  FMUL R55, R64, R55 ;  /* 0x0000003740377220 */ /* 0x000fc40000400000 */
[C---:B------:R-:W-:Y:S02]  /*1ea10*/  FMUL R49, R64.reuse, R49 ;  /* 0x0000003140317220 */ /* 0x040fe40000400000 */
[C---:B------:R-:W-:Y:S02]  /*1ea20*/  FMUL R48, R64.reuse, R48 ;  /* 0x0000003040307220 */ /* 0x040fe40000400000 */
[C---:B------:R-:W-:Y:S02]  /*1ea30*/  FMUL R45, R64.reuse, R45 ;  /* 0x0000002d402d7220 */ /* 0x040fe40000400000 */
[C---:B------:R-:W-:Y:S02]  /*1ea40*/  FMUL R50, R64.reuse, R50 ;  /* 0x0000003240327220 */ /* 0x040fe40000400000 */
[C---:B------:R-:W-:Y:S02]  /*1ea50*/  FMUL R51, R64.reuse, R51 ;  /* 0x0000003340337220 */ /* 0x040fe40000400000 */
[----:B------:R-:W-:-:S02]  /*1ea60*/  FMUL R47, R64, R47 ;  /* 0x0000002f402f7220 */ /* 0x000fc40000400000 */
[----:B------:R-:W-:Y:S02]  /*1ea70*/  FMUL R46, R64, R46 ;  /* 0x0000002e402e7220 */ /* 0x000fe40000400000 */
        /* <DEDUP_REMOVED lines=17> */
[----:B------:R-:W-:Y:S02]  /*1eb90*/  FFMA.FTZ R64, R56, 1.4426950216293334961, R64 ;  /* 0x3fb8aa3b38407823 */ /* 0x000fe40000010040 */
[----:B------:R-:W-:Y:S02]  /*1eba0*/  @P1 IMAD.MOV.U32 R56, RZ, RZ, 0x7f800000 ;  /* 0x7f800000ff381424 */ /* 0x000fe400078e00ff */
[----:B------:R-:W-:Y:S02]  /*1ebb0*/  FADD R70, R59, R64 ;  /* 0x000000403b467221 */ /* 0x000fe40000000000 */
[----:B------:R-:W-:Y:S02]  /*1ebc0*/  @P1 FFMA.FTZ R70, R71, R56, +INF ;  /* 0x7f80000047461423 */ /* 0x000fe40000010038 */
[----:B------:R-:W2:Y:S04]  /*1ebd0*/  LDL.LU R56, [R1+0x32c] ;  /* 0x00032c0001387983 */ /* 0x000ea80000300800 */
[----:B------:R-:W3:Y:S04]  /*1ebe0*/  LDL.LU R68, [R1+0x318] ;  /* 0x0003180001447983 */ /* 0x000ee80000300800 */
[----:B------:R-:W4:Y:S01]  /*1ebf0*/  LDL.LU R72, [R1+0x31c] ;  /* 0x00031c0001487983 */ /* 0x000f220000300800 */
[----:B------:R-:W-:-:S03]  /*1ec00*/  IMAD.MOV.U32 R59, RZ, RZ, R42 ;  /* 0x000000ffff3b7224 */ /* 0x000fc600078e002a */
[----:B------:R-:W2:Y:S04]  /*1ec10*/  LDL.LU R67, [R1+0x308] ;  /* 0x0003080001437983 */ /* 0x000ea80000300800 */
[----:B------:R-:W3:Y:S04]  /*1ec20*/  LDL.LU R73, [R1+0x30c] ;  /* 0x00030c0001497983 */ /* 0x000ee80000300800 */
[----:B------:R-:W3:Y:S04]  /*1ec30*/  LDL.LU R66, [R1+0x2f8] ;  /* 0x0002f80001427983 */ /* 0x000ee80000300800 */
[----:B------:R-:W3:Y:S04]  /*1ec40*/  LDL.LU R74, [R1+0x2fc] ;  /* 0x0002fc00014a7983 */ /* 0x000ee80000300800 */
[----:B------:R-:W3:Y:S01]  /*1ec50*/  LDL.LU R42, [R1+0x650] ;  /* 0x00065000012a7983 */ /* 0x000ee20000300800 */
[----:B------:R-:W-:-:S02]  /*1ec60*/  LOP3.LUT R0, R0, 0xfffffffe, RZ, 0xc0, !PT ;  /* 0xfffffffe00007812 */ /* 0x000fc400078ec0ff */
[----:B------:R-:W-:Y:S01]  /*1ec70*/  FSETP.GT.AND P1, PT, |R60|, 8.50705917302346158658e+37, PT ;  /* 0x7e8000003c00780b */ /* 0x000fe20003f24200 */
[----:B------:R-:W-:Y:S01]  /*1ec80*/  IMAD.MOV.U32 R64, RZ, RZ, R34 ;  /* 0x000000ffff407224 */ /* 0x000fe200078e0022 */
[----:B------:R-:W-:Y:S01]  /*1ec90*/  @P2 LOP3.LUT R0, R0, 0x1, RZ, 0xfc, !PT ;  /* 0x0000000100002812 */ /* 0x000fe200078efcff */
[----:B------:R-:W-:Y:S01]  /*1eca0*/  IMAD.MOV.U32 R76, RZ, RZ, R31 ;  /* 0x000000ffff4c7224 */ /* 0x000fe200078e001f */
[----:B------:R-:W-:Y:S01]  /*1ecb0*/  FSETP.GEU.AND P2, PT, |R60|, 1.175494350822287508e-38, PT ;  /* 0x008000003c00780b */ /* 0x000fe20003f4e200 */
[----:B------:R-:W3:Y:S01]  /*1ecc0*/  LDL.LU R82, [R1+0x320] ;  /* 0x0003200001527983 */ /* 0x000ee20000300800 */
[----:B------:R-:W-:-:S07]  /*1ecd0*/  MOV R65, R30 ;  /* 0x0000001e00417202 */ /* 0x000fce0000000f00 */
[----:B------:R-:W-:Y:S01]  /*1ece0*/  @P1 FMUL R60, R60, 0.25 ;  /* 0x3e8000003c3c1820 */ /* 0x000fe20000400000 */
[----:B------:R-:W-:Y:S01]  /*1ecf0*/  MOV R34, R35 ;  /* 0x0000002300227202 */ /* 0x000fe20000000f00 */
[----:B------:R-:W-:Y:S01]  /*1ed00*/  IMAD.MOV.U32 R31, RZ, RZ, R39 ;  /* 0x000000ffff1f7224 */ /* 0x000fe200078e0027 */
[----:B------:R-:W-:Y:S01]  /*1ed10*/  FSETP.NEU.AND P4, PT, R3, RZ, PT ;  /* 0x000000ff0300720b */ /* 0x000fe20003f8d000 */
[----:B------:R-:W-:Y:S01]  /*1ed20*/  @!P2 FMUL R60, R60, 16777216 ;  /* 0x4b8000003c3ca820 */ /* 0x000fe20000400000 */
[----:B------:R-:W3:Y:S03]  /*1ed30*/  LDL.LU R80, [R1+0x324] ;  /* 0x0003240001507983 */ /* 0x000ee60000300800 */
[----:B------:R-:W0:Y:S01]  /*1ed40*/  MUFU.RCP R75, R60 ;  /* 0x0000003c004b7308 */ /* 0x000e220000001000 */
[----:B------:R-:W-:Y:S01]  /*1ed50*/  MOV R30, R43 ;  /* 0x0000002b001e7202 */ /* 0x000fe20000000f00 */
[----:B------:R-:W-:Y:S01]  /*1ed60*/  @P1 FMUL R59, R59, 0.25 ;  /* 0x3e8000003b3b1820 */ /* 0x000fe20000400000 */
[----:B------:R-:W3:Y:S01]  /*1ed70*/  LDL.LU R81, [R1+0x310] ;  /* 0x0003100001517983 */ /* 0x000ee20000300800 */
[----:B------:R-:W-:-:S02]  /*1ed80*/  @P1 FMUL R31, R31, 0.25 ;  /* 0x3e8000001f1f1820 */ /* 0x000fc40000400000 */
[----:B------:R-:W-:Y:S01]  /*1ed90*/  @P1 FMUL R30, R30, 0.25 ;  /* 0x3e8000001e1e1820 */ /* 0x000fe20000400000 */
[----:B------:R-:W3:Y:S01]  /*1eda0*/  LDL.LU R79, [R1+0x314] ;  /* 0x00031400014f7983 */ /* 0x000ee20000300800 */
[----:B------:R-:W-:Y:S02]  /*1edb0*/  @P1 FMUL R38, R38, 0.25 ;  /* 0x3e80000026261820 */ /* 0x000fe40000400000 */
[----:B------:R-:W-:Y:S01]  /*1edc0*/  @P1 FMUL R34, R34, 0.25 ;  /* 0x3e80000022221820 */ /* 0x000fe20000400000 */
[----:B------:R-:W3:Y:S01]  /*1edd0*/  LDL.LU R78, [R1+0x300] ;  /* 0x00030000014e7983 */ /* 0x000ee20000300800 */
[----:B------:R-:W-:Y:S02]  /*1ede0*/  @P1 FMUL R64, R64, 0.25 ;  /* 0x3e80000040401820 */ /* 0x000fe40000400000 */
[----:B------:R-:W-:Y:S02]  /*1edf0*/  @P1 FMUL R76, R76, 0.25 ;  /* 0x3e8000004c4c1820 */ /* 0x000fe40000400000 */
[----:B------:R-:W-:-:S02]  /*1ee00*/  @P1 FMUL R65, R65, 0.25 ;  /* 0x3e80000041411820 */ /* 0x000fc40000400000 */
[----:B------:R-:W-:Y:S02]  /*1ee10*/  @P1 FMUL R69, R69, 0.25 ;  /* 0x3e80000045451820 */ /* 0x000fe40000400000 */
[----:B------:R-:W-:-:S04]  /*1ee20*/  @!P2 FMUL R38, R38, 16777216 ;  /* 0x4b8000002626a820 */ /* 0x000fc80000400000 */
[----:B0-----:R-:W-:Y:S02]  /*1ee30*/  FMUL R60, R75, R38 ;  /* 0x000000264b3c7220 */ /* 0x001fe40000400000 */
        /* <DEDUP_REMOVED lines=8> */
[C---:B------:R-:W-:Y:S02]  /*1eec0*/  FMUL R35, R75.reuse, R76 ;  /* 0x0000004c4b237220 */ /* 0x040fe40000400000 */
[----:B------:R-:W3:Y:S01]  /*1eed0*/  LDL.LU R76, [R1+0x304] ;  /* 0x00030400014c7983 */ /* 0x000ee20000300800 */
[C---:B------:R-:W-:Y:S02]  /*1eee0*/  FMUL R30, R75.reuse, R30 ;  /* 0x0000001e4b1e7220 */ /* 0x040fe40000400000 */
[C---:B------:R-:W-:Y:S01]  /*1eef0*/  FMUL R59, R75.reuse, R59 ;  /* 0x0000003b4b3b7220 */ /* 0x040fe20000400000 */
[----:B------:R-:W3:Y:S01]  /*1ef00*/  LDL.LU R77, [R1+0x2f0] ;  /* 0x0002f000014d7983 */ /* 0x000ee20000300800 */
[----:B------:R-:W-:-:S02]  /*1ef10*/  FMUL R31, R75, R31 ;  /* 0x0000001f4b1f7220 */ /* 0x000fc40000400000 */
[C---:B------:R-:W-:Y:S02]  /*1ef20*/  FMUL R34, R75.reuse, R34 ;  /* 0x000000224b227220 */ /* 0x040fe40000400000 */
[C---:B------:R-:W-:Y:S02]  /*1ef30*/  FMUL R64, R75.reuse, R64 ;  /* 0x000000404b407220 */ /* 0x040fe40000400000 */
[C---:B------:R-:W-:Y:S02]  /*1ef40*/  FMUL R65, R75.reuse, R65 ;  /* 0x000000414b417220 */ /* 0x040fe40000400000 */
[----:B------:R-:W-:Y:S02]  /*1ef50*/  FMUL R69, R75, R69 ;  /* 0x000000454b457220 */ /* 0x000fe40000400000 */
[----:B----4-:R-:W-:-:S04]  /*1ef60*/  @P1 FMUL R72, R72, 0.25 ;  /* 0x3e80000048481820 */ /* 0x010fc80000400000 */
[----:B------:R-:W-:Y:S02]  /*1ef70*/  @!P2 FMUL R72, R72, 16777216 ;  /* 0x4b8000004848a820 */ /* 0x000fe40000400000 */
[----:B--2---:R-:W-:Y:S02]  /*1ef80*/  @P1 FMUL R67, R67, 0.25 ;  /* 0x3e80000043431820 */ /* 0x004fe40000400000 */
[----:B------:R-:W-:Y:S02]  /*1ef90*/  FMUL R43, R75, R72 ;  /* 0x000000484b2b7220 */ /* 0x000fe40000400000 */
[----:B---3--:R-:W-:Y:S02]  /*1efa0*/  @P1 FMUL R73, R73, 0.25 ;  /* 0x3e80000049491820 */ /* 0x008fe40000400000 */
[----:B------:R-:W-:Y:S02]  /*1efb0*/  @P1 FMUL R66, R66, 0.25 ;  /* 0x3e80000042421820 */ /* 0x000fe40000400000 */
[----:B------:R-:W-:-:S02]  /*1efc0*/  @P1 FMUL R68, R68, 0.25 ;  /* 0x3e80000044441820 */ /* 0x000fc40000400000 */
[----:B------:R-:W-:Y:S02]  /*1efd0*/  @P1 FMUL R74, R74, 0.25 ;  /* 0x3e8000004a4a1820 */ /* 0x000fe40000400000 */
[----:B------:R-:W-:Y:S02]  /*1efe0*/  @P1 FMUL R56, R56, 0.25 ;  /* 0x3e80000038381820 */ /* 0x000fe40000400000 */
[C---:B------:R-:W-:Y:S01]  /*1eff0*/  FMUL R72, R42.reuse, 8388608 ;  /* 0x4b0000002a487820 */ /* 0x040fe20000400000 */
[----:B------:R-:W-:-:S04]  /*1f000*/  FSETP.GEU.AND P1, PT, R42, 1.175494350822287508e-38, PT ;  /* 0x008000002a00780b */ /* 0x000fc80003f2e000 */
[----:B------:R-:W-:Y:S01]  /*1f010*/  FSEL R3, R72, R42, !P1 ;  /* 0x0000002a48037208 */ /* 0x000fe20004800000 */
[----:B------:R-:W-:-:S03]  /*1f020*/  @!P2 FMUL R74, R74, 16777216 ;  /* 0x4b8000004a4aa820 */ /* 0x000fc60000400000 */
[----:B------:R-:W-:Y:S01]  /*1f030*/  IADD3 R72, R3, -0x3f3504f3, RZ ;  /* 0xc0cafb0d03487810 */ /* 0x000fe20007ffe0ff */
[----:B------:R-:W-:-:S03]  /*1f040*/  FMUL R38, R75, R74 ;  /* 0x0000004a4b267220 */ /* 0x000fc60000400000 */
[----:B------:R-:W-:-:S04]  /*1f050*/  LOP3.LUT R72, R72, 0xff800000, RZ, 0xc0, !PT ;  /* 0xff80000048487812 */ /* 0x000fc800078ec0ff */
[----:B------:R0:W1:Y:S01]  /*1f060*/  I2F R74, R72 ;  /* 0x00000048004a7306 */ /* 0x0000620000201400 */
[----:B------:R-:W-:-:S04]  /*1f070*/  @!P2 FMUL R73, R73, 16777216 ;  /* 0x4b8000004949a820 */ /* 0x000fc80000400000 */
[----:B------:R-:W-:Y:S01]  /*1f080*/  FMUL R39, R75, R73 ;  /* 0x000000494b277220 */ /* 0x000fe20000400000 */
        /* <DEDUP_REMOVED lines=13> */
[----:B------:R-:W-:Y:S02]  /*1f160*/  FMUL R74, R72, R74 ;  /* 0x0000004a484a7220 */ /* 0x000fe40000400000 */
[----:B------:R-:W-:Y:S02]  /*1f170*/  @!P2 FMUL R66, R66, 16777216 ;  /* 0x4b8000004242a820 */ /* 0x000fe40000400000 */
[----:B------:R-:W-:Y:S02]  /*1f180*/  @!P2 FMUL R67, R67, 16777216 ;  /* 0x4b8000004343a820 */ /* 0x000fe40000400000 */
[----:B------:R-:W-:Y:S02]  /*1f190*/  @!P2 FMUL R68, R68, 16777216 ;  /* 0x4b8000004444a820 */ /* 0x000fe40000400000 */
[----:B------:R-:W-:Y:S02]  /*1f1a0*/  @!P2 FMUL R56, R56, 16777216 ;  /* 0x4b8000003838a820 */ /* 0x000fe40000400000 */
[----:B------:R-:W-:-:S02]  /*1f1b0*/  FMUL R74, R72, R74 ;  /* 0x0000004a484a7220 */ /* 0x000fc40000400000 */
[C---:B------:R-:W-:Y:S02]  /*1f1c0*/  FMUL R66, R75.reuse, R66 ;  /* 0x000000424b427220 */ /* 0x040fe40000400000 */
[C---:B------:R-:W-:Y:S02]  /*1f1d0*/  FMUL R67, R75.reuse, R67 ;  /* 0x000000434b437220 */ /* 0x040fe40000400000 */
[C---:B------:R-:W-:Y:S02]  /*1f1e0*/  FMUL R68, R75.reuse, R68 ;  /* 0x000000444b447220 */ /* 0x040fe40000400000 */
[----:B------:R-:W-:Y:S02]  /*1f1f0*/  FMUL R56, R75, R56 ;  /* 0x000000384b387220 */ /* 0x000fe40000400000 */
[----:B------:R-:W-:Y:S01]  /*1f200*/  FFMA.FTZ R72, R72, 1.4426950216293334961, R74 ;  /* 0x3fb8aa3b48487823 */ /* 0x000fe2000001004a */
[----:B------:R-:W2:Y:S01]  /*1f210*/  LDL.LU R75, [R1+0x2f4] ;  /* 0x0002f400014b7983 */ /* 0x000ea20000300800 */
[----:B------:R-:W-:-:S03]  /*1f220*/  MOV R74, R29 ;  /* 0x0000001d004a7202 */ /* 0x000fc60000000f00 */
[----:B------:R-:W3:Y:S01]  /*1f230*/  LDL.LU R29, [R1+0x654] ;  /* 0x00065400011d7983 */ /* 0x000ee20000300800 */
[----:B------:R-:W-:Y:S01]  /*1f240*/  ISETP.GE.U32.AND P1, PT, R3, 0x7f800000, PT ;  /* 0x7f8000000300780c */ /* 0x000fe20003f26070 */
[----:B------:R-:W-:Y:S01]  /*1f250*/  FADD R72, R73, R72 ;  /* 0x0000004849487221 */ /* 0x000fe20000000000 */
[----:B------:R-:W-:-:S11]  /*1f260*/  FSETP.GEU.AND P2, PT, |R42|, 1.175494350822287508e-38, PT ;  /* 0x008000002a00780b */ /* 0x000fd60003f4e200 */
[----:B------:R-:W-:-:S04]  /*1f270*/  @P1 IMAD.MOV.U32 R73, RZ, RZ, 0x7f800000 ;  /* 0x7f800000ff491424 */ /* 0x000fc800078e00ff */
[----:B------:R-:W-:Y:S01]  /*1f280*/  @P1 FFMA.FTZ R72, R3, R73, +INF ;  /* 0x7f80000003481423 */ /* 0x000fe20000010049 */
[----:B------:R-:W-:-:S13]  /*1f290*/  FSETP.GT.AND P1, PT, |R42|, 8.50705917302346158658e+37, PT ;  /* 0x7e8000002a00780b */ /* 0x000fda0003f24200 */
[----:B------:R-:W-:-:S04]  /*1f2a0*/  @P1 FMUL R42, R42, 0.25 ;  /* 0x3e8000002a2a1820 */ /* 0x000fc80000400000 */
[----:B------:R-:W-:-:S06]  /*1f2b0*/  @!P2 FMUL R42, R42, 16777216 ;  /* 0x4b8000002a2aa820 */ /* 0x000fcc0000400000 */
[----:B------:R-:W0:Y:S01]  /*1f2c0*/  MUFU.RCP R42, R42 ;  /* 0x0000002a002a7308 */ /* 0x000e220000001000 */
[----:B------:R-:W-:Y:S02]  /*1f2d0*/  @P1 FMUL R74, R74, 0.25 ;  /* 0x3e8000004a4a1820 */ /* 0x000fe40000400000 */
[----:B------:R-:W-:Y:S01]  /*1f2e0*/  @P1 FMUL R28, R28, 0.25 ;  /* 0x3e8000001c1c1820 */ /* 0x000fe20000400000 */
[----:B------:R-:W-:Y:S01]  /*1f2f0*/  MOV R91, R36 ;  /* 0x00000024005b7202 */ /* 0x000fe20000000f00 */
[----:B------:R-:W-:Y:S01]  /*1f300*/  IMAD.MOV.U32 R73, RZ, RZ, R32 ;  /* 0x000000ffff497224 */ /* 0x000fe200078e0020 */
[----:B------:R-:W-:Y:S01]  /*1f310*/  MOV R32, R41 ;  /* 0x0000002900207202 */ /* 0x000fe20000000f00 */
[----:B------:R-:W-:Y:S02]  /*1f320*/  @!P2 FMUL R74, R74, 16777216 ;  /* 0x4b8000004a4aa820 */ /* 0x000fe40000400000 */
[----:B------:R-:W-:Y:S02]  /*1f330*/  IMAD.MOV.U32 R90, RZ, RZ, R33 ;  /* 0x000000ffff5a7224 */ /* 0x000fe400078e0021 */
[----:B------:R-:W-:-:S02]  /*1f340*/  @!P2 FMUL R28, R28, 16777216 ;  /* 0x4b8000001c1ca820 */ /* 0x000fc40000400000 */
[----:B------:R-:W-:Y:S02]  /*1f350*/  IMAD.MOV.U32 R33, RZ, RZ, R37 ;  /* 0x000000ffff217224 */ /* 0x000fe400078e0025 */
[----:B------:R-:W-:Y:S02]  /*1f360*/  IMAD.MOV.U32 R36, RZ, RZ, R40 ;  /* 0x000000ffff247224 */ /* 0x000fe400078e0028 */
[C---:B0-----:R-:W-:Y:S02]  /*1f370*/  FMUL R41, R42.reuse, R74 ;  /* 0x0000004a2a297220 */ /* 0x041fe40000400000 */
[----:B------:R-:W-:Y:S02]  /*1f380*/  FMUL R74, R42, R28 ;  /* 0x0000001c2a4a7220 */ /* 0x000fe40000400000 */
        /* <DEDUP_REMOVED lines=12> */
[----:B------:R-:W-:Y:S01]  /*1f450*/  @P1 FMUL R82, R82, 0.25 ;  /* 0x3e80000052521820 */ /* 0x000fe20000400000 */
[----:B------:R-:W-:Y:S01]  /*1f460*/  FSETP.NEU.AND P3, PT, R2, RZ, PT ;  /* 0x000000ff0200720b */ /* 0x000fe20003f6d000 */
[----:B------:R-:W-:-:S04]  /*1f470*/  @!P2 FMUL R90, R90, 16777216 ;  /* 0x4b8000005a5aa820 */ /* 0x000fc80000400000 */
[----:B------:R-:W-:Y:S02]  /*1f480*/  FMUL R40, R42, R90 ;  /* 0x0000005a2a287220 */ /* 0x000fe40000400000 */
        /* <DEDUP_REMOVED lines=24> */
[----:B------:R-:W-:Y:S02]  /*1f610*/  IMAD.MOV.U32 R91, RZ, RZ, R14 ;  /* 0x000000ffff5b7224 */ /* 0x000fe400078e000e */
[----:B------:R-:W-:Y:S02]  /*1f620*/  IMAD.MOV.U32 R14, RZ, RZ, R23 ;  /* 0x000000ffff0e7224 */ /* 0x000fe400078e0017 */
[----:B--2---:R-:W-:Y:S02]  /*1f630*/  @P1 FMUL R75, R75, 0.25 ;  /* 0x3e8000004b4b1820 */ /* 0x004fe40000400000 */
[C---:B---3--:R-:W-:Y:S01]  /*1f640*/  FMUL R28, R29.reuse, 8388608 ;  /* 0x4b0000001d1c7820 */ /* 0x048fe20000400000 */
[----:B------:R-:W-:-:S04]  /*1f650*/  FSETP.GEU.AND P1, PT, R29, 1.175494350822287508e-38, PT ;  /* 0x008000001d00780b */ /* 0x000fc80003f2e000 */
[----:B------:R-:W-:-:S04]  /*1f660*/  FSEL R2, R28, R29, !P1 ;  /* 0x0000001d1c027208 */ /* 0x000fc80004800000 */
[----:B------:R-:W-:-:S04]  /*1f670*/  IADD3 R28, R2, -0x3f3504f3, RZ ;  /* 0xc0cafb0d021c7810 */ /* 0x000fc80007ffe0ff */
        /* <DEDUP_REMOVED lines=23> */
[----:B------:R-:W-:Y:S01]  /*1f7f0*/  @P1 FFMA.FTZ R92, R2, R28, +INF ;  /* 0x7f800000025c1423 */ /* 0x000fe2000001001c */
[C---:B------:R-:W-:Y:S01]  /*1f800*/  FSETP.GT.AND P1, PT, |R29|.reuse, 8.50705917302346158658e+37, PT ;  /* 0x7e8000001d00780b */ /* 0x040fe20003f24200 */
[----:B------:R-:W2:Y:S01]  /*1f810*/  LDL.LU R28, [R1+0x1c8] ;  /* 0x0001c800011c7983 */ /* 0x000ea20000300800 */
[----:B------:R-:W-:-:S03]  /*1f820*/  FSETP.GEU.AND P2, PT, |R29|, 1.175494350822287508e-38, PT ;  /* 0x008000001d00780b */ /* 0x000fc60003f4e200 */
[----:B------:R-:W3:Y:S08]  /*1f830*/  LDL.LU R93, [R1+0x1cc] ;  /* 0x0001cc00015d7983 */ /* 0x000ef00000300800 */
[----:B------:R-:W-:-:S04]  /*1f840*/  @P1 FMUL R29, R29, 0.25 ;  /* 0x3e8000001d1d1820 */ /* 0x000fc80000400000 */
[----:B------:R-:W-:-:S06]  /*1f850*/  @!P2 FMUL R29, R29, 16777216 ;  /* 0x4b8000001d1da820 */ /* 0x000fcc0000400000 */
[----:B------:R-:W0:Y:S01]  /*1f860*/  MUFU.RCP R29, R29 ;  /* 0x0000001d001d7308 */ /* 0x000e220000001000 */
[----:B------:R1:W-:Y:S01]  /*1f870*/  STL [R1+0x368], R92 ;  /* 0x0003685c01007387 */ /* 0x0003e20000100800 */
[----:B------:R-:W-:Y:S02]  /*1f880*/  @P1 FMUL R91, R91, 0.25 ;  /* 0x3e8000005b5b1820 */ /* 0x000fe40000400000 */
[----:B------:R-:W-:Y:S01]  /*1f890*/  @P1 FMUL R6, R6, 0.25 ;  /* 0x3e80000006061820 */ /* 0x000fe20000400000 */
[----:B------:R-:W4:Y:S01]  /*1f8a0*/  LDL.LU R94, [R1+0x1b8] ;  /* 0x0001b800015e7983 */ /* 0x000f220000300800 */
[----:B------:R-:W-:Y:S02]  /*1f8b0*/  @!P2 FMUL R91, R91, 16777216 ;  /* 0x4b8000005b5ba820 */ /* 0x000fe40000400000 */
[----:B------:R-:W-:Y:S01]  /*1f8c0*/  @!P2 FMUL R6, R6, 16777216 ;  /* 0x4b8000000606a820 */ /* 0x000fe20000400000 */
[----:B-1----:R-:W4:Y:S01]  /*1f8d0*/  LDL.LU R92, [R1+0x1bc] ;  /* 0x0001bc00015c7983 */ /* 0x002f220000300800 */
[----:B0-----:R-:W-:-:S02]  /*1f8e0*/  FMUL R23, R29, R91 ;  /* 0x0000005b1d177220 */ /* 0x001fc40000400000 */
[----:B------:R-:W-:Y:S02]  /*1f8f0*/  FMUL R91, R29, R6 ;  /* 0x000000061d5b7220 */ /* 0x000fe40000400000 */
[----:B------:R-:W4:Y:S01]  /*1f900*/  LDL.LU R6, [R1+0x658] ;  /* 0x0006580001067983 */ /* 0x000f220000300800 */
[----:B------:R-:W-:Y:S01]  /*1f910*/  @P1 FMUL R7, R7, 0.25 ;  /* 0x3e80000007071820 */ /* 0x000fe20000400000 */
[----:B------:R-:W-:Y:S01]  /*1f920*/  MOV R95, R15 ;  /* 0x0000000f005f7202 */ /* 0x000fe20000000f00 */
[----:B------:R-:W-:Y:S02]  /*1f930*/  IMAD.MOV.U32 R42, RZ, RZ, R11 ;  /* 0x000000ffff2a7224 */ /* 0x000fe400078e000b */
[----:B------:R-:W-:Y:S01]  /*1f940*/  @!P2 FMUL R7, R7, 16777216 ;  /* 0x4b8000000707a820 */ /* 0x000fe20000400000 */
[----:B------:R-:W-:Y:S01]  /*1f950*/  MOV R11, R27 ;  /* 0x0000001b000b7202 */ /* 0x000fe20000000f00 */
[----:B------:R-:W-:Y:S02]  /*1f960*/  @P1 FMUL R95, R95, 0.25 ;  /* 0x3e8000005f5f1820 */ /* 0x000fe40000400000 */
[----:B------:R-:W-:Y:S01]  /*1f970*/  FMUL R27, R29, R7 ;  /* 0x000000071d1b7220 */ /* 0x000fe20000400000 */
[----:B------:R-:W-:Y:S01]  /*1f980*/  IADD3 R7, R107, -0x3f3504f3, RZ ;  /* 0xc0cafb0d6b077810 */ /* 0x000fe20007ffe0ff */
[----:B------:R-:W-:Y:S01]  /*1f990*/  @!P2 FMUL R95, R95, 16777216 ;  /* 0x4b8000005f5fa820 */ /* 0x000fe20000400000 */
[----:B------:R-:W-:Y:S01]  /*1f9a0*/  MOV R90, R10 ;  /* 0x0000000a005a7202 */ /* 0x000fe20000000f00 */
[----:B------:R-:W-:Y:S01]  /*1f9b0*/  IMAD.MOV.U32 R102, RZ, RZ, R18 ;  /* 0x000000ffff667224 */ /* 0x000fe200078e0012 */
[----:B------:R-:W-:Y:S01]  /*1f9c0*/  LOP3.LUT R7, R7, 0xff800000, RZ, 0xc0, !PT ;  /* 0xff80000007077812 */ /* 0x000fe200078ec0ff */
[----:B------:R-:W-:Y:S01]  /*1f9d0*/  IMAD.MOV.U32 R10, RZ, RZ, R19 ;  /* 0x000000ffff0a7224 */ /* 0x000fe200078e0013 */
[----:B------:R-:W-:Y:S01]  /*1f9e0*/  MOV R18, R22 ;  /* 0x0000001600127202 */ /* 0x000fe20000000f00 */
[----:B------:R-:W-:-:S02]  /*1f9f0*/  FMUL R19, R29, R95 ;  /* 0x0000005f1d137220 */ /* 0x000fc40000400000 */
[----:B------:R-:W-:Y:S02]  /*1fa00*/  IMAD.MOV.U32 R15, RZ, RZ, R26 ;  /* 0x000000ffff0f7224 */ /* 0x000fe400078e001a */
        /* <DEDUP_REMOVED lines=9> */
[----:B------:R-:W-:Y:S02]  /*1faa0*/  @!P2 FMUL R15, R15, 16777216 ;  /* 0x4b8000000f0fa820 */ /* 0x000fe40000400000 */
[----:B------:R-:W-:-:S02]  /*1fab0*/  @!P2 FMUL R14, R14, 16777216 ;  /* 0x4b8000000e0ea820 */ /* 0x000fc40000400000 */
[----:B------:R-:W-:Y:S02]  /*1fac0*/  @!P2 FMUL R18, R18, 16777216 ;  /* 0x4b8000001212a820 */ /* 0x000fe40000400000 */
[----:B------:R-:W-:Y:S02]  /*1fad0*/  @!P2 FMUL R10, R10, 16777216 ;  /* 0x4b8000000a0aa820 */ /* 0x000fe40000400000 */
[----:B------:R-:W-:Y:S02]  /*1fae0*/  @!P2 FMUL R102, R102, 16777216 ;  /* 0x4b8000006666a820 */ /* 0x000fe40000400000 */
[----:B------:R-:W-:Y:S02]  /*1faf0*/  @!P2 FMUL R42, R42, 16777216 ;  /* 0x4b8000002a2aa820 */ /* 0x000fe40000400000 */
[----:B------:R-:W-:Y:S01]  /*1fb00*/  @!P2 FMUL R90, R90, 16777216 ;  /* 0x4b8000005a5aa820 */ /* 0x000fe20000400000 */
[----:B------:R-:W-:Y:S01]  /*1fb10*/  FSEL R99, RZ, -23, P0 ;  /* 0xc1b80000ff637808 */ /* 0x000fe20000000000 */
[----:B------:R-:W-:-:S02]  /*1fb20*/  FMUL R11, R29, R11 ;  /* 0x0000000b1d0b7220 */ /* 0x000fc40000400000 */
[C---:B------:R-:W-:Y:S02]  /*1fb30*/  FMUL R15, R29.reuse, R15 ;  /* 0x0000000f1d0f7220 */ /* 0x040fe40000400000 */
[C---:B------:R-:W-:Y:S02]  /*1fb40*/  FMUL R14, R29.reuse, R14 ;  /* 0x0000000e1d0e7220 */ /* 0x040fe40000400000 */
[C---:B------:R-:W-:Y:S02]  /*1fb50*/  FMUL R18, R29.reuse, R18 ;  /* 0x000000121d127220 */ /* 0x040fe40000400000 */
[C---:B------:R-:W-:Y:S02]  /*1fb60*/  FMUL R10, R29.reuse, R10 ;  /* 0x0000000a1d0a7220 */ /* 0x040fe40000400000 */
[C---:B------:R-:W-:Y:S02]  /*1fb70*/  FMUL R22, R29.reuse, R102 ;  /* 0x000000661d167220 */ /* 0x040fe40000400000 */
[----:B------:R-:W-:-:S02]  /*1fb80*/  FMUL R26, R29, R42 ;  /* 0x0000002a1d1a7220 */ /* 0x000fc40000400000 */
[----:B------:R-:W-:Y:S01]  /*1fb90*/  FMUL R90, R29, R90 ;  /* 0x0000005a1d5a7220 */ /* 0x000fe20000400000 */
[----:B------:R-:W0:Y:S01]  /*1fba0*/  S2R R102, SR_TID.X ;  /* 0x0000000000667919 */ /* 0x000e220000002100 */
[----:B--2---:R-:W-:-:S04]  /*1fbb0*/  @P1 FMUL R28, R28, 0.25 ;  /* 0x3e8000001c1c1820 */ /* 0x004fc80000400000 */
[----:B------:R-:W-:-:S04]  /*1fbc0*/  @!P2 FMUL R28, R28, 16777216 ;  /* 0x4b8000001c1ca820 */ /* 0x000fc80000400000 */
[----:B------:R-:W-:Y:S02]  /*1fbd0*/  FMUL R95, R29, R28 ;  /* 0x0000001c1d5f7220 */ /* 0x000fe40000400000 */
[----:B------:R-:W1:Y:S01]  /*1fbe0*/  I2F R28, R7 ;  /* 0x00000007001c7306 */ /* 0x000e620000201400 */
[----:B---3--:R-:W-:-:S04]  /*1fbf0*/  @P1 FMUL R93, R93, 0.25 ;  /* 0x3e8000005d5d1820 */ /* 0x008fc80000400000 */
[----:B------:R-:W-:-:S04]  /*1fc00*/  @!P2 FMUL R93, R93, 16777216 ;  /* 0x4b8000005d5da820 */ /* 0x000fc80000400000 */
[C---:B------:R-:W-:Y:S02]  /*1fc10*/  FMUL R93, R29.reuse, R93 ;  /* 0x0000005d1d5d7220 */ /* 0x040fe40000400000 */
[----:B----4-:R-:W-:Y:S02]  /*1fc20*/  @P1 FMUL R94, R94, 0.25 ;  /* 0x3e8000005e5e1820 */ /* 0x010fe40000400000 */
[----:B------:R-:W-:Y:S02]  /*1fc30*/  @P1 FMUL R92, R92, 0.25 ;  /* 0x3e8000005c5c1820 */ /* 0x000fe40000400000 */
[----:B------:R-:W-:Y:S02]  /*1fc40*/  @!P2 FMUL R94, R94, 16777216 ;  /* 0x4b8000005e5ea820 */ /* 0x000fe40000400000 */
[----:B------:R-:W-:Y:S02]  /*1fc50*/  @!P2 FMUL R92, R92, 16777216 ;  /* 0x4b8000005c5ca820 */ /* 0x000fe40000400000 */
[----:B------:R-:W-:-:S02]  /*1fc60*/  FMUL R94, R29, R94 ;  /* 0x0000005e1d5e7220 */ /* 0x000fc40000400000 */
[----:B------:R-:W-:Y:S01]  /*1fc70*/  FMUL R92, R29, R92 ;  /* 0x0000005c1d5c7220 */ /* 0x000fe20000400000 */
[C---:B------:R-:W-:Y:S01]  /*1fc80*/  FSETP.GEU.AND P0, PT, R6.reuse, 1.175494350822287508e-38, PT ;  /* 0x008000000600780b */ /* 0x040fe20003f0e000 */
[----:B------:R-:W-:Y:S02]  /*1fc90*/  FMUL R29, R6, 8388608 ;  /* 0x4b000000061d7820 */ /* 0x000fe40000400000 */
[----:B-1----:R-:W-:-:S03]  /*1fca0*/  FFMA.FTZ R28, R28, 1.1920928955078125e-07, R99 ;  /* 0x340000001c1c7823 */ /* 0x002fc60000010063 */
[----:B------:R-:W-:-:S04]  /*1fcb0*/  FSEL R99, R29, R6, !P0 ;  /* 0x000000061d637208 */ /* 0x000fc80004000000 */
[----:B------:R-:W-:-:S04]  /*1fcc0*/  IADD3 R29, R99, -0x3f3504f3, RZ ;  /* 0xc0cafb0d631d7810 */ /* 0x000fc80007ffe0ff */
[----:B------:R-:W-:Y:S02]  /*1fcd0*/  LOP3.LUT R29, R29, 0xff800000, RZ, 0xc0, !PT ;  /* 0xff8000001d1d7812 */ /* 0x000fe400078ec0ff */
[----:B------:R-:W-:Y:S02]  /*1fce0*/  FSETP.NEU.AND P2, PT, R71, RZ, PT ;  /* 0x000000ff4700720b */ /* 0x000fe40003f4d000 */
[----:B------:R1:W2:Y:S01]  /*1fcf0*/  I2F R71, R29 ;  /* 0x0000001d00477306 */ /* 0x0002a20000201400 */
[----:B------:R-:W-:Y:S01]  /*1fd00*/  FSEL R42, RZ, -23, P0 ;  /* 0xc1b80000ff2a7808 */ /* 0x000fe20000000000 */
[----:B-1----:R-:W-:-:S04]  /*1fd10*/  IMAD.IADD R29, R99, 0x1, -R29 ;  /* 0x00000001631d7824 */ /* 0x002fc800078e0a1d */
[----:B------:R-:W-:Y:S02]  /*1fd20*/  FADD R29, R29, -1 ;  /* 0xbf8000001d1d7421 */ /* 0x000fe40000000000 */
[----:B--2---:R-:W-:Y:S02]  /*1fd30*/  FFMA.FTZ R42, R71, 1.1920928955078125e-07, R42 ;  /* 0x34000000472a7823 */ /* 0x004fe4000001002a */
        /* <DEDUP_REMOVED lines=21> */
[C---:B------:R-:W-:Y:S02]  /*1fe90*/  FFMA.FTZ R7, R29.reuse, R7, 0.48089820146560668945 ;  /* 0x3ef6384a1d077423 */ /* 0x040fe40000010007 */
[----:B------:R-:W-:Y:S02]  /*1fea0*/  FADD R42, R42, R71 ;  /* 0x000000472a2a7221 */ /* 0x000fe40000000000 */
[C---:B------:R-:W-:Y:S01]  /*1feb0*/  FFMA.FTZ R7, R29.reuse, R7, -0.72134751081466674805 ;  /* 0xbf38aa3b1d077423 */ /* 0x040fe20000010007 */
[----:B------:R-:W1:Y:S03]  /*1fec0*/  S2R R107, SR_CTAID.X ;  /* 0x00000000006b7919 */ /* 0x000e660000002500 */
[----:B------:R-:W-:Y:S01]  /*1fed0*/  FMUL R7, R29, R7 ;  /* 0x000000071d077220 */ /* 0x000fe20000400000 */
[----:B------:R-:W-:Y:S01]  /*1fee0*/  STL [R1+0x324], R99 ;  /* 0x0003246301007387 */ /* 0x000fe20000100800 */
[----:B0-----:R-:W-:-:S02]  /*1fef0*/  LOP3.LUT R71, R102, 0x3, RZ, 0xc0, !PT ;  /* 0x0000000366477812 */ /* 0x001fc400078ec0ff */
[C---:B------:R-:W-:Y:S01]  /*1ff00*/  FMUL R7, R29.reuse, R7 ;  /* 0x000000071d077220 */ /* 0x040fe20000400000 */
[----:B------:R0:W-:Y:S03]  /*1ff10*/  STL [R1+0x364], R42 ;  /* 0x0003642a01007387 */ /* 0x0001e60000100800 */
[----:B------:R-:W-:Y:S01]  /*1ff20*/  FFMA.FTZ R29, R29, 1.4426950216293334961, R7 ;  /* 0x3fb8aa3b1d1d7823 */ /* 0x000fe20000010007 */
[----:B0-----:R-:W-:-:S05]  /*1ff30*/  LOP3.LUT R42, R102, 0xe0, RZ, 0xc0, !PT ;  /* 0x000000e0662a7812 */ /* 0x001fca00078ec0ff */
[----:B------:R-:W-:Y:S02]  /*1ff40*/  IMAD R7, R42, 0x4, R71 ;  /* 0x000000042a077824 */ /* 0x000fe400078e0247 */
[----:B------:R-:W0:Y:S01]  /*1ff50*/  S2R R71, SR_CTAID.Y ;  /* 0x0000000000477919 */ /* 0x000e220000002600 */
[----:B------:R-:W-:Y:S02]  /*1ff60*/  LOP3.LUT R99, R102, 0x1c, RZ, 0xc0, !PT ;  /* 0x0000001c66637812 */ /* 0x000fe400078ec0ff */
[----:B-1----:R-:W-:Y:S02]  /*1ff70*/  SHF.L.U32 R107, R107, 0x7, RZ ;  /* 0x000000076b6b7819 */ /* 0x002fe400000006ff */
[----:B------:R-:W-:Y:S01]  /*1ff80*/  SHF.L.U32 R7, R7, 0x5, RZ ;  /* 0x0000000507077819 */ /* 0x000fe200000006ff */
[----:B------:R-:W-:Y:S01]  /*1ff90*/  IMAD.SHL.U32 R42, R99, 0x4, RZ ;  /* 0x00000004632a7824 */ /* 0x000fe200078e00ff */
[----:B------:R-:W-:-:S04]  /*1ffa0*/  LOP3.LUT R99, R107, 0x7f, R102, 0xf8, !PT ;  /* 0x0000007f6b637812 */ /* 0x000fc800078ef866 */
[----:B------:R-:W-:Y:S01]  /*1ffb0*/  LOP3.LUT R42, R7, R42, RZ, 0x3c, !PT ;  /* 0x0000002a072a7212 */ /* 0x000fe200078e3cff */
[----:B------:R-:W-:Y:S01]  /*1ffc0*/  IMAD R7, R99, c[0x0][0x1c4], RZ ;  /* 0x0000710063077a24 */ /* 0x000fe200078e02ff */
[----:B------:R-:W-:-:S03]  /*1ffd0*/  FSETP.NEU.AND P1, PT, R3, RZ, PT ;  /* 0x000000ff0300720b */ /* 0x000fc60003f2d000 */
[----:B------:R-:W-:Y:S01]  /*1ffe0*/  IMAD.SHL.U32 R3, R7, 0x2, RZ ;  /* 0x0000000207037824 */ /* 0x000fe200078e00ff */
[----:B------:R-:W-:Y:S01]  /*1fff0*/  FSETP.NEU.AND P0, PT, R2, RZ, PT ;  /* 0x000000ff0200720b */ /* 0x000fe20003f0d000 */
[----:B0-----:R-:W-:-:S04]  /*20000*/  IMAD R71, R71, c[0x0][0x1c0], RZ ;  /* 0x0000700047477a24 */ /* 0x001fc800078e02ff */
[C---:B------:R-:W-:Y:S02]  /*20010*/  IMAD.SHL.U32 R99, R71.reuse, 0x2, RZ ;  /* 0x0000000247637824 */ /* 0x040fe400078e00ff */
[----:B------:R-:W-:-:S03]  /*20020*/  IMAD.HI R71, R71, 0x2, RZ ;  /* 0x0000000247477827 */ /* 0x000fc600078e02ff */
[----:B------:R-:W-:Y:S01]  /*20030*/  IADD3 R3, P5, P6, R3, c[0x0][0x178], R99 ;  /* 0x00005e0003037a10 */ /* 0x000fe20007ebe063 */
[----:B------:R-:W-:Y:S02]  /*20040*/  IMAD.HI R2, R7, 0x2, RZ ;  /* 0x0000000207027827 */ /* 0x000fe400078e02ff */
[----:B------:R-:W2:Y:S03]  /*20050*/  LDL.LU R7, [R1+0x1c0] ;  /* 0x0001c00001077983 */ /* 0x000ea60000300800 */
[----:B------:R-:W-:Y:S02]  /*20060*/  IADD3.X R2, R2, c[0x0][0x17c], R71, P5, P6 ;  /* 0x00005f0002027a10 */ /* 0x000fe40002fec447 */
[----:B------:R-:W3:Y:S04]  /*20070*/  LDL.LU R71, [R1+0x1c4] ;  /* 0x0001c40001477983 */ /* 0x000ee80000300800 */
[----:B------:R-:W4:Y:S04]  /*20080*/  LDL.LU R106, [R1+0x1b0] ;  /* 0x0001b000016a7983 */ /* 0x000f280000300800 */
[----:B------:R-:W4:Y:S01]  /*20090*/  LDL.LU R99, [R1+0x1b4] ;  /* 0x0001b40001637983 */ /* 0x000f220000300800 */
[----:B------:R-:W-:-:S04]  /*200a0*/  LOP3.LUT R0, R0, 0xfffffdff, RZ, 0xc0, !PT ;  /* 0xfffffdff00007812 */ /* 0x000fc800078ec0ff */
[----:B------:R-:W-:-:S04]  /*200b0*/  @P4 LOP3.LUT R0, R0, 0x200, RZ, 0xfc, !PT ;  /* 0x0000020000004812 */ /* 0x000fc800078efcff */
[C---:B------:R-:W-:Y:S02]  /*200c0*/  LOP3.LUT P4, RZ, R0.reuse, 0x2, RZ, 0xc0, !PT ;  /* 0x0000000200ff7812 */ /* 0x040fe4000788c0ff */
[----:B------:R-:W-:-:S11]  /*200d0*/  LOP3.LUT R0, R0, 0xfffffbff, RZ, 0xc0, !PT ;  /* 0xfffffbff00007812 */ /* 0x000fd600078ec0ff */
[----:B------:R-:W-:-:S04]  /*200e0*/  @P4 LOP3.LUT R0, R0, 0x400, RZ, 0xfc, !PT ;  /* 0x0000040000004812 */ /* 0x000fc800078efcff */
[C---:B------:R-:W-:Y:S02]  /*200f0*/  LOP3.LUT P4, RZ, R0.reuse, 0x4, RZ, 0xc0, !PT ;  /* 0x0000000400ff7812 */ /* 0x040fe4000788c0ff */
[----:B------:R-:W-:-:S11]  /*20100*/  LOP3.LUT R0, R0, 0xfffff7ff, RZ, 0xc0, !PT ;  /* 0xfffff7ff00007812 */ /* 0x000fd600078ec0ff */
[----:B------:R-:W-:-:S04]  /*20110*/  @P4 LOP3.LUT R0, R0, 0x800, RZ, 0xfc, !PT ;  /* 0x0000080000004812 */ /* 0x000fc800078efcff */
[C---:B------:R-:W-:Y:S02]  /*20120*/  LOP3.LUT P4, RZ, R0.reuse, 0x8, RZ, 0xc0, !PT ;  /* 0x0000000800ff7812 */ /* 0x040fe4000788c0ff */
[----:B------:R-:W-:Y:S01]  /*20130*/  LOP3.LUT R0, R0, 0xffffefff, RZ, 0xc0, !PT ;  /* 0xffffefff00007812 */ /* 0x000fe200078ec0ff */
[----:B------:R-:W-:Y:S01]  /*20140*/  IMAD.MOV.U32 R102, RZ, RZ, R5 ;  /* 0x000000ffff667224 */ /* 0x000fe200078e0005 */
[----:B------:R-:W-:-:S09]  /*20150*/  FSETP.GT.AND P5, PT, |R6|, 8.50705917302346158658e+37, PT ;  /* 0x7e8000000600780b */ /* 0x000fd20003fa4200 */
[----:B------:R-:W-:-:S04]  /*20160*/  @P4 LOP3.LUT R0, R0, 0x1000, RZ, 0xfc, !PT ;  /* 0x0000100000004812 */ /* 0x000fc800078efcff */
[----:B------:R-:W-:-:S04]  /*20170*/  LOP3.LUT P4, RZ, R0, 0x10, RZ, 0xc0, !PT ;  /* 0x0000001000ff7812 */ /* 0x000fc8000788c0ff */
[----:B------:R-:W-:Y:S02]  /*20180*/  FSEL R5, R114, -INF , P4 ;  /* 0xff80000072057808 */ /* 0x000fe40002000000 */
[----:B------:R-:W-:Y:S02]  /*20190*/  LOP3.LUT P4, RZ, R0, 0x1000, RZ, 0xc0, !PT ;  /* 0x0000100000ff7812 */ /* 0x000fe4000788c0ff */
[----:B------:R-:W-:Y:S02]  /*201a0*/  MOV R107, R4 ;  /* 0x00000004006b7202 */ /* 0x000fe40000000f00 */
[----:B------:R-:W-:Y:S02]  /*201b0*/  FSETP.GEU.AND P6, PT, |R6|, 1.175494350822287508e-38, PT ;  /* 0x008000000600780b */ /* 0x000fe40003fce200 */
[----:B------:R-:W-:Y:S02]  /*201c0*/  FSEL R4, R108, -INF , P4 ;  /* 0xff8000006c047808 */ /* 0x000fe40002000000 */
[----:B------:R-:W-:Y:S01]  /*201d0*/  LOP3.LUT P4, RZ, R0, 0x800, RZ, 0xc0, !PT ;  /* 0x0000080000ff7812 */ /* 0x000fe2000788c0ff */
[----:B------:R0:W-:Y:S01]  /*201e0*/  STL [R1+0x38c], R5 ;  /* 0x00038c0501007387 */ /* 0x0001e20000100800 */
[----:B------:R-:W-:-:S03]  /*201f0*/  @P5 FMUL R6, R6, 0.25 ;  /* 0x3e80000006065820 */ /* 0x000fc60000400000 */
[----:B------:R1:W-:Y:S01]  /*20200*/  STL [R1+0x388], R4 ;  /* 0x0003880401007387 */ /* 0x0003e20000100800 */
[----:B0-----:R-:W-:Y:S02]  /*20210*/  FSEL R5, R105, -INF , P4 ;  /* 0xff80000069057808 */ /* 0x001fe40002000000 */
[----:B------:R-:W-:Y:S01]  /*20220*/  LOP3.LUT P4, RZ, R0, 0x400, RZ, 0xc0, !PT ;  /* 0x0000040000ff7812 */ /* 0x000fe2000788c0ff */
[----:B------:R-:W-:-:S03]  /*20230*/  @!P6 FMUL R6, R6, 16777216 ;  /* 0x4b8000000606e820 */ /* 0x000fc60000400000 */
[----:B-1----:R-:W-:Y:S02]  /*20240*/  FSEL R4, R63, -INF , P4 ;  /* 0xff8000003f047808 */ /* 0x002fe40002000000 */
[----:B------:R-:W-:Y:S01]  /*20250*/  LOP3.LUT P4, RZ, R0, 0x200, RZ, 0xc0, !PT ;  /* 0x0000020000ff7812 */ /* 0x000fe2000788c0ff */
[----:B------:R-:W-:Y:S01]  /*20260*/  STL [R1+0x384], R5 ;  /* 0x0003840501007387 */ /* 0x000fe20000100800 */
[----:B------:R-:W-:Y:S02]  /*20270*/  @P5 FMUL R25, R25, 0.25 ;  /* 0x3e80000019195820 */ /* 0x000fe40000400000 */
[----:B------:R-:W-:Y:S01]  /*20280*/  @P5 FMUL R24, R24, 0.25 ;  /* 0x3e80000018185820 */ /* 0x000fe20000400000 */
[----:B------:R0:W-:Y:S01]  /*20290*/  STL [R1+0x380], R4 ;  /* 0x0003800401007387 */ /* 0x0001e20000100800 */
[----:B------:R-:W-:Y:S02]  /*202a0*/  @P5 FMUL R21, R21, 0.25 ;  /* 0x3e80000015155820 */ /* 0x000fe40000400000 */
[----:B------:R-:W-:-:S02]  /*202b0*/  @P5 FMUL R20, R20, 0.25 ;  /* 0x3e80000014145820 */ /* 0x000fc40000400000 */
[----:B------:R-:W-:Y:S02]  /*202c0*/  @P5 FMUL R17, R17, 0.25 ;  /* 0x3e80000011115820 */ /* 0x000fe40000400000 */
[----:B------:R-:W-:Y:S02]  /*202d0*/  @P5 FMUL R16, R16, 0.25 ;  /* 0x3e80000010105820 */ /* 0x000fe40000400000 */
[----:B------:R-:W-:Y:S01]  /*202e0*/  @P5 FMUL R13, R13, 0.25 ;  /* 0x3e8000000d0d5820 */ /* 0x000fe20000400000 */
[----:B0-----:R-:W-:Y:S01]  /*202f0*/  FSEL R4, R44, -INF , P4 ;  /* 0xff8000002c047808 */ /* 0x001fe20002000000 */
[----:B------:R-:W-:Y:S01]  /*20300*/  @P5 FMUL R12, R12, 0.25 ;  /* 0x3e8000000c0c5820 */ /* 0x000fe20000400000 */
[----:B------:R-:W0:Y:S01]  /*20310*/  MUFU.RCP R44, R6 ;  /* 0x00000006002c7308 */ /* 0x000e220000001000 */
[----:B------:R-:W-:Y:S02]  /*20320*/  @P5 FMUL R9, R9, 0.25 ;  /* 0x3e80000009095820 */ /* 0x000fe40000400000 */
[----:B------:R-:W-:-:S02]  /*20330*/  @P5 FMUL R8, R8, 0.25 ;  /* 0x3e80000008085820 */ /* 0x000fc40000400000 */
[----:B------:R-:W-:Y:S02]  /*20340*/  @P5 FMUL R102, R102, 0.25 ;  /* 0x3e80000066665820 */ /* 0x000fe40000400000 */
[----:B------:R-:W-:Y:S02]  /*20350*/  @P5 FMUL R107, R107, 0.25 ;  /* 0x3e8000006b6b5820 */ /* 0x000fe40000400000 */
[----:B------:R-:W-:Y:S02]  /*20360*/  @!P6 FMUL R8, R8, 16777216 ;  /* 0x4b8000000808e820 */ /* 0x000fe40000400000 */
[----:B------:R-:W-:-:S04]  /*20370*/  @!P6 FMUL R107, R107, 16777216 ;  /* 0x4b8000006b6be820 */ /* 0x000fc80000400000 */
[----:B0-----:R-:W-:Y:S02]  /*20380*/  FMUL R107, R44, R107 ;  /* 0x0000006b2c6b7220 */ /* 0x001fe40000400000 */
[----:B------:R-:W-:Y:S02]  /*20390*/  @!P6 FMUL R24, R24, 16777216 ;  /* 0x4b8000001818e820 */ /* 0x000fe40000400000 */
[----:B------:R-:W-:Y:S02]  /*203a0*/  @!P6 FMUL R20, R20, 16777216 ;  /* 0x4b8000001414e820 */ /* 0x000fe40000400000 */
[----:B------:R-:W-:Y:S02]  /*203b0*/  @!P6 FMUL R16, R16, 16777216 ;  /* 0x4b8000001010e820 */ /* 0x000fe40000400000 */
[----:B------:R-:W-:Y:S02]  /*203c0*/  @!P6 FMUL R12, R12, 16777216 ;  /* 0x4b8000000c0ce820 */ /* 0x000fe40000400000 */
[----:B------:R-:W-:-:S02]  /*203d0*/  FMUL R6, R44, R16 ;  /* 0x000000102c067220 */ /* 0x000fc40000400000 */
[C---:B------:R-:W-:Y:S02]  /*203e0*/  FMUL R12, R44.reuse, R12 ;  /* 0x0000000c2c0c7220 */ /* 0x040fe40000400000 */
[----:B------:R-:W-:-:S03]  /*203f0*/  FMUL R20, R44, R20 ;  /* 0x000000142c147220 */ /* 0x000fc60000400000 */
[----:B------:R-:W-:Y:S01]  /*20400*/  F2FP.BF16.PACK_AB R6, R6, R12 ;  /* 0x0000000c0606723e */ /* 0x000fe200000010ff */
[----:B------:R-:W-:Y:S02]  /*20410*/  @!P6 FMUL R25, R25, 16777216 ;  /* 0x4b8000001919e820 */ /* 0x000fe40000400000 */
[----:B------:R-:W-:Y:S02]  /*20420*/  @!P6 FMUL R21, R21, 16777216 ;  /* 0x4b8000001515e820 */ /* 0x000fe40000400000 */
[----:B------:R-:W-:Y:S02]  /*20430*/  @!P6 FMUL R17, R17, 16777216 ;  /* 0x4b8000001111e820 */ /* 0x000fe40000400000 */
[----:B------:R-:W-:Y:S02]  /*20440*/  @!P6 FMUL R13, R13, 16777216 ;  /* 0x4b8000000d0de820 */ /* 0x000fe40000400000 */
[----:B------:R-:W-:Y:S02]  /*20450*/  @!P6 FMUL R9, R9, 16777216 ;  /* 0x4b8000000909e820 */ /* 0x000fe40000400000 */
[----:B------:R-:W-:Y:S01]  /*20460*/  @!P6 FMUL R102, R102, 16777216 ;  /* 0x4b8000006666e820 */ /* 0x000fe20000400000 */
[----:B------:R-:W0:Y:S01]  /*20470*/  S2R R114, SR_TID.X ;  /* 0x0000000000727919 */ /* 0x000e220000002100 */
[----:B------:R-:W-:-:S02]  /*20480*/  FMUL R13, R44, R13 ;  /* 0x0000000d2c0d7220 */ /* 0x000fc40000400000 */
[C---:B------:R-:W-:Y:S02]  /*20490*/  FMUL R102, R44.reuse, R102 ;  /* 0x000000662c667220 */ /* 0x040fe40000400000 */
[----:B------:R-:W-:Y:S01]  /*204a0*/  FMUL R21, R44, R21 ;  /* 0x000000152c157220 */ /* 0x000fe20000400000 */
[----:B------:R-:W-:Y:S02]  /*204b0*/  LOP3.LUT P4, RZ, R0, 0x80, RZ, 0xc0, !PT ;  /* 0x0000008000ff7812 */ /* 0x000fe4000788c0ff */
[----:B------:R-:W-:Y:S02]  /*204c0*/  F2FP.BF16.PACK_AB R12, R81, R82 ;  /* 0x00000052510c723e */ /* 0x000fe400000010ff */
[----:B0-----:R-:W-:Y:S02]  /*204d0*/  LOP3.LUT R114, R114, 0xff, RZ, 0xc0, !PT ;  /* 0x000000ff72727812 */ /* 0x001fe400078ec0ff */
[----:B------:R-:W-:Y:S01]  /*204e0*/  F2FP.BF16.PACK_AB R16, R79, R80 ;  /* 0x000000504f10723e */ /* 0x000fe200000010ff */
[----:B--2---:R-:W-:-:S02]  /*204f0*/  @P5 FMUL R7, R7, 0.25 ;  /* 0x3e80000007075820 */ /* 0x004fc40000400000 */
[----:B---3--:R-:W-:Y:S02]  /*20500*/  @P5 FMUL R71, R71, 0.25 ;  /* 0x3e80000047475820 */ /* 0x008fe40000400000 */
[----:B----4-:R-:W-:Y:S02]  /*20510*/  @P5 FMUL R106, R106, 0.25 ;  /* 0x3e8000006a6a5820 */ /* 0x010fe40000400000 */
[----:B------:R-:W-:Y:S01]  /*20520*/  @P5 FMUL R99, R99, 0.25 ;  /* 0x3e80000063635820 */ /* 0x000fe20000400000 */
[----:B------:R-:W-:-:S04]  /*20530*/  LOP3.LUT P5, RZ, R0, 0x1, RZ, 0xc0, !PT ;  /* 0x0000000100ff7812 */ /* 0x000fc800078ac0ff */
[----:B------:R-:W-:-:S05]  /*20540*/  FSEL R5, R62, -INF , P5 ;  /* 0xff8000003e057808 */ /* 0x000fca0002800000 */
[----:B------:R0:W-:Y:S04]  /*20550*/  STL [R1+0x37c], R5 ;  /* 0x00037c0501007387 */ /* 0x0001e80000100800 */
[----:B------:R-:W-:Y:S01]  /*20560*/  STL [R1+0x378], R4 ;  /* 0x0003780401007387 */ /* 0x000fe20000100800 */
[----:B0-----:R-:W-:-:S05]  /*20570*/  FSEL R5, R58, -INF , P3 ;  /* 0xff8000003a057808 */ /* 0x001fca0001800000 */
[----:B------:R0:W-:Y:S02]  /*20580*/  STL [R1+0x374], R5 ;  /* 0x0003740501007387 */ /* 0x0001e40000100800 */
[----:B0-----:R-:W-:-:S05]  /*20590*/  FMUL R5, R44, R8 ;  /* 0x000000082c057220 */ /* 0x001fca0000400000 */
[----:B------:R-:W-:Y:S02]  /*205a0*/  F2FP.BF16.PACK_AB R5, R5, R107 ;  /* 0x0000006b0505723e */ /* 0x000fe400000010ff */
[----:B------:R-:W0:Y:S01]  /*205b0*/  S2R R107, SR_TID.X ;  /* 0x00000000006b7919 */ /* 0x000e220000002100 */
[----:B------:R-:W-:Y:S01]  /*205c0*/  FSEL R4, R70, -INF , P2 ;  /* 0xff80000046047808 */ /* 0x000fe20001000000 */
[----:B------:R-:W-:Y:S02]  /*205d0*/  @!P6 FMUL R106, R106, 16777216 ;  /* 0x4b8000006a6ae820 */ /* 0x000fe40000400000 */
[----:B------:R-:W-:Y:S02]  /*205e0*/  @!P6 FMUL R7, R7, 16777216 ;  /* 0x4b8000000707e820 */ /* 0x000fe40000400000 */
[----:B------:R1:W-:Y:S02]  /*205f0*/  STL [R1+0x370], R4 ;  /* 0x0003700401007387 */ /* 0x0003e40000100800 */
[----:B------:R-:W-:-:S02]  /*20600*/  FMUL R7, R44, R7 ;  /* 0x000000072c077220 */ /* 0x000fc40000400000 */
[----:B-1----:R-:W-:-:S05]  /*20610*/  FMUL R4, R44, R106 ;  /* 0x0000006a2c047220 */ /* 0x002fca0000400000 */
[----:B------:R-:W-:Y:S01]  /*20620*/  F2FP.BF16.PACK_AB R4, R4, R7 ;  /* 0x000000070404723e */ /* 0x000fe200000010ff */
[----:B------:R-:W-:Y:S01]  /*20630*/  FMUL R7, R44, R24 ;  /* 0x000000182c077220 */ /* 0x000fe20000400000 */
[----:B0-----:R-:W-:Y:S01]  /*20640*/  LOP3.LUT R58, R107, 0x18, RZ, 0xc0, !PT ;  /* 0x000000186b3a7812 */ /* 0x001fe200078ec0ff */
[----:B------:R-:W-:-:S03]  /*20650*/  @!P6 FMUL R99, R99, 16777216 ;  /* 0x4b8000006363e820 */ /* 0x000fc60000400000 */
[----:B------:R-:W-:Y:S01]  /*20660*/  F2FP.BF16.PACK_AB R7, R7, R20 ;  /* 0x000000140707723e */ /* 0x000fe200000010ff */
[----:B------:R-:W-:Y:S02]  /*20670*/  IMAD R42, R58, 0x1000, R42 ;  /* 0x000010003a2a7824 */ /* 0x000fe400078e022a */
[----:B------:R-:W-:-:S03]  /*20680*/  @!P6 FMUL R71, R71, 16777216 ;  /* 0x4b8000004747e820 */ /* 0x000fc60000400000 */
[----:B------:R0:W-:Y:S01]  /*20690*/  STS.128 [R42], R4 ;  /* 0x000000042a007388 */ /* 0x0001e20000000c00 */
[C---:B------:R-:W-:Y:S02]  /*206a0*/  FMUL R71, R44.reuse, R71 ;  /* 0x000000472c477220 */ /* 0x040fe40000400000 */
[C---:B0-----:R-:W-:Y:S02]  /*206b0*/  FMUL R7, R44.reuse, R25 ;  /* 0x000000192c077220 */ /* 0x041fe40000400000 */
[C---:B------:R-:W-:Y:S02]  /*206c0*/  FMUL R6, R44.reuse, R17 ;  /* 0x000000112c067220 */ /* 0x040fe40000400000 */
[C---:B------:R-:W-:Y:S02]  /*206d0*/  FMUL R5, R44.reuse, R9 ;  /* 0x000000092c057220 */ /* 0x040fe40000400000 */
[----:B------:R-:W-:Y:S01]  /*206e0*/  FMUL R4, R44, R99 ;  /* 0x000000632c047220 */ /* 0x000fe20000400000 */
[----:B------:R-:W-:-:S02]  /*206f0*/  F2FP.BF16.PACK_AB R6, R6, R13 ;  /* 0x0000000d0606723e */ /* 0x000fc400000010ff */
[----:B------:R-:W-:Y:S02]  /*20700*/  F2FP.BF16.PACK_AB R5, R5, R102 ;  /* 0x000000660505723e */ /* 0x000fe400000010ff */
[----:B------:R-:W-:Y:S02]  /*20710*/  F2FP.BF16.PACK_AB R4, R4, R71 ;  /* 0x000000470404723e */ /* 0x000fe400000010ff */
[----:B------:R-:W-:-:S05]  /*20720*/  F2FP.BF16.PACK_AB R7, R7, R21 ;  /* 0x000000150707723e */ /* 0x000fca00000010ff */
[----:B------:R0:W-:Y:S01]  /*20730*/  STS.128 [R42+0x800], R4 ;  /* 0x000800042a007388 */ /* 0x0001e20000000c00 */
[C---:B------:R-:W-:Y:S02]  /*20740*/  LOP3.LUT P5, RZ, R0.reuse, 0x100, RZ, 0xc0, !PT ;  /* 0x0000010000ff7812 */ /* 0x040fe400078ac0ff */
[C---:B------:R-:W-:Y:S02]  /*20750*/  LOP3.LUT P3, RZ, R0.reuse, 0x40, RZ, 0xc0, !PT ;  /* 0x0000004000ff7812 */ /* 0x040fe4000786c0ff */
[----:B------:R-:W-:Y:S02]  /*20760*/  LOP3.LUT P6, RZ, R0, 0x20, RZ, 0xc0, !PT ;  /* 0x0000002000ff7812 */ /* 0x000fe400078cc0ff */
[----:B------:R-:W-:Y:S02]  /*20770*/  SHF.L.U32 R0, R107, 0xe, RZ ;  /* 0x0000000e6b007819 */ /* 0x000fe400000006ff */
[----:B0-----:R-:W-:-:S05]  /*20780*/  FSEL R4, R72, -INF , P1 ;  /* 0xff80000048047808 */ /* 0x001fca0000800000 */
[----:B------:R0:W-:Y:S04]  /*20790*/  STL [R1+0x36c], R4 ;  /* 0x00036c0401007387 */ /* 0x0001e80000100800 */
[----:B------:R-:W2:Y:S04]  /*207a0*/  LDL.LU R72, [R1+0x3c] ;  /* 0x00003c0001487983 */ /* 0x000ea80000300800 */
[----:B------:R-:W2:Y:S01]  /*207b0*/  LDL.LU R102, [R1+0x34] ;  /* 0x0000340001667983 */ /* 0x000ea20000300800 */
[----:B------:R-:W-:-:S03]  /*207c0*/  LOP3.LUT R0, R0, 0x18000, RZ, 0xc0, !PT ;  /* 0x0001800000007812 */ /* 0x000fc600078ec0ff */
[----:B------:R-:W3:Y:S04]  /*207d0*/  LDL.LU R71, [R1+0x40] ;  /* 0x0000400001477983 */ /* 0x000ee80000300800 */
[----:B------:R-:W3:Y:S04]  /*207e0*/  LDL.LU R99, [R1+0x38] ;  /* 0x0000380001637983 */ /* 0x000ee80000300800 */
[----:B------:R-:W4:Y:S04]  /*207f0*/  LDL.LU R106, [R1+0xc] ;  /* 0x00000c00016a7983 */ /* 0x000f280000300800 */
[----:B------:R-:W4:Y:S04]  /*20800*/  LDL.LU R70, [R1+0x4] ;  /* 0x0000040001467983 */ /* 0x000f280000300800 */
[----:B------:R-:W4:Y:S01]  /*20810*/  LDL.LU R58, [R1+0x10] ;  /* 0x00001000013a7983 */ /* 0x000f220000300800 */
[----:B------:R-:W-:-:S03]  /*20820*/  ISETP.GE.U32.AND P1, PT, R114, 0x80, PT ;  /* 0x000000807200780c */ /* 0x000fc60003f26070 */
[----:B------:R-:W4:Y:S01]  /*20830*/  LDL.LU R62, [R1+0x8] ;  /* 0x00000800013e7983 */ /* 0x000f220000300800 */
[----:B------:R-:W-:-:S03]  /*20840*/  IMAD R0, R114, 0x10, R0 ;  /* 0x0000001072007824 */ /* 0x000fc600078e0200 */
[----:B------:R-:W4:Y:S01]  /*20850*/  LDL.LU R63, [R1+0x4c] ;  /* 0x00004c00013f7983 */ /* 0x000f220000300800 */
[----:B0-----:R-:W-:-:S03]  /*20860*/  F2FP.BF16.PACK_AB R4, R94, R95 ;  /* 0x0000005f5e04723e */ /* 0x001fc600000010ff */
[----:B------:R-:W4:Y:S01]  /*20870*/  LDL.LU R105, [R1+0x44] ;  /* 0x0000440001697983 */ /* 0x000f220000300800 */
[----:B------:R-:W-:-:S03]  /*20880*/  F2FP.BF16.PACK_AB R8, R92, R93 ;  /* 0x0000005d5c08723e */ /* 0x000fc600000010ff */
[----:B------:R-:W4:Y:S04]  /*20890*/  LDL.LU R108, [R1+0x50] ;  /* 0x00005000016c7983 */ /* 0x000f280000300800 */
[----:B------:R-:W4:Y:S01]  /*208a0*/  LDL.LU R114, [R1+0x48] ;  /* 0x0000480001727983 */ /* 0x000f220000300800 */
[----:B------:R-:W-:-:S03]  /*208b0*/  F2FP.BF16.PACK_AB R5, R90, R91 ;  /* 0x0000005b5a05723e */ /* 0x000fc600000010ff */
[----:B------:R-:W4:Y:S04]  /*208c0*/  LDL.LU R95, [R1+0x28] ;  /* 0x00002800015f7983 */ /* 0x000f280000300800 */
[----:B------:R-:W4:Y:S04]  /*208d0*/  LDL.LU R94, [R1] ;  /* 0x00000000015e7983 */ /* 0x000f280000300800 */
[----:B------:R-:W4:Y:S04]  /*208e0*/  LDL.LU R92, [R1+0x14] ;  /* 0x00001400015c7983 */ /* 0x000f280000300800 */
[----:B------:R-:W4:Y:S04]  /*208f0*/  LDL.LU R93, [R1+0x30] ;  /* 0x00003000015d7983 */ /* 0x000f280000300800 */
[----:B------:R-:W4:Y:S04]  /*20900*/  LDL.LU R91, [R1+0x2c] ;  /* 0x00002c00015b7983 */ /* 0x000f280000300800 */
[----:B------:R-:W4:Y:S04]  /*20910*/  LDL.LU R90, [R1+0x24] ;  /* 0x00002400015a7983 */ /* 0x000f280000300800 */
[----:B------:R-:W4:Y:S04]  /*20920*/  LDL.LU R82, [R1+0x20] ;  /* 0x0000200001527983 */ /* 0x000f280000300800 */
[----:B------:R-:W4:Y:S04]  /*20930*/  LDL.LU R81, [R1+0x18] ;  /* 0x0000180001517983 */ /* 0x000f280000300800 */
[----:B------:R-:W4:Y:S04]  /*20940*/  LDL.LU R80, [R1+0x1c] ;  /* 0x00001c0001507983 */ /* 0x000f280000300800 */
[----:B------:R-:W4:Y:S01]  /*20950*/  LDL R79, [R1+0x324] ;  /* 0x00032400014f7983 */ /* 0x000f220000100800 */
[----:B------:R-:W-:-:S02]  /*20960*/  F2FP.BF16.PACK_AB R7, R15, R18 ;  /* 0x000000120f07723e */ /* 0x000fc400000010ff */
[----:B------:R-:W-:Y:S02]  /*20970*/  F2FP.BF16.PACK_AB R11, R11, R14 ;  /* 0x0000000e0b0b723e */ /* 0x000fe400000010ff */
[----:B------:R-:W-:Y:S02]  /*20980*/  F2FP.BF16.PACK_AB R9, R26, R27 ;  /* 0x0000001b1a09723e */ /* 0x000fe400000010ff */
[----:B------:R-:W-:Y:S02]  /*20990*/  F2FP.BF16.PACK_AB R10, R10, R19 ;  /* 0x000000130a0a723e */ /* 0x000fe400000010ff */
[----:B------:R-:W-:Y:S02]  /*209a0*/  F2FP.BF16.PACK_AB R13, R77, R78 ;  /* 0x0000004e4d0d723e */ /* 0x000fe400000010ff */
[----:B------:R-:W-:Y:S02]  /*209b0*/  F2FP.BF16.PACK_AB R14, R73, R74 ;  /* 0x0000004a490e723e */ /* 0x000fe400000010ff */
[----:B------:R-:W-:Y:S01]  /*209c0*/  F2FP.BF16.PACK_AB R15, R36, R37 ;  /* 0x00000025240f723e */ /* 0x000fe200000010ff */
[----:B------:R0:W-:Y:S04]  /*209d0*/  STS.128 [R42+0x880], R8 ;  /* 0x000880082a007388 */ /* 0x0001e80000000c00 */
[----:B------:R-:W-:Y:S01]  /*209e0*/  STS.128 [R42+0x100], R12 ;  /* 0x0001000c2a007388 */ /* 0x000fe20000000c00 */
[----:B------:R-:W-:-:S02]  /*209f0*/  F2FP.BF16.PACK_AB R6, R22, R23 ;  /* 0x000000171606723e */ /* 0x000fc400000010ff */
[----:B------:R-:W-:Y:S02]  /*20a00*/  F2FP.BF16.PACK_AB R116, R118, R116 ;  /* 0x000000747674723e */ /* 0x000fe400000010ff */
[----:B0-----:R-:W-:Y:S02]  /*20a10*/  F2FP.BF16.PACK_AB R8, R89, R88 ;  /* 0x000000585908723e */ /* 0x001fe400000010ff */
[----:B------:R-:W-:Y:S02]  /*20a20*/  F2FP.BF16.PACK_AB R9, R100, R97 ;  /* 0x000000616409723e */ /* 0x000fe400000010ff */
[----:B------:R-:W-:Y:S02]  /*20a30*/  F2FP.BF16.PACK_AB R10, R109, R103 ;  /* 0x000000676d0a723e */ /* 0x000fe400000010ff */
[----:B------:R-:W-:-:S05]  /*20a40*/  F2FP.BF16.PACK_AB R11, R113, R111 ;  /* 0x0000006f710b723e */ /* 0x000fca00000010ff */
[----:B------:R-:W-:Y:S01]  /*20a50*/  STS.128 [R42+0xa80], R8 ;  /* 0x000a80082a007388 */ /* 0x000fe20000000c00 */
[----:B------:R-:W-:-:S03]  /*20a60*/  F2FP.BF16.PACK_AB R21, R66, R67 ;  /* 0x000000434215723e */ /* 0x000fc600000010ff */
[----:B------:R0:W-:Y:S01]  /*20a70*/  STS.128 [R42+0x80], R4 ;  /* 0x000080042a007388 */ /* 0x0001e20000000c00 */
[----:B------:R-:W-:Y:S02]  /*20a80*/  F2FP.BF16.PACK_AB R17, R75, R76 ;  /* 0x0000004c4b11723e */ /* 0x000fe400000010ff */
[----:B0-----:R-:W-:Y:S02]  /*20a90*/  F2FP.BF16.PACK_AB R4, R87, R86 ;  /* 0x000000565704723e */ /* 0x001fe400000010ff */
[----:B------:R-:W-:Y:S02]  /*20aa0*/  F2FP.BF16.PACK_AB R5, R98, R96 ;  /* 0x000000606205723e */ /* 0x000fe400000010ff */
[----:B------:R-:W-:Y:S02]  /*20ab0*/  F2FP.BF16.PACK_AB R6, R104, R101 ;  /* 0x000000656806723e */ /* 0x000fe400000010ff */
[----:B------:R-:W-:-:S05]  /*20ac0*/  F2FP.BF16.PACK_AB R7, R112, R110 ;  /* 0x0000006e7007723e */ /* 0x000fca00000010ff */
[----:B------:R0:W-:Y:S02]  /*20ad0*/  STS.128 [R42+0x280], R4 ;  /* 0x000280042a007388 */ /* 0x0001e40000000c00 */
[----:B0-----:R-:W-:Y:S02]  /*20ae0*/  F2FP.BF16.PACK_AB R5, R121, R119 ;  /* 0x000000777905723e */ /* 0x001fe400000010ff */
[----:B--2---:R-:W-:Y:S02]  /*20af0*/  F2FP.BF16.PACK_AB R10, R72, R102 ;  /* 0x00000066480a723e */ /* 0x004fe400000010ff */
[----:B---3--:R-:W-:Y:S02]  /*20b00*/  F2FP.BF16.PACK_AB R14, R71, R99 ;  /* 0x00000063470e723e */ /* 0x008fe400000010ff */
[----:B----4-:R-:W-:Y:S02]  /*20b10*/  F2FP.BF16.PACK_AB R7, R106, R70 ;  /* 0x000000466a07723e */ /* 0x010fe400000010ff */
[----:B------:R-:W-:-:S02]  /*20b20*/  F2FP.BF16.PACK_AB R119, R58, R62 ;  /* 0x0000003e3a77723e */ /* 0x000fc400000010ff */
[----:B------:R-:W-:Y:S02]  /*20b30*/  F2FP.BF16.PACK_AB R11, R63, R105 ;  /* 0x000000693f0b723e */ /* 0x000fe400000010ff */
[----:B------:R-:W-:Y:S02]  /*20b40*/  F2FP.BF16.PACK_AB R118, R94, R124 ;  /* 0x0000007c5e76723e */ /* 0x000fe400000010ff */
[----:B------:R-:W-:Y:S02]  /*20b50*/  F2FP.BF16.PACK_AB R13, R93, R95 ;  /* 0x0000005f5d0d723e */ /* 0x000fe400000010ff */
[----:B------:R-:W-:Y:S02]  /*20b60*/  F2FP.BF16.PACK_AB R9, R91, R90 ;  /* 0x0000005a5b09723e */ /* 0x000fe400000010ff */
[----:B------:R-:W-:Y:S02]  /*20b70*/  F2FP.BF16.PACK_AB R12, R82, R81 ;  /* 0x00000051520c723e */ /* 0x000fe400000010ff */
[----:B------:R0:W2:Y:S01]  /*20b80*/  LDL R82, [R1+0x364] ;  /* 0x0003640001527983 */ /* 0x0000a20000100800 */
[----:B------:R-:W-:-:S03]  /*20b90*/  F2FP.BF16.PACK_AB R8, R80, R92 ;  /* 0x0000005c5008723e */ /* 0x000fc600000010ff */
[----:B------:R-:W3:Y:S04]  /*20ba0*/  LDL R92, [R1+0x3b0] ;  /* 0x0003b000015c7983 */ /* 0x000ee80000100800 */
[----:B------:R-:W4:Y:S04]  /*20bb0*/  LDL.LU R81, [R1+0x5c] ;  /* 0x00005c0001517983 */ /* 0x000f280000300800 */
        /* <DEDUP_REMOVED lines=15> */
[----:B------:R-:W-:-:S03]  /*20cb0*/  F2FP.BF16.PACK_AB R15, R108, R114 ;  /* 0x000000726c0f723e */ /* 0x000fc600000010ff */
[----:B------:R-:W3:Y:S04]  /*20cc0*/  LDL.LU R58, [R1+0x7c] ;  /* 0x00007c00013a7983 */ /* 0x000ee80000300800 */
[----:B------:R-:W3:Y:S04]  /*20cd0*/  LDL.LU R62, [R1+0x74] ;  /* 0x00007400013e7983 */ /* 0x000ee80000300800 */
[----:B------:R-:W3:Y:S04]  /*20ce0*/  LDL.LU R63, [R1+0x80] ;  /* 0x00008000013f7983 */ /* 0x000ee80000300800 */
[----:B------:R-:W3:Y:S04]  /*20cf0*/  LDL.LU R105, [R1+0x78] ;  /* 0x0000780001697983 */ /* 0x000ee80000300800 */
[----:B------:R-:W3:Y:S04]  /*20d00*/  LDL.LU R108, [R1+0xbc] ;  /* 0x0000bc00016c7983 */ /* 0x000ee80000300800 */
[----:B------:R-:W3:Y:S01]  /*20d10*/  LDL.LU R114, [R1+0xb4] ;  /* 0x0000b40001727983 */ /* 0x000ee20000300800 */
[----:B------:R-:W-:-:S02]  /*20d20*/  ISETP.GE.U32.AND P2, PT, R79, 0x7f800000, PT ;  /* 0x7f8000004f00780c */ /* 0x000fc40003f46070 */
[----:B------:R-:W-:Y:S01]  /*20d30*/  F2FP.BF16.PACK_AB R18, R40, R41 ;  /* 0x000000292812723e */ /* 0x000fe200000010ff */
[----:B------:R-:W3:Y:S01]  /*20d40*/  LDL.LU R75, [R1+0xc0] ;  /* 0x0000c000014b7983 */ /* 0x000ee20000300800 */
[----:B------:R-:W-:-:S05]  /*20d50*/  F2FP.BF16.PACK_AB R19, R32, R33 ;  /* 0x000000212013723e */ /* 0x000fca00000010ff */
[----:B------:R1:W-:Y:S01]  /*20d60*/  STS.128 [R42+0x900], R16 ;  /* 0x000900102a007388 */ /* 0x0003e20000000c00 */
[----:B------:R-:W-:Y:S02]  /*20d70*/  F2FP.BF16.PACK_AB R4, R117, R115 ;  /* 0x000000737504723e */ /* 0x000fe400000010ff */
[----:B------:R-:W-:Y:S02]  /*20d80*/  F2FP.BF16.PACK_AB R6, R125, R123 ;  /* 0x0000007b7d06723e */ /* 0x000fe400000010ff */
[----:B------:R-:W-:Y:S01]  /*20d90*/  F2FP.BF16.PACK_AB R20, R68, R69 ;  /* 0x000000454414723e */ /* 0x000fe200000010ff */
[----:B-1----:R-:W-:Y:S02]  /*20da0*/  @P2 IMAD.MOV.U32 R16, RZ, RZ, 0x7f800000 ;  /* 0x7f800000ff102424 */ /* 0x002fe400078e00ff */
[----:B------:R4:W-:Y:S04]  /*20db0*/  STS.128 [R42+0x300], R4 ;  /* 0x000300042a007388 */ /* 0x0009e80000000c00 */
[----:B------:R3:W-:Y:S04]  /*20dc0*/  STS.128 [R42+0x380], R8 ;  /* 0x000380082a007388 */ /* 0x0007e80000000c00 */
[----:B------:R-:W-:Y:S01]  /*20dd0*/  STS.128 [R42+0xb80], R12 ;  /* 0x000b800c2a007388 */ /* 0x000fe20000000c00 */
[----:B--2---:R-:W-:-:S05]  /*20de0*/  @P2 FFMA.FTZ R82, R79, R16, +INF ;  /* 0x7f8000004f522423 */ /* 0x004fca0000010010 */
[----:B------:R1:W-:Y:S04]  /*20df0*/  @P2 STL [R1+0x364], R82 ;  /* 0x0003645201002387 */ /* 0x0003e80000100800 */
[----:B------:R-:W2:Y:S04]  /*20e00*/  LDL.LU R78, [R1+0xb8] ;  /* 0x0000b800014e7983 */ /* 0x000ea80000300800 */
[----:B------:R-:W2:Y:S04]  /*20e10*/  LDL.LU R77, [R1+0x9c] ;  /* 0x00009c00014d7983 */ /* 0x000ea80000300800 */
[----:B------:R-:W2:Y:S01]  /*20e20*/  LDL.LU R69, [R1+0x90] ;  /* 0x0000900001457983 */ /* 0x000ea20000300800 */
[----:B----4-:R-:W-:-:S03]  /*20e30*/  F2FP.BF16.PACK_AB R4, R81, R91 ;  /* 0x0000005b5104723e */ /* 0x010fc600000010ff */
[----:B------:R-:W4:Y:S04]  /*20e40*/  LDL.LU R68, [R1+0xa0] ;  /* 0x0000a00001447983 */ /* 0x000f280000300800 */
[----:B------:R-:W4:Y:S01]  /*20e50*/  LDL.LU R80, [R1+0x98] ;  /* 0x0000980001507983 */ /* 0x000f220000300800 */
[----:B---3--:R-:W-:-:S03]  /*20e60*/  F2FP.BF16.PACK_AB R8, R95, R94 ;  /* 0x0000005e5f08723e */ /* 0x008fc600000010ff */
[----:B------:R-:W3:Y:S04]  /*20e70*/  LDL.LU R79, [R1+0xcc] ;  /* 0x0000cc00014f7983 */ /* 0x000ee80000300800 */
[----:B-1----:R-:W3:Y:S01]  /*20e80*/  LDL.LU R82, [R1+0xc4] ;  /* 0x0000c40001527983 */ /* 0x002ee20000300800 */
[----:B------:R-:W-:-:S03]  /*20e90*/  F2FP.BF16.PACK_AB R12, R72, R102 ;  /* 0x00000066480c723e */ /* 0x000fc600000010ff */
[----:B------:R-:W3:Y:S04]  /*20ea0*/  LDL.LU R81, [R1+0xd0] ;  /* 0x0000d00001517983 */ /* 0x000ee80000300800 */
[----:B------:R-:W3:Y:S01]  /*20eb0*/  LDL.LU R91, [R1+0xc8] ;  /* 0x0000c800015b7983 */ /* 0x000ee20000300800 */
[----:B------:R-:W-:-:S03]  /*20ec0*/  F2FP.BF16.PACK_AB R16, R71, R99 ;  /* 0x000000634710723e */ /* 0x000fc600000010ff */
[----:B------:R-:W3:Y:S04]  /*20ed0*/  LDL.LU R95, [R1+0xdc] ;  /* 0x0000dc00015f7983 */ /* 0x000ee80000300800 */
[----:B------:R-:W3:Y:S04]  /*20ee0*/  LDL.LU R94, [R1+0xd4] ;  /* 0x0000d400015e7983 */ /* 0x000ee80000300800 */
[----:B------:R-:W4:Y:S04]  /*20ef0*/  LDL.LU R72, [R1+0xe0] ;  /* 0x0000e00001487983 */ /* 0x000f280000300800 */
[----:B------:R-:W4:Y:S01]  /*20f00*/  LDL.LU R102, [R1+0xd8] ;  /* 0x0000d80001667983 */ /* 0x000f220000300800 */
[----:B------:R-:W-:-:S03]  /*20f10*/  F2FP.BF16.PACK_AB R13, R90, R93 ;  /* 0x0000005d5a0d723e */ /* 0x000fc600000010ff */
        /* <DEDUP_REMOVED lines=13> */
[----:B------:R-:W4:Y:S04]  /*20ff0*/  LDL.LU R105, [R1+0x104] ;  /* 0x0001040001697983 */ /* 0x000f280000300800 */
[----:B------:R-:W4:Y:S04]  /*21000*/  LDL.LU R108, [R1+0x110] ;  /* 0x00011000016c7983 */ /* 0x000f280000300800 */
[----:B------:R-:W4:Y:S01]  /*21010*/  LDL.LU R114, [R1+0x108] ;  /* 0x0001080001727983 */ /* 0x000f220000300800 */
[----:B------:R-:W-:-:S02]  /*21020*/  ISETP.GE.U32.AND P2, PT, R92, 0x7f800000, PT ;  /* 0x7f8000005c00780c */ /* 0x000fc40003f46070 */
[----:B------:R-:W-:Y:S02]  /*21030*/  F2FP.BF16.PACK_AB R22, R64, R65 ;  /* 0x000000414016723e */ /* 0x000fe400000010ff */
[----:B------:R-:W-:-:S05]  /*21040*/  F2FP.BF16.PACK_AB R23, R59, R60 ;  /* 0x0000003c3b17723e */ /* 0x000fca00000010ff */
[----:B------:R1:W-:Y:S01]  /*21050*/  STS.128 [R42+0x180], R20 ;  /* 0x000180142a007388 */ /* 0x0003e20000000c00 */
[----:B------:R-:W-:Y:S01]  /*21060*/  FADD R28, R28, R29 ;  /* 0x0000001d1c1c7221 */ /* 0x000fe20000000000 */
[----:B------:R-:W-:Y:S02]  /*21070*/  F2FP.BF16.PACK_AB R44, R46, R53 ;  /* 0x000000352e2c723e */ /* 0x000fe400000010ff */
[----:B------:R-:W-:Y:S02]  /*21080*/  F2FP.BF16.PACK_AB R52, R47, R52 ;  /* 0x000000342f34723e */ /* 0x000fe400000010ff */
[----:B------:R-:W-:Y:S02]  /*21090*/  F2FP.BF16.PACK_AB R45, R45, R51 ;  /* 0x000000332d2d723e */ /* 0x000fe400000010ff */
[----:B------:R-:W-:Y:S02]  /*210a0*/  F2FP.BF16.PACK_AB R46, R54, R49 ;  /* 0x00000031362e723e */ /* 0x000fe400000010ff */
[----:B-1----:R-:W-:-:S02]  /*210b0*/  @P2 MOV R20, 0x7f800000 ;  /* 0x7f80000000142802 */ /* 0x002fc40000000f00 */
[----:B------:R-:W-:-:S03]  /*210c0*/  F2FP.BF16.PACK_AB R47, R83, R61 ;  /* 0x0000003d532f723e */ /* 0x000fc600000010ff */
[----:B------:R-:W-:Y:S01]  /*210d0*/  @P2 FFMA.FTZ R28, R92, R20, +INF ;  /* 0x7f8000005c1c2423 */ /* 0x000fe20000010014 */
[----:B------:R-:W-:Y:S01]  /*210e0*/  SHF.R.U32.HI R22, RZ, 0x7, R107 ;  /* 0x00000007ff167819 */ /* 0x000fe2000001166b */
[----:B------:R-:W-:Y:S01]  /*210f0*/  STS.128 [R42+0x200], R44 ;  /* 0x0002002c2a007388 */ /* 0x000fe20000000c00 */
[----:B------:R-:W-:-:S03]  /*21100*/  F2FP.BF16.PACK_AB R5, R73, R67 ;  /* 0x000000434905723e */ /* 0x000fc600000010ff */
[----:B------:R-:W-:Y:S01]  /*21110*/  STL [R1+0x360], R28 ;  /* 0x0003601c01007387 */ /* 0x000fe20000100800 */
[----:B------:R-:W-:-:S03]  /*21120*/  SGXT.U32 R22, R22, 0x1 ;  /* 0x000000011616781a */ /* 0x000fc60000000000 */
[----:B------:R-:W4:Y:S01]  /*21130*/  LDL.LU R92, [R1+0x11c] ;  /* 0x00011c00015c7983 */ /* 0x000f220000300800 */
[----:B--2---:R-:W-:-:S05]  /*21140*/  F2FP.BF16.PACK_AB R7, R77, R69 ;  /* 0x000000454d07723e */ /* 0x004fca00000010ff */
[----:B------:R1:W-:Y:S02]  /*21150*/  STS.128 [R42+0x400], R4 ;  /* 0x000400042a007388 */ /* 0x0003e40000000c00 */
[----:B-1----:R-:W-:Y:S01]  /*21160*/  IMAD R4, R22, c[0x0][0x1c8], RZ ;  /* 0x0000720016047a24 */ /* 0x002fe200078e02ff */
[----:B---3--:R-:W-:Y:S02]  /*21170*/  F2FP.BF16.PACK_AB R20, R95, R94 ;  /* 0x0000005e5f14723e */ /* 0x008fe400000010ff */
[----:B------:R-:W2:Y:S04]  /*21180*/  LDL.LU R95, [R1+0x114] ;  /* 0x00011400015f7983 */ /* 0x000ea80000300800 */
[----:B------:R-:W3:Y:S01]  /*21190*/  LDL.LU R94, [R1+0x120] ;  /* 0x00012000015e7983 */ /* 0x000ee20000300800 */
[----:B----4-:R-:W-:-:S03]  /*211a0*/  F2FP.BF16.PACK_AB R44, R72, R102 ;  /* 0x00000066482c723e */ /* 0x010fc600000010ff */
[----:B------:R-:W3:Y:S04]  /*211b0*/  LDL.LU R72, [R1+0x118] ;  /* 0x0001180001487983 */ /* 0x000ee80000300800 */
[----:B------:R-:W4:Y:S01]  /*211c0*/  LDL.LU R102, [R1+0x12c] ;  /* 0x00012c0001667983 */ /* 0x000f220000300800 */
[----:B------:R-:W-:-:S03]  /*211d0*/  F2FP.BF16.PACK_AB R21, R71, R99 ;  /* 0x000000634715723e */ /* 0x000fc600000010ff */
[----:B------:R-:W4:Y:S04]  /*211e0*/  LDL.LU R71, [R1+0x124] ;  /* 0x0001240001477983 */ /* 0x000f280000300800 */
[----:B------:R-:W4:Y:S04]  /*211f0*/  LDL.LU R99, [R1+0x130] ;  /* 0x0001300001637983 */ /* 0x000f280000300800 */
[----:B------:R-:W4:Y:S01]  /*21200*/  LDL.LU R107, [R1+0x128] ;  /* 0x00012800016b7983 */ /* 0x000f220000300800 */
[----:B------:R-:W-:-:S03]  /*21210*/  F2FP.BF16.PACK_AB R22, R106, R70 ;  /* 0x000000466a16723e */ /* 0x000fc600000010ff */
[----:B------:R-:W4:Y:S04]  /*21220*/  LDL.LU R106, [R1+0x13c] ;  /* 0x00013c00016a7983 */ /* 0x000f280000300800 */
[----:B------:R-:W4:Y:S01]  /*21230*/  LDL.LU R70, [R1+0x134] ;  /* 0x0001340001467983 */ /* 0x000f220000300800 */
[----:B------:R-:W-:-:S03]  /*21240*/  F2FP.BF16.PACK_AB R46, R58, R62 ;  /* 0x0000003e3a2e723e */ /* 0x000fc600000010ff */
[----:B------:R-:W4:Y:S01]  /*21250*/  LDL.LU R58, [R1+0x140] ;  /* 0x00014000013a7983 */ /* 0x000f220000300800 */
[----:B------:R-:W-:Y:S02]  /*21260*/  F2FP.BF16.PACK_AB R23, R63, R105 ;  /* 0x000000693f17723e */ /* 0x000fe400000010ff */
[----:B------:R-:W-:Y:S02]  /*21270*/  F2FP.BF16.PACK_AB R47, R108, R114 ;  /* 0x000000726c2f723e */ /* 0x000fe400000010ff */
[----:B------:R-:W4:Y:S04]  /*21280*/  LDL.LU R114, [R1+0x138] ;  /* 0x0001380001727983 */ /* 0x000f280000300800 */
[----:B------:R-:W4:Y:S04]  /*21290*/  LDL.LU R62, [R1+0x14c] ;  /* 0x00014c00013e7983 */ /* 0x000f280000300800 */
[----:B------:R-:W4:Y:S04]  /*212a0*/  LDL.LU R63, [R1+0x144] ;  /* 0x00014400013f7983 */ /* 0x000f280000300800 */
[----:B------:R-:W4:Y:S04]  /*212b0*/  LDL.LU R105, [R1+0x150] ;  /* 0x0001500001697983 */ /* 0x000f280000300800 */
[----:B------:R-:W4:Y:S01]  /*212c0*/  LDL.LU R108, [R1+0x148] ;  /* 0x00014800016c7983 */ /* 0x000f220000300800 */
[----:B------:R-:W-:Y:S01]  /*212d0*/  IMAD.MOV.U32 R87, RZ, RZ, c[0x0][0x1c8] ;  /* 0x00007200ff577624 */ /* 0x000fe200078e00ff */
[----:B------:R-:W-:-:S02]  /*212e0*/  F2FP.BF16.PACK_AB R25, R38, R39 ;  /* 0x000000272619723e */ /* 0x000fc400000010ff */
[----:B------:R-:W-:Y:S01]  /*212f0*/  LEA R38, P2, R4, R3, 0x1 ;  /* 0x0000000304267211 */ /* 0x000fe200078408ff */
[----:B------:R-:W-:Y:S01]  /*21300*/  IMAD R5, R87, 0x2, R4 ;  /* 0x0000000257057824 */ /* 0x000fe200078e0204 */
[----:B------:R-:W-:Y:S02]  /*21310*/  F2FP.BF16.PACK_AB R9, R66, R76 ;  /* 0x0000004c4209723e */ /* 0x000fe400000010ff */
[----:B------:R-:W-:Y:S02]  /*21320*/  F2FP.BF16.PACK_AB R11, R68, R80 ;  /* 0x00000050440b723e */ /* 0x000fe400000010ff */
[----:B------:R-:W-:Y:S02]  /*21330*/  F2FP.BF16.PACK_AB R26, R34, R35 ;  /* 0x00000023221a723e */ /* 0x000fe400000010ff */
[----:B------:R-:W-:Y:S02]  /*21340*/  LEA.HI.X.SX32 R39, R4, R2, 0x1, P2 ;  /* 0x0000000204277211 */ /* 0x000fe400010f0eff */
[----:B------:R-:W-:-:S02]  /*21350*/  LEA R34, P2, R5, R3, 0x1 ;  /* 0x0000000305227211 */ /* 0x000fc400078408ff */
[----:B------:R-:W-:Y:S01]  /*21360*/  LEA R6, R87, R5, 0x1 ;  /* 0x0000000557067211 */ /* 0x000fe200078e08ff */
[----:B------:R1:W-:Y:S01]  /*21370*/  STS.128 [R42+0xc00], R8 ;  /* 0x000c00082a007388 */ /* 0x0003e20000000c00 */
[----:B------:R-:W-:Y:S02]  /*21380*/  F2FP.BF16.PACK_AB R24, R43, R56 ;  /* 0x000000382b18723e */ /* 0x000fe400000010ff */
[----:B------:R-:W-:Y:S01]  /*21390*/  F2FP.BF16.PACK_AB R27, R30, R31 ;  /* 0x0000001f1e1b723e */ /* 0x000fe200000010ff */
[----:B------:R-:W-:Y:S01]  /*213a0*/  IMAD R7, R87, 0x2, R6 ;  /* 0x0000000257077824 */ /* 0x000fe200078e0206 */
[-C--:B------:R-:W-:Y:S02]  /*213b0*/  LEA.HI.X.SX32 R35, R5, R2.reuse, 0x1, P2 ;  /* 0x0000000205237211 */ /* 0x080fe400010f0eff */
[CC--:B------:R-:W-:Y:S01]  /*213c0*/  LEA R30, P2, R6.reuse, R3.reuse, 0x1 ;  /* 0x00000003061e7211 */ /* 0x0c0fe200078408ff */
[----:B------:R0:W-:Y:S03]  /*213d0*/  STS.128 [R42+0x980], R24 ;  /* 0x000980182a007388 */ /* 0x0001e60000000c00 */
[----:B------:R-:W-:Y:S01]  /*213e0*/  LEA.HI.X.SX32 R31, R6, R2, 0x1, P2 ;  /* 0x00000002061f7211 */ /* 0x000fe200010f0eff */
[----:B------:R0:W-:Y:S01]  /*213f0*/  STS.128 [R42+0x500], R20 ;  /* 0x000500142a007388 */ /* 0x0001e20000000c00 */
[----:B------:R-:W-:Y:S01]  /*21400*/  F2FP.BF16.PACK_AB R15, R79, R82 ;  /* 0x000000524f0f723e */ /* 0x000fe200000010ff */
[----:B-1----:R-:W-:Y:S01]  /*21410*/  IMAD R11, R87, 0x2, R7 ;  /* 0x00000002570b7824 */ /* 0x002fe200078e0207 */
[----:B0-----:R-:W-:-:S04]  /*21420*/  LEA R26, P2, R7, R3, 0x1 ;  /* 0x00000003071a7211 */ /* 0x001fc800078408ff */
[-C--:B------:R-:W-:Y:S02]  /*21430*/  LEA.HI.X.SX32 R27, R7, R2.reuse, 0x1, P2 ;  /* 0x00000002071b7211 */ /* 0x080fe400010f0eff */
[C---:B------:R-:W-:Y:S01]  /*21440*/  LEA R22, P2, R11.reuse, R3, 0x1 ;  /* 0x000000030b167211 */ /* 0x040fe200078408ff */
[----:B------:R0:W-:Y:S03]  /*21450*/  STS.128 [R42+0x480], R12 ;  /* 0x0004800c2a007388 */ /* 0x0001e60000000c00 */
[----:B------:R-:W-:Y:S02]  /*21460*/  LEA.HI.X.SX32 R23, R11, R2, 0x1, P2 ;  /* 0x000000020b177211 */ /* 0x000fe400010f0eff */
[----:B0-----:R-:W-:Y:S02]  /*21470*/  LEA R12, R87, R11, 0x1 ;  /* 0x0000000b570c7211 */ /* 0x001fe400078e08ff */
[----:B--2---:R-:W-:-:S02]  /*21480*/  F2FP.BF16.PACK_AB R4, R92, R95 ;  /* 0x0000005f5c04723e */ /* 0x004fc400000010ff */
[----:B------:R-:W2:Y:S04]  /*21490*/  LDL.LU R92, [R1+0x15c] ;  /* 0x00015c00015c7983 */ /* 0x000ea80000300800 */
[----:B------:R-:W2:Y:S01]  /*214a0*/  LDL.LU R95, [R1+0x154] ;  /* 0x00015400015f7983 */ /* 0x000ea20000300800 */
[----:B---3--:R-:W-:-:S03]  /*214b0*/  F2FP.BF16.PACK_AB R8, R94, R72 ;  /* 0x000000485e08723e */ /* 0x008fc600000010ff */
[----:B------:R-:W3:Y:S04]  /*214c0*/  LDL.LU R94, [R1+0x160] ;  /* 0x00016000015e7983 */ /* 0x000ee80000300800 */
[----:B------:R-:W3:Y:S01]  /*214d0*/  LDL.LU R72, [R1+0x158] ;  /* 0x0001580001487983 */ /* 0x000ee20000300800 */
[----:B----4-:R-:W-:-:S03]  /*214e0*/  F2FP.BF16.PACK_AB R5, R102, R71 ;  /* 0x000000476605723e */ /* 0x010fc600000010ff */
[----:B------:R-:W4:Y:S04]  /*214f0*/  LDL.LU R102, [R1+0x16c] ;  /* 0x00016c0001667983 */ /* 0x000f280000300800 */
[----:B------:R-:W4:Y:S01]  /*21500*/  LDL.LU R71, [R1+0x164] ;  /* 0x0001640001477983 */ /* 0x000f220000300800 */
[----:B------:R-:W-:-:S03]  /*21510*/  F2FP.BF16.PACK_AB R9, R99, R107 ;  /* 0x0000006b6309723e */ /* 0x000fc600000010ff */
[----:B------:R-:W3:Y:S04]  /*21520*/  LDL.LU R99, [R1+0x170] ;  /* 0x0001700001637983 */ /* 0x000ee80000300800 */
[----:B------:R-:W3:Y:S01]  /*21530*/  LDL.LU R107, [R1+0x168] ;  /* 0x00016800016b7983 */ /* 0x000ee20000300800 */
        /* <DEDUP_REMOVED lines=12> */
[----:B------:R-:W-:Y:S02]  /*21600*/  F2FP.BF16.PACK_AB R18, R75, R78 ;  /* 0x0000004e4b12723e */ /* 0x000fe400000010ff */
[----:B------:R-:W-:Y:S01]  /*21610*/  F2FP.BF16.PACK_AB R19, R81, R91 ;  /* 0x0000005b5113723e */ /* 0x000fe200000010ff */
[----:B------:R-:W-:-:S04]  /*21620*/  IMAD R13, R87, 0x2, R12 ;  /* 0x00000002570d7824 */ /* 0x000fc800078e020c */
[----:B------:R0:W-:Y:S04]  /*21630*/  STS.128 [R42+0xc80], R16 ;  /* 0x000c80102a007388 */ /* 0x0001e80000000c00 */
[----:B------:R1:W-:Y:S01]  /*21640*/  STS.128 [R42+0x580], R4 ;  /* 0x000580042a007388 */ /* 0x0003e20000000c00 */
[----:B0-----:R-:W-:Y:S01]  /*21650*/  LEA R18, P2, R12, R3, 0x1 ;  /* 0x000000030c127211 */ /* 0x001fe200078408ff */
[----:B------:R-:W-:-:S03]  /*21660*/  IMAD R16, R87, 0x2, R13 ;  /* 0x0000000257107824 */ /* 0x000fc600078e020d */
[----:B------:R-:W-:Y:S02]  /*21670*/  LEA.HI.X.SX32 R19, R12, R2, 0x1, P2 ;  /* 0x000000020c137211 */ /* 0x000fe400010f0eff */
[-C--:B------:R-:W-:Y:S02]  /*21680*/  LEA R14, P2, R13, R3.reuse, 0x1 ;  /* 0x000000030d0e7211 */ /* 0x080fe400078408ff */
[----:B-1----:R-:W-:Y:S02]  /*21690*/  LEA R6, R87, R16, 0x1 ;  /* 0x0000001057067211 */ /* 0x002fe400078e08ff */
[-C--:B------:R-:W-:Y:S02]  /*216a0*/  LEA.HI.X.SX32 R15, R13, R2.reuse, 0x1, P2 ;  /* 0x000000020d0f7211 */ /* 0x080fe400010f0eff */
[C---:B------:R-:W-:Y:S01]  /*216b0*/  LEA R12, P2, R16.reuse, R3, 0x1 ;  /* 0x00000003100c7211 */ /* 0x040fe200078408ff */
[----:B------:R3:W-:Y:S03]  /*216c0*/  STS.128 [R42+0xd80], R8 ;  /* 0x000d80082a007388 */ /* 0x0007e60000000c00 */
[----:B------:R-:W-:-:S02]  /*216d0*/  LEA.HI.X.SX32 R13, R16, R2, 0x1, P2 ;  /* 0x00000002100d7211 */ /* 0x000fc400010f0eff */
[----:B------:R-:W-:Y:S01]  /*216e0*/  LEA R16, P2, R6, R3, 0x1 ;  /* 0x0000000306107211 */ /* 0x000fe200078408ff */
[----:B------:R-:W-:-:S03]  /*216f0*/  IMAD R7, R87, 0x2, R6 ;  /* 0x0000000257077824 */ /* 0x000fc600078e0206 */
[----:B------:R-:W-:Y:S02]  /*21700*/  LEA.HI.X.SX32 R17, R6, R2, 0x1, P2 ;  /* 0x0000000206117211 */ /* 0x000fe400010f0eff */
[----:B------:R-:W-:Y:S01]  /*21710*/  LEA R20, P2, R7, R3, 0x1 ;  /* 0x0000000307147211 */ /* 0x000fe200078408ff */
[----:B------:R-:W-:-:S03]  /*21720*/  IMAD R25, R87, 0x2, R7 ;  /* 0x0000000257197824 */ /* 0x000fc600078e0207 */
[----:B------:R-:W-:Y:S02]  /*21730*/  LEA.HI.X.SX32 R21, R7, R2, 0x1, P2 ;  /* 0x0000000207157211 */ /* 0x000fe400010f0eff */
[----:B--2---:R-:W-:Y:S02]  /*21740*/  F2FP.BF16.PACK_AB R4, R92, R95 ;  /* 0x0000005f5c04723e */ /* 0x004fe400000010ff */
[----:B----4-:R-:W-:Y:S02]  /*21750*/  F2FP.BF16.PACK_AB R5, R102, R71 ;  /* 0x000000476605723e */ /* 0x010fe400000010ff */
[----:B------:R-:W2:Y:S04]  /*21760*/  LDL.LU R102, [R1+0x19c] ;  /* 0x00019c0001667983 */ /* 0x000ea80000300800 */
[----:B------:R-:W2:Y:S01]  /*21770*/  LDL.LU R71, [R1+0x194] ;  /* 0x0001940001477983 */ /* 0x000ea20000300800 */
[----:B---3--:R-:W-:-:S03]  /*21780*/  F2FP.BF16.PACK_AB R9, R99, R107 ;  /* 0x0000006b6309723e */ /* 0x008fc600000010ff */
[----:B------:R-:W3:Y:S04]  /*21790*/  LDL.LU R99, [R1+0x1a0] ;  /* 0x0001a00001637983 */ /* 0x000ee80000300800 */
[----:B------:R-:W3:Y:S01]  /*217a0*/  LDL.LU R107, [R1+0x198] ;  /* 0x00019800016b7983 */ /* 0x000ee20000300800 */
[----:B------:R-:W-:-:S03]  /*217b0*/  F2FP.BF16.PACK_AB R6, R106, R70 ;  /* 0x000000466a06723e */ /* 0x000fc600000010ff */
[----:B------:R-:W4:Y:S04]  /*217c0*/  LDL.LU R106, [R1+0x1ac] ;  /* 0x0001ac00016a7983 */ /* 0x000f280000300800 */
[----:B------:R-:W4:Y:S01]  /*217d0*/  LDL.LU R70, [R1+0x1a4] ;  /* 0x0001a40001467983 */ /* 0x000f220000300800 */
[----:B------:R-:W-:Y:S02]  /*217e0*/  F2FP.BF16.PACK_AB R8, R94, R72 ;  /* 0x000000485e08723e */ /* 0x000fe400000010ff */
[----:B------:R-:W-:Y:S02]  /*217f0*/  F2FP.BF16.PACK_AB R10, R58, R114 ;  /* 0x000000723a0a723e */ /* 0x000fe400000010ff */
[----:B------:R-:W4:Y:S04]  /*21800*/  LDL.LU R58, [R1+0x250] ;  /* 0x00025000013a7983 */ /* 0x000f280000300800 */
        /* <DEDUP_REMOVED lines=9> */
[----:B------:R-:W4:Y:S04]  /*218a0*/  LDL.LU R105, [R1+0x3b4] ;  /* 0x0003b40001697983 */ /* 0x000f280000300800 */
[----:B------:R-:W4:Y:S01]  /*218b0*/  LDL.LU R108, [R1+0x268] ;  /* 0x00026800016c7983 */ /* 0x000f220000300800 */
[----:B------:R-:W-:-:S02]  /*218c0*/  LEA R24, P2, R25, R3, 0x1 ;  /* 0x0000000319187211 */ /* 0x000fc400078408ff */
[----:B------:R-:W-:Y:S02]  /*218d0*/  LEA R29, R87, R25, 0x1 ;  /* 0x00000019571d7211 */ /* 0x000fe400078e08ff */
[-C--:B------:R-:W-:Y:S02]  /*218e0*/  LEA.HI.X.SX32 R25, R25, R2.reuse, 0x1, P2 ;  /* 0x0000000219197211 */ /* 0x080fe400010f0eff */
[-C--:B------:R-:W-:Y:S01]  /*218f0*/  LEA R28, P2, R29, R3.reuse, 0x1 ;  /* 0x000000031d1c7211 */ /* 0x080fe200078408ff */
[----:B------:R-:W-:Y:S01]  /*21900*/  IMAD R33, R87, 0x2, R29 ;  /* 0x0000000257217824 */ /* 0x000fe200078e021d */
[----:B------:R0:W-:Y:S02]  /*21910*/  STS.128 [R42+0x600], R4 ;  /* 0x000600042a007388 */ /* 0x0001e40000000c00 */
[----:B------:R-:W-:Y:S02]  /*21920*/  LEA.HI.X.SX32 R29, R29, R2, 0x1, P2 ;  /* 0x000000021d1d7211 */ /* 0x000fe400010f0eff */
[----:B------:R-:W-:Y:S01]  /*21930*/  LEA R32, P2, R33, R3, 0x1 ;  /* 0x0000000321207211 */ /* 0x000fe200078408ff */
[----:B------:R3:W-:Y:S01]  /*21940*/  STS.128 [R42+0xe00], R8 ;  /* 0x000e00082a007388 */ /* 0x0007e20000000c00 */
[----:B0-----:R-:W-:-:S02]  /*21950*/  IMAD R6, R87, 0x2, R33 ;  /* 0x0000000257067824 */ /* 0x001fc400078e0221 */
[----:B------:R-:W-:-:S03]  /*21960*/  LEA.HI.X.SX32 R33, R33, R2, 0x1, P2 ;  /* 0x0000000221217211 */ /* 0x000fc600010f0eff */
[CC--:B------:R-:W-:Y:S02]  /*21970*/  LEA R36, P2, R6.reuse, R3.reuse, 0x1 ;  /* 0x0000000306247211 */ /* 0x0c0fe400078408ff */
[----:B------:R-:W-:Y:S02]  /*21980*/  LEA R7, R87, R6, 0x1 ;  /* 0x0000000657077211 */ /* 0x000fe400078e08ff */
[----:B------:R-:W-:Y:S02]  /*21990*/  LEA.HI.X.SX32 R37, R6, R2, 0x1, P2 ;  /* 0x0000000206257211 */ /* 0x000fe400010f0eff */
[----:B------:R-:W-:Y:S01]  /*219a0*/  LEA R40, P2, R7, R3, 0x1 ;  /* 0x0000000307287211 */ /* 0x000fe200078408ff */
[----:B------:R-:W-:-:S03]  /*219b0*/  IMAD R43, R87, 0x2, R7 ;  /* 0x00000002572b7824 */ /* 0x000fc600078e0207 */
[----:B------:R-:W-:Y:S02]  /*219c0*/  LEA.HI.X.SX32 R41, R7, R2, 0x1, P2 ;  /* 0x0000000207297211 */ /* 0x000fe400010f0eff */
[----:B--2---:R-:W-:Y:S02]  /*219d0*/  F2FP.BF16.PACK_AB R4, R102, R71 ;  /* 0x000000476604723e */ /* 0x004fe400000010ff */
        /* <DEDUP_REMOVED lines=17> */
[----:B------:R-:W-:Y:S02]  /*21af0*/  F2FP.BF16.PACK_AB R45, R90, R93 ;  /* 0x0000005d5a2d723e */ /* 0x000fe400000010ff */
[----:B------:R-:W-:Y:S01]  /*21b00*/  F2FP.BF16.PACK_AB R6, R92, R95 ;  /* 0x0000005f5c06723e */ /* 0x000fe200000010ff */
[----:B------:R-:W4:Y:S01]  /*21b10*/  LDL.LU R81, [R1+0x520] ;  /* 0x0005200001517983 */ /* 0x000f220000300800 */
[----:B------:R-:W-:-:S03]  /*21b20*/  F2FP.BF16.PACK_AB R10, R94, R72 ;  /* 0x000000485e0a723e */ /* 0x000fc600000010ff */
[----:B------:R-:W4:Y:S04]  /*21b30*/  LDL.LU R91, [R1+0x508] ;  /* 0x00050800015b7983 */ /* 0x000f280000300800 */
[----:B------:R-:W4:Y:S04]  /*21b40*/  LDL.LU R90, [R1+0x524] ;  /* 0x00052400015a7983 */ /* 0x000f280000300800 */
[----:B------:R-:W4:Y:S04]  /*21b50*/  LDL.LU R93, [R1+0x50c] ;  /* 0x00050c00015d7983 */ /* 0x000f280000300800 */
[----:B------:R-:W4:Y:S04]  /*21b60*/  LDL.LU R92, [R1+0x548] ;  /* 0x00054800015c7983 */ /* 0x000f280000300800 */
[----:B------:R-:W4:Y:S04]  /*21b70*/  LDL.LU R95, [R1+0x528] ;  /* 0x00052800015f7983 */ /* 0x000f280000300800 */
[----:B------:R2:W-:Y:S04]  /*21b80*/  STS.128 [R42+0x680], R4 ;  /* 0x000680042a007388 */ /* 0x0005e80000000c00 */
[----:B------:R-:W4:Y:S04]  /*21b90*/  LDL.LU R94, [R1+0x54c] ;  /* 0x00054c00015e7983 */ /* 0x000f280000300800 */
[----:B------:R-:W4:Y:S04]  /*21ba0*/  LDL.LU R72, [R1+0x52c] ;  /* 0x00052c0001487983 */ /* 0x000f280000300800 */
[----:B------:R3:W-:Y:S01]  /*21bb0*/  STS.128 [R42+0xe80], R8 ;  /* 0x000e80082a007388 */ /* 0x0007e20000000c00 */
[----:B--2---:R-:W-:-:S03]  /*21bc0*/  F2FP.BF16.PACK_AB R4, R102, R71 ;  /* 0x000000476604723e */ /* 0x004fc600000010ff */
[----:B------:R-:W2:Y:S04]  /*21bd0*/  LDL.LU R102, [R1+0x568] ;  /* 0x0005680001667983 */ /* 0x000ea80000300800 */
[----:B------:R-:W2:Y:S01]  /*21be0*/  LDL.LU R71, [R1+0x558] ;  /* 0x0005580001477983 */ /* 0x000ea20000300800 */
[----:B---3--:R-:W-:-:S03]  /*21bf0*/  F2FP.BF16.PACK_AB R8, R99, R107 ;  /* 0x0000006b6308723e */ /* 0x008fc600000010ff */
[----:B------:R-:W3:Y:S01]  /*21c00*/  LDL.LU R99, [R1+0x56c] ;  /* 0x00056c0001637983 */ /* 0x000ee20000300800 */
[----:B----4-:R-:W-:Y:S02]  /*21c10*/  F2FP.BF16.PACK_AB R5, R106, R70 ;  /* 0x000000466a05723e */ /* 0x010fe400000010ff */
[----:B------:R-:W-:Y:S02]  /*21c20*/  F2FP.BF16.PACK_AB R9, R58, R114 ;  /* 0x000000723a09723e */ /* 0x000fe400000010ff */
[----:B------:R-:W3:Y:S04]  /*21c30*/  LDL.LU R114, [R1+0x55c] ;  /* 0x00055c0001727983 */ /* 0x000ee80000300800 */
[----:B------:R-:W4:Y:S04]  /*21c40*/  LDL.LU R107, [R1+0x588] ;  /* 0x00058800016b7983 */ /* 0x000f280000300800 */
        /* <DEDUP_REMOVED lines=10> */
[----:B------:R-:W-:Y:S02]  /*21cf0*/  F2FP.BF16.PACK_AB R54, R57, R55 ;  /* 0x000000373936723e */ /* 0x000fe400000010ff */
[----:B------:R-:W-:Y:S01]  /*21d00*/  F2FP.BF16.PACK_AB R11, R90, R93 ;  /* 0x0000005d5a0b723e */ /* 0x000fe200000010ff */
[----:B------:R0:W-:Y:S01]  /*21d10*/  STS.128 [R42+0x700], R4 ;  /* 0x000700042a007388 */ /* 0x0001e20000000c00 */
[----:B------:R-:W-:-:S02]  /*21d20*/  F2FP.BF16.PACK_AB R53, R48, R50 ;  /* 0x000000323035723e */ /* 0x000fc400000010ff */
[----:B------:R-:W-:Y:S01]  /*21d30*/  F2FP.BF16.PACK_AB R55, R85, R84 ;  /* 0x000000545537723e */ /* 0x000fe200000010ff */
[----:B------:R1:W-:Y:S01]  /*21d40*/  STS.128 [R42+0xf00], R8 ;  /* 0x000f00082a007388 */ /* 0x0003e20000000c00 */
[----:B------:R-:W-:-:S03]  /*21d50*/  F2FP.BF16.PACK_AB R117, R122, R120 ;  /* 0x000000787a75723e */ /* 0x000fc600000010ff */
[----:B------:R-:W-:Y:S01]  /*21d60*/  STS.128 [R42+0xa00], R52 ;  /* 0x000a00342a007388 */ /* 0x000fe20000000c00 */
[----:B0-----:R-:W-:Y:S02]  /*21d70*/  F2FP.BF16.PACK_AB R4, R92, R95 ;  /* 0x0000005f5c04723e */ /* 0x001fe400000010ff */
[----:B-1----:R-:W-:Y:S01]  /*21d80*/  F2FP.BF16.PACK_AB R8, R94, R72 ;  /* 0x000000485e08723e */ /* 0x002fe200000010ff */
[----:B------:R-:W-:Y:S04]  /*21d90*/  STS.128 [R42+0xb00], R116 ;  /* 0x000b00742a007388 */ /* 0x000fe80000000c00 */
[----:B------:R0:W-:Y:S02]  /*21da0*/  STS.128 [R42+0xd00], R44 ;  /* 0x000d002c2a007388 */ /* 0x0001e40000000c00 */
[----:B0-----:R-:W-:Y:S01]  /*21db0*/  LEA R44, P2, R43, R3, 0x1 ;  /* 0x000000032b2c7211 */ /* 0x001fe200078408ff */
[----:B------:R-:W-:-:S03]  /*21dc0*/  IMAD R46, R87, 0x2, R43 ;  /* 0x00000002572e7824 */ /* 0x000fc600078e022b */
[----:B------:R-:W-:Y:S02]  /*21dd0*/  LEA.HI.X.SX32 R45, R43, R2, 0x1, P2 ;  /* 0x000000022b2d7211 */ /* 0x000fe400010f0eff */
[CC--:B------:R-:W-:Y:S02]  /*21de0*/  LEA R50, P2, R46.reuse, R3.reuse, 0x1 ;  /* 0x000000032e327211 */ /* 0x0c0fe400078408ff */
[----:B------:R-:W-:Y:S02]  /*21df0*/  LEA R43, R87, R46, 0x1 ;  /* 0x0000002e572b7211 */ /* 0x000fe400078e08ff */
[----:B------:R-:W-:Y:S02]  /*21e00*/  LEA.HI.X.SX32 R51, R46, R2, 0x1, P2 ;  /* 0x000000022e337211 */ /* 0x000fe400010f0eff */
[----:B------:R-:W-:Y:S01]  /*21e10*/  LEA R48, P2, R43, R3, 0x1 ;  /* 0x000000032b307211 */ /* 0x000fe200078408ff */
[----:B------:R-:W-:-:S03]  /*21e20*/  IMAD R46, R87, 0x2, R43 ;  /* 0x00000002572e7824 */ /* 0x000fc600078e022b */
[-C--:B------:R-:W-:Y:S01]  /*21e30*/  LEA.HI.X.SX32 R49, R43, R2.reuse, 0x1, P2 ;  /* 0x000000022b317211 */ /* 0x080fe200010f0eff */
[----:B------:R-:W-:Y:S01]  /*21e40*/  IMAD R43, R87, 0x2, R46 ;  /* 0x00000002572b7824 */ /* 0x000fe200078e022e */
[-C--:B------:R-:W-:Y:S02]  /*21e50*/  LEA R52, P2, R46, R3.reuse, 0x1 ;  /* 0x000000032e347211 */ /* 0x080fe400078408ff */
[----:B------:R-:W-:Y:S02]  /*21e60*/  LOP3.LUT R79, R0, 0x20, RZ, 0x3c, !PT ;  /* 0x00000020004f7812 */ /* 0x000fe400078e3cff */
[----:B------:R-:W-:Y:S02]  /*21e70*/  LEA.HI.X.SX32 R53, R46, R2, 0x1, P2 ;  /* 0x000000022e357211 */ /* 0x000fe400010f0eff */
[----:B------:R-:W-:Y:S02]  /*21e80*/  LEA R56, P2, R43, R3, 0x1 ;  /* 0x000000032b387211 */ /* 0x000fe400078408ff */
[----:B------:R-:W-:-:S02]  /*21e90*/  LEA R46, R87, R43, 0x1 ;  /* 0x0000002b572e7211 */ /* 0x000fc400078e08ff */
[----:B------:R-:W-:Y:S02]  /*21ea0*/  LEA.HI.X.SX32 R57, R43, R2, 0x1, P2 ;  /* 0x000000022b397211 */ /* 0x000fe400010f0eff */
[----:B------:R-:W-:Y:S01]  /*21eb0*/  LEA R60, P2, R46, R3, 0x1 ;  /* 0x000000032e3c7211 */ /* 0x000fe200078408ff */
[----:B------:R-:W-:-:S03]  /*21ec0*/  IMAD R43, R87, 0x2, R46 ;  /* 0x00000002572b7824 */ /* 0x000fc600078e022e */
[----:B------:R-:W-:Y:S01]  /*21ed0*/  LEA.HI.X.SX32 R61, R46, R2, 0x1, P2 ;  /* 0x000000022e3d7211 */ /* 0x000fe200010f0eff */
[----:B------:R-:W-:Y:S01]  /*21ee0*/  IMAD R46, R87, 0x2, R43 ;  /* 0x00000002572e7824 */ /* 0x000fe200078e022b */
[----:B------:R-:W-:-:S04]  /*21ef0*/  LEA R68, P2, R43, R3, 0x1 ;  /* 0x000000032b447211 */ /* 0x000fc800078408ff */
[----:B------:R-:W-:Y:S02]  /*21f00*/  LEA.HI.X.SX32 R69, R43, R2, 0x1, P2 ;  /* 0x000000022b457211 */ /* 0x000fe400010f0eff */
[CC--:B------:R-:W-:Y:S02]  /*21f10*/  LEA R76, P2, R46.reuse, R3.reuse, 0x1 ;  /* 0x000000032e4c7211 */ /* 0x0c0fe400078408ff */
[----:B------:R-:W-:Y:S02]  /*21f20*/  LEA R43, R87, R46, 0x1 ;  /* 0x0000002e572b7211 */ /* 0x000fe400078e08ff */
[----:B------:R-:W-:Y:S02]  /*21f30*/  LEA.HI.X.SX32 R77, R46, R2, 0x1, P2 ;  /* 0x000000022e4d7211 */ /* 0x000fe400010f0eff */
[----:B------:R-:W-:Y:S01]  /*21f40*/  LEA R84, P2, R43, R3, 0x1 ;  /* 0x000000032b547211 */ /* 0x000fe200078408ff */
[----:B------:R-:W-:-:S03]  /*21f50*/  IMAD R46, R87, 0x2, R43 ;  /* 0x00000002572e7824 */ /* 0x000fc600078e022b */
[----:B------:R-:W-:Y:S01]  /*21f60*/  LEA.HI.X.SX32 R85, R43, R2, 0x1, P2 ;  /* 0x000000022b557211 */ /* 0x000fe200010f0eff */
[----:B------:R-:W-:Y:S01]  /*21f70*/  IMAD R43, R87, 0x2, R46 ;  /* 0x00000002572b7824 */ /* 0x000fe200078e022e */
[----:B------:R-:W-:-:S03]  /*21f80*/  LOP3.LUT R81, R0, 0x40, RZ, 0x3c, !PT ;  /* 0x0000004000517812 */ /* 0x000fc600078e3cff */
[----:B------:R-:W-:Y:S01]  /*21f90*/  STL.64 [R1+0xcb0], R84 ;  /* 0x000cb05401007387 */ /* 0x000fe20000100a00 */
[----:B------:R-:W-:Y:S02]  /*21fa0*/  LOP3.LUT R86, R0, 0x60, RZ, 0x3c, !PT ;  /* 0x0000006000567812 */ /* 0x000fe400078e3cff */
[----:B--2---:R-:W-:Y:S02]  /*21fb0*/  F2FP.BF16.PACK_AB R5, R102, R71 ;  /* 0x000000476605723e */ /* 0x004fe400000010ff */
[----:B---3--:R-:W-:Y:S02]  /*21fc0*/  F2FP.BF16.PACK_AB R9, R99, R114 ;  /* 0x000000726309723e */ /* 0x008fe400000010ff */
[----:B----4-:R-:W-:Y:S02]  /*21fd0*/  F2FP.BF16.PACK_AB R6, R107, R106 ;  /* 0x0000006a6b06723e */ /* 0x010fe400000010ff */
[----:B------:R-:W-:Y:S02]  /*21fe0*/  F2FP.BF16.PACK_AB R10, R70, R58 ;  /* 0x0000003a460a723e */ /* 0x000fe400000010ff */
[----:B------:R-:W-:-:S02]  /*21ff0*/  F2FP.BF16.PACK_AB R7, R62, R63 ;  /* 0x0000003f3e07723e */ /* 0x000fc400000010ff */
[----:B------:R-:W-:-:S03]  /*22000*/  F2FP.BF16.PACK_AB R11, R105, R108 ;  /* 0x0000006c690b723e */ /* 0x000fc600000010ff */
[----:B------:R-:W-:Y:S04]  /*22010*/  STS.128 [R42+0x780], R4 ;  /* 0x000780042a007388 */ /* 0x000fe80000000c00 */
[----:B------:R-:W-:Y:S04]  /*22020*/  STS.128 [R42+0xf80], R8 ;  /* 0x000f80082a007388 */ /* 0x000fe80000000c00 */
[----:B------:R-:W-:Y:S06]  /*22030*/  BAR.SYNC.DEFER_BLOCKING 0x0 ;  /* 0x0000000000007b1d */ /* 0x000fec0000010000 */
[----:B------:R-:W0:Y:S04]  /*22040*/  LDS.128 R64, [R0] ;  /* 0x0000000000407984 */ /* 0x000e280000000c00 */
[----:B------:R-:W1:Y:S01]  /*22050*/  LDS.128 R8, [R79] ;  /* 0x000000004f087984 */ /* 0x000e620000000c00 */
[----:B------:R-:W-:-:S04]  /*22060*/  LEA R114, P2, R46, R3, 0x1 ;  /* 0x000000032e727211 */ /* 0x000fc800078408ff */
[----:B------:R-:W-:Y:S02]  /*22070*/  LEA.HI.X.SX32 R115, R46, R2, 0x1, P2 ;  /* 0x000000022e737211 */ /* 0x000fe400010f0eff */
[----:B------:R-:W-:-:S04]  /*22080*/  LEA R118, P2, R43, R3, 0x1 ;  /* 0x000000032b767211 */ /* 0x000fc800078408ff */
[----:B------:R-:W-:Y:S01]  /*22090*/  LEA.HI.X.SX32 R119, R43, R2, 0x1, P2 ;  /* 0x000000022b777211 */ /* 0x000fe200010f0eff */
[----:B------:R-:W-:Y:S04]  /*220a0*/  STL.64 [R1+0xca8], R114 ;  /* 0x000ca87201007387 */ /* 0x000fe80000100a00 */
[----:B------:R-:W-:Y:S04]  /*220b0*/  STL.64 [R1+0xca0], R118 ;  /* 0x000ca07601007387 */ /* 0x000fe80000100a00 */
[----:B0-----:R-:W-:Y:S04]  /*220c0*/  STL [R1+0x184], R65 ;  /* 0x0001844101007387 */ /* 0x001fe80000100800 */
[----:B------:R0:W-:Y:S04]  /*220d0*/  STL.64 [R1+0x188], R66 ;  /* 0x0001884201007387 */ /* 0x0001e80000100a00 */
[----:B-1----:R-:W-:Y:S04]  /*220e0*/  STL [R1+0x164], R9 ;  /* 0x0001640901007387 */ /* 0x002fe80000100800 */
[----:B------:R-:W-:Y:S01]  /*220f0*/  STL.64 [R1+0x168], R10 ;  /* 0x0001680a01007387 */ /* 0x000fe20000100a00 */
[----:B0-----:R-:W-:-:S03]  /*22100*/  MOV R67, R8 ;  /* 0x0000000800437202 */ /* 0x001fc60000000f00 */
[----:B------:R-:W0:Y:S04]  /*22110*/  LDS.128 R8, [R81] ;  /* 0x0000000051087984 */ /* 0x000e280000000c00 */
[----:B0-----:R-:W-:Y:S01]  /*22120*/  STL [R1+0x144], R9 ;  /* 0x0001440901007387 */ /* 0x001fe20000100800 */
[----:B------:R-:W-:-:S03]  /*22130*/  IMAD.MOV.U32 R74, RZ, RZ, R8 ;  /* 0x000000ffff4a7224 */ /* 0x000fc600078e0008 */
[----:B------:R-:W-:Y:S04]  /*22140*/  STL.64 [R1+0x148], R10 ;  /* 0x0001480a01007387 */ /* 0x000fe80000100a00 */
[----:B------:R-:W0:Y:S04]  /*22150*/  LDS.128 R8, [R86] ;  /* 0x0000000056087984 */ /* 0x000e280000000c00 */
[----:B0-----:R-:W-:Y:S01]  /*22160*/  STL [R1+0x134], R9 ;  /* 0x0001340901007387 */ /* 0x001fe20000100800 */
[----:B------:R-:W-:-:S03]  /*22170*/  IMAD.MOV.U32 R59, RZ, RZ, R8 ;  /* 0x000000ffff3b7224 */ /* 0x000fc600078e0008 */
[----:B------:R-:W-:Y:S04]  /*22180*/  STL.64 [R1+0x138], R10 ;  /* 0x0001380a01007387 */ /* 0x000fe80000100a00 */
[----:B------:R-:W0:Y:S04]  /*22190*/  LDS.128 R8, [R0+0x1000] ;  /* 0x0010000000087984 */ /* 0x000e280000000c00 */
        /* <DEDUP_REMOVED lines=9> */
[----:B------:R-:W-:-:S03]  /*22230*/  MOV R73, R8 ;  /* 0x0000000800497202 */ /* 0x000fc60000000f00 */
[----:B------:R-:W-:Y:S04]  /*22240*/  STL.64 [R1+0x128], R10 ;  /* 0x0001280a01007387 */ /* 0x000fe80000100a00 */
[----:B------:R-:W0:Y:S01]  /*22250*/  LDS.128 R8, [R86+0x1000] ;  /* 0x0010000056087984 */ /* 0x000e220000000c00 */
[----:B------:R-:W-:-:S03]  /*22260*/  LEA R46, R87, R43, 0x1 ;  /* 0x0000002b572e7211 */ /* 0x000fc600078e08ff */
[----:B0-----:R-:W-:Y:S01]  /*22270*/  STL [R1+0x114], R9 ;  /* 0x0001140901007387 */ /* 0x001fe20000100800 */
[----:B------:R-:W-:-:S03]  /*22280*/  MOV R63, R8 ;  /* 0x00000008003f7202 */ /* 0x000fc60000000f00 */
[----:B------:R-:W-:Y:S04]  /*22290*/  STL.64 [R1+0x118], R10 ;  /* 0x0001180a01007387 */ /* 0x000fe80000100a00 */
[----:B------:R-:W0:Y:S01]  /*222a0*/  LDS.128 R8, [R0+0x2000] ;  /* 0x0020000000087984 */ /* 0x000e220000000c00 */
[----:B------:R-:W-:Y:S01]  /*222b0*/  LEA R122, P2, R46, R3, 0x1 ;  /* 0x000000032e7a7211 */ /* 0x000fe200078408ff */
[----:B------:R-:W-:-:S03]  /*222c0*/  IMAD R43, R87, 0x2, R46 ;  /* 0x00000002572b7824 */ /* 0x000fc600078e022e */
[----:B------:R-:W-:Y:S01]  /*222d0*/  LEA.HI.X.SX32 R123, R46, R2, 0x1, P2 ;  /* 0x000000022e7b7211 */ /* 0x000fe200010f0eff */
[----:B------:R-:W-:Y:S01]  /*222e0*/  IMAD R46, R87, 0x2, R43 ;  /* 0x00000002572e7824 */ /* 0x000fe200078e022b */
[----:B------:R-:W-:-:S04]  /*222f0*/  LEA R106, P2, R43, R3, 0x1 ;  /* 0x000000032b6a7211 */ /* 0x000fc800078408ff */
[----:B------:R-:W-:Y:S01]  /*22300*/  LEA.HI.X.SX32 R107, R43, R2, 0x1, P2 ;  /* 0x000000022b6b7211 */ /* 0x000fe200010f0eff */
[----:B------:R-:W-:Y:S01]  /*22310*/  IMAD R43, R87, 0x2, R46 ;  /* 0x00000002572b7824 */ /* 0x000fe200078e022e */
[----:B------:R-:W-:-:S03]  /*22320*/  LEA R104, P2, R46, R3, 0x1 ;  /* 0x000000032e687211 */ /* 0x000fc600078408ff */
[----:B------:R-:W-:Y:S01]  /*22330*/  IMAD R5, R87, 0x2, R43 ;  /* 0x0000000257057824 */ /* 0x000fe200078e022b */
[----:B------:R-:W-:Y:S02]  /*22340*/  LEA.HI.X.SX32 R105, R46, R2, 0x1, P2 ;  /* 0x000000022e697211 */ /* 0x000fe400010f0eff */
[----:B------:R-:W-:Y:S01]  /*22350*/  LEA R116, P2, R43, R3, 0x1 ;  /* 0x000000032b747211 */ /* 0x000fe200078408ff */
[----:B------:R-:W-:Y:S01]  /*22360*/  IMAD R4, R87, 0x2, R5 ;  /* 0x0000000257047824 */ /* 0x000fe200078e0205 */
[----:B0-----:R-:W-:Y:S01]  /*22370*/  STL [R1+0x104], R9 ;  /* 0x0001040901007387 */ /* 0x001fe20000100800 */
[----:B------:R-:W-:-:S03]  /*22380*/  IMAD.MOV.U32 R66, RZ, RZ, R8 ;  /* 0x000000ffff427224 */ /* 0x000fc600078e0008 */
[----:B------:R-:W-:Y:S04]  /*22390*/  STL.64 [R1+0x108], R10 ;  /* 0x0001080a01007387 */ /* 0x000fe80000100a00 */
[----:B------:R-:W0:Y:S01]  /*223a0*/  LDS.128 R8, [R79+0x2000] ;  /* 0x002000004f087984 */ /* 0x000e220000000c00 */
[----:B------:R-:W-:Y:S02]  /*223b0*/  LEA.HI.X.SX32 R117, R43, R2, 0x1, P2 ;  /* 0x000000022b757211 */ /* 0x000fe400010f0eff */
[----:B------:R-:W-:-:S04]  /*223c0*/  LEA R120, P2, R5, R3, 0x1 ;  /* 0x0000000305787211 */ /* 0x000fc800078408ff */
[----:B------:R-:W-:Y:S02]  /*223d0*/  LEA.HI.X.SX32 R121, R5, R2, 0x1, P2 ;  /* 0x0000000205797211 */ /* 0x000fe400010f0eff */
[CC--:B------:R-:W-:Y:S02]  /*223e0*/  LEA R124, P2, R4.reuse, R3.reuse, 0x1 ;  /* 0x00000003047c7211 */ /* 0x0c0fe400078408ff */
[----:B------:R-:W-:Y:S02]  /*223f0*/  LEA R5, R87, R4, 0x1 ;  /* 0x0000000457057211 */ /* 0x000fe400078e08ff */
[----:B------:R-:W-:Y:S02]  /*22400*/  LEA.HI.X.SX32 R125, R4, R2, 0x1, P2 ;  /* 0x00000002047d7211 */ /* 0x000fe400010f0eff */
[----:B------:R-:W-:Y:S01]  /*22410*/  LEA R118, P2, R5, R3, 0x1 ;  /* 0x0000000305767211 */ /* 0x000fe200078408ff */
[----:B------:R-:W-:-:S03]  /*22420*/  IMAD R4, R87, 0x2, R5 ;  /* 0x0000000257047824 */ /* 0x000fc600078e0205 */
[----:B------:R-:W-:Y:S02]  /*22430*/  LEA.HI.X.SX32 R119, R5, R2, 0x1, P2 ;  /* 0x0000000205777211 */ /* 0x000fe400010f0eff */
[CC--:B------:R-:W-:Y:S02]  /*22440*/  LEA R46, P2, R4.reuse, R3.reuse, 0x1 ;  /* 0x00000003042e7211 */ /* 0x0c0fe400078408ff */
[----:B------:R-:W-:Y:S02]  /*22450*/  LEA R5, R87, R4, 0x1 ;  /* 0x0000000457057211 */ /* 0x000fe400078e08ff */
[----:B------:R-:W-:Y:S02]  /*22460*/  LEA.HI.X.SX32 R47, R4, R2, 0x1, P2 ;  /* 0x00000002042f7211 */ /* 0x000fe400010f0eff */
[----:B------:R-:W-:Y:S01]  /*22470*/  LEA R70, P2, R5, R3, 0x1 ;  /* 0x0000000305467211 */ /* 0x000fe200078408ff */
[----:B------:R-:W-:-:S03]  /*22480*/  IMAD R4, R87, 0x2, R5 ;  /* 0x0000000257047824 */ /* 0x000fc600078e0205 */
[----:B------:R-:W-:Y:S02]  /*22490*/  LEA.HI.X.SX32 R71, R5, R2, 0x1, P2 ;  /* 0x0000000205477211 */ /* 0x000fe400010f0eff */
[----:B------:R-:W-:Y:S02]  /*224a0*/  LEA R42, P2, R4, R3, 0x1 ;  /* 0x00000003042a7211 */ /* 0x000fe400078408ff */
[----:B------:R-:W-:Y:S01]  /*224b0*/  LEA R5, R87, R4, 0x1 ;  /* 0x0000000457057211 */ /* 0x000fe200078e08ff */
[----:B0-----:R-:W-:Y:S01]  /*224c0*/  STL [R1+0xf4], R9 ;  /* 0x0000f40901007387 */ /* 0x001fe20000100800 */
[----:B------:R-:W-:-:S03]  /*224d0*/  IMAD.MOV.U32 R82, RZ, RZ, R8 ;  /* 0x000000ffff527224 */ /* 0x000fc600078e0008 */
[----:B------:R-:W-:Y:S04]  /*224e0*/  STL.64 [R1+0xf8], R10 ;  /* 0x0000f80a01007387 */ /* 0x000fe80000100a00 */
[----:B------:R-:W0:Y:S01]  /*224f0*/  LDS.128 R8, [R81+0x2000] ;  /* 0x0020000051087984 */ /* 0x000e220000000c00 */
[----:B------:R-:W-:Y:S01]  /*22500*/  LEA.HI.X.SX32 R43, R4, R2, 0x1, P2 ;  /* 0x00000002042b7211 */ /* 0x000fe200010f0eff */
[----:B------:R-:W-:Y:S01]  /*22510*/  IMAD R4, R87, 0x2, R5 ;  /* 0x0000000257047824 */ /* 0x000fe200078e0205 */
[----:B------:R-:W-:-:S04]  /*22520*/  LEA R102, P2, R5, R3, 0x1 ;  /* 0x0000000305667211 */ /* 0x000fc800078408ff */
        /* <DEDUP_REMOVED lines=9> */
[-C--:B------:R-:W-:Y:S02]  /*225c0*/  LEA.HI.X.SX32 R97, R4, R2.reuse, 0x1, P2 ;  /* 0x0000000204617211 */ /* 0x080fe400010f0eff */
[----:B------:R-:W-:Y:S02]  /*225d0*/  LEA R94, P2, R5, R3, 0x1 ;  /* 0x00000003055e7211 */ /* 0x000fe400078408ff */
[----:B------:R-:W-:Y:S02]  /*225e0*/  LEA R4, R87, R5, 0x1 ;  /* 0x0000000557047211 */ /* 0x000fe400078e08ff */
[----:B------:R-:W-:Y:S02]  /*225f0*/  LEA.HI.X.SX32 R95, R5, R2, 0x1, P2 ;  /* 0x00000002055f7211 */ /* 0x000fe400010f0eff */
[----:B------:R-:W-:Y:S01]  /*22600*/  LEA R92, P2, R4, R3, 0x1 ;  /* 0x00000003045c7211 */ /* 0x000fe200078408ff */
[----:B------:R-:W-:Y:S01]  /*22610*/  IMAD R5, R87, 0x2, R4 ;  /* 0x0000000257057824 */ /* 0x000fe200078e0204 */
[----:B------:R-:W-:-:S02]  /*22620*/  MOV R83, R64 ;  /* 0x0000004000537202 */ /* 0x000fc40000000f00 */
[-C--:B------:R-:W-:Y:S02]  /*22630*/  LEA.HI.X.SX32 R93, R4, R2.reuse, 0x1, P2 ;  /* 0x00000002045d7211 */ /* 0x080fe400010f0eff */
[----:B------:R-:W-:Y:S02]  /*22640*/  LEA R88, P2, R5, R3, 0x1 ;  /* 0x0000000305587211 */ /* 0x000fe400078408ff */
[----:B------:R-:W-:Y:S01]  /*22650*/  LEA R4, R87, R5, 0x1 ;  /* 0x0000000557047211 */ /* 0x000fe200078e08ff */
[----:B------:R-:W-:Y:S01]  /*22660*/  STG.E.U16 [R38.64], R83 ;  /* 0x0000005326007986 */ /* 0x000fe2000c101506 */
[----:B0-----:R-:W-:Y:S01]  /*22670*/  IMAD.MOV.U32 R108, RZ, RZ, R8 ;  /* 0x000000ffff6c7224 */ /* 0x001fe200078e0008 */
[----:B------:R-:W-:Y:S02]  /*22680*/  LEA.HI.X.SX32 R89, R5, R2, 0x1, P2 ;  /* 0x0000000205597211 */ /* 0x000fe400010f0eff */
[----:B------:R-:W-:Y:S01]  /*22690*/  STG.E.U16 [R34.64], R67 ;  /* 0x0000004322007986 */ /* 0x000fe2000c101506 */
[----:B------:R-:W-:Y:S01]  /*226a0*/  LEA R90, P2, R4, R3, 0x1 ;  /* 0x00000003045a7211 */ /* 0x000fe200078408ff */
[----:B------:R-:W-:-:S02]  /*226b0*/  IMAD R8, R87, 0x2, R4 ;  /* 0x0000000257087824 */ /* 0x000fc400078e0204 */
[----:B------:R-:W-:Y:S01]  /*226c0*/  STG.E.U16 [R30.64], R74 ;  /* 0x0000004a1e007986 */ /* 0x000fe2000c101506 */
[----:B------:R-:W-:-:S03]  /*226d0*/  LEA.HI.X.SX32 R91, R4, R2, 0x1, P2 ;  /* 0x00000002045b7211 */ /* 0x000fc600010f0eff */
[----:B------:R-:W-:Y:S01]  /*226e0*/  STG.E.U16 [R26.64], R59 ;  /* 0x0000003b1a007986 */ /* 0x000fe2000c101506 */
[----:B------:R-:W-:-:S03]  /*226f0*/  LEA R110, P2, R8, R3, 0x1 ;  /* 0x00000003086e7211 */ /* 0x000fc600078408ff */
[----:B------:R-:W-:Y:S04]  /*22700*/  STG.E.U16 [R22.64], R65 ;  /* 0x0000004116007986 */ /* 0x000fe8000c101506 */
[----:B------:R0:W-:Y:S01]  /*22710*/  STG.E.U16 [R18.64], R109 ;  /* 0x0000006d12007986 */ /* 0x0001e2000c101506 */
[----:B------:R-:W-:-:S03]  /*22720*/  LEA.HI.X.SX32 R111, R8, R2, 0x1, P2 ;  /* 0x00000002086f7211 */ /* 0x000fc600010f0eff */
[----:B------:R1:W-:Y:S04]  /*22730*/  STG.E.U16 [R14.64], R73 ;  /* 0x000000490e007986 */ /* 0x0003e8000c101506 */
[----:B------:R-:W-:Y:S01]  /*22740*/  STL [R1+0xe4], R9 ;  /* 0x0000e40901007387 */ /* 0x000fe20000100800 */
[----:B0-----:R-:W-:-:S03]  /*22750*/  LEA R18, R87, R8, 0x1 ;  /* 0x0000000857127211 */ /* 0x001fc600078e08ff */
[----:B------:R-:W0:Y:S01]  /*22760*/  LDS.128 R4, [R86+0x2000] ;  /* 0x0020000056047984 */ /* 0x000e220000000c00 */
[----:B------:R-:W-:Y:S01]  /*22770*/  LEA R112, P2, R18, R3, 0x1 ;  /* 0x0000000312707211 */ /* 0x000fe200078408ff */
[----:B-1----:R-:W-:-:S03]  /*22780*/  IMAD R14, R87, 0x2, R18 ;  /* 0x00000002570e7824 */ /* 0x002fc600078e0212 */
[----:B------:R-:W-:Y:S01]  /*22790*/  LEA.HI.X.SX32 R113, R18, R2, 0x1, P2 ;  /* 0x0000000212717211 */ /* 0x000fe200010f0eff */
[----:B------:R-:W-:Y:S01]  /*227a0*/  IMAD R18, R87, 0x2, R14 ;  /* 0x0000000257127824 */ /* 0x000fe200078e020e */
[----:B------:R-:W-:-:S04]  /*227b0*/  LEA R54, P2, R14, R3, 0x1 ;  /* 0x000000030e367211 */ /* 0x000fc800078408ff */
[----:B------:R-:W-:Y:S02]  /*227c0*/  LEA.HI.X.SX32 R55, R14, R2, 0x1, P2 ;  /* 0x000000020e377211 */ /* 0x000fe400010f0eff */
[CC--:B------:R-:W-:Y:S02]  /*227d0*/  LEA R84, P2, R18.reuse, R3.reuse, 0x1 ;  /* 0x0000000312547211 */ /* 0x0c0fe400078408ff */
[C---:B------:R-:W-:Y:S01]  /*227e0*/  LEA R22, R87.reuse, R18, 0x1 ;  /* 0x0000001257167211 */ /* 0x040fe200078e08ff */
[----:B------:R-:W-:Y:S01]  /*227f0*/  STL.64 [R1+0xe8], R10 ;  /* 0x0000e80a01007387 */ /* 0x000fe20000100a00 */
[----:B------:R-:W-:Y:S02]  /*22800*/  LEA.HI.X.SX32 R85, R18, R2, 0x1, P2 ;  /* 0x0000000212557211 */ /* 0x000fe400010f0eff */
[----:B------:R-:W-:Y:S01]  /*22810*/  LEA R114, P2, R22, R3, 0x1 ;  /* 0x0000000316727211 */ /* 0x000fe200078408ff */
[----:B------:R-:W1:Y:S01]  /*22820*/  LDS.128 R8, [R0+0x3000] ;  /* 0x0030000000087984 */ /* 0x000e620000000c00 */
[----:B------:R-:W-:-:S03]  /*22830*/  IMAD R23, R87, 0x2, R22 ;  /* 0x0000000257177824 */ /* 0x000fc600078e0216 */
[----:B------:R-:W-:Y:S01]  /*22840*/  STG.E.U16 [R12.64], R63 ;  /* 0x0000003f0c007986 */ /* 0x000fe2000c101506 */
[----:B------:R-:W-:-:S03]  /*22850*/  LEA.HI.X.SX32 R115, R22, R2, 0x1, P2 ;  /* 0x0000000216737211 */ /* 0x000fc600010f0eff */
[----:B------:R-:W2:Y:S01]  /*22860*/  LDS.128 R12, [R79+0x3000] ;  /* 0x003000004f0c7984 */ /* 0x000ea20000000c00 */
[----:B------:R-:W-:-:S03]  /*22870*/  LEA R30, P2, R23, R3, 0x1 ;  /* 0x00000003171e7211 */ /* 0x000fc600078408ff */
[----:B------:R-:W-:Y:S04]  /*22880*/  STG.E.U16 [R16.64], R66 ;  /* 0x0000004210007986 */ /* 0x000fe8000c101506 */
[----:B------:R-:W3:Y:S01]  /*22890*/  LDS.128 R16, [R81+0x3000] ;  /* 0x0030000051107984 */ /* 0x000ee20000000c00 */
[----:B------:R-:W-:Y:S01]  /*228a0*/  IMAD R26, R87, 0x2, R23 ;  /* 0x00000002571a7824 */ /* 0x000fe200078e0217 */
[----:B------:R-:W-:Y:S02]  /*228b0*/  LEA.HI.X.SX32 R31, R23, R2, 0x1, P2 ;  /* 0x00000002171f7211 */ /* 0x000fe400010f0eff */
[----:B------:R-:W-:Y:S04]  /*228c0*/  STG.E.U16 [R20.64], R82 ;  /* 0x0000005214007986 */ /* 0x000fe8000c101506 */
[----:B------:R-:W4:Y:S04]  /*228d0*/  LDS.128 R20, [R86+0x3000] ;  /* 0x0030000056147984 */ /* 0x000f280000000c00 */
[----:B0-----:R-:W-:Y:S04]  /*228e0*/  STL [R1+0xb78], R7 ;  /* 0x000b780701007387 */ /* 0x001fe80000100800 */
[----:B------:R-:W-:Y:S04]  /*228f0*/  STL [R1+0xc00], R6 ;  /* 0x000c000601007387 */ /* 0x000fe80000100800 */
[----:B-1----:R-:W-:Y:S04]  /*22900*/  STL [R1+0xb7c], R11 ;  /* 0x000b7c0b01007387 */ /* 0x002fe80000100800 */
[----:B------:R0:W-:Y:S04]  /*22910*/  STL [R1+0xc04], R10 ;  /* 0x000c040a01007387 */ /* 0x0001e80000100800 */
[----:B--2---:R-:W-:Y:S04]  /*22920*/  STL [R1+0xb80], R15 ;  /* 0x000b800f01007387 */ /* 0x004fe80000100800 */
[----:B------:R-:W-:Y:S01]  /*22930*/  STL [R1+0xc08], R14 ;  /* 0x000c080e01007387 */ /* 0x000fe20000100800 */
[----:B0-----:R-:W-:-:S03]  /*22940*/  LEA R10, P2, R26, R3, 0x1 ;  /* 0x000000031a0a7211 */ /* 0x001fc600078408ff */
[----:B---3--:R-:W-:Y:S01]  /*22950*/  STL [R1+0xb84], R19 ;  /* 0x000b841301007387 */ /* 0x008fe20000100800 */
[----:B------:R-:W-:-:S03]  /*22960*/  LEA.HI.X.SX32 R11, R26, R2, 0x1, P2 ;  /* 0x000000021a0b7211 */ /* 0x000fc600010f0eff */
[----:B------:R-:W-:Y:S04]  /*22970*/  STL [R1+0xc0c], R18 ;  /* 0x000c0c1201007387 */ /* 0x000fe80000100800 */
[----:B------:R0:W-:Y:S04]  /*22980*/  STL.64 [R1+0x190], R30 ;  /* 0x0001901e01007387 */ /* 0x0001e80000100a00 */
[----:B------:R-:W-:Y:S04]  /*22990*/  STG.E.U16 [R24.64], R108 ;  /* 0x0000006c18007986 */ /* 0x000fe8000c101506 */
[----:B----4-:R-:W-:Y:S01]  /*229a0*/  STL [R1+0xb88], R23 ;  /* 0x000b881701007387 */ /* 0x010fe20000100800 */
[----:B0-----:R-:W-:-:S03]  /*229b0*/  IMAD R30, R87, 0x2, R26 ;  /* 0x00000002571e7824 */ /* 0x001fc600078e021a */
[----:B------:R-:W0:Y:S04]  /*229c0*/  LDS.128 R24, [R0+0x4000] ;  /* 0x0040000000187984 */ /* 0x000e280000000c00 */
[----:B------:R-:W-:Y:S04]  /*229d0*/  STL [R1+0xc10], R22 ;  /* 0x000c101601007387 */ /* 0x000fe80000100800 */
[----:B------:R1:W-:Y:S01]  /*229e0*/  STL.64 [R1+0x1b0], R10 ;  /* 0x0001b00a01007387 */ /* 0x0003e20000100a00 */
[----:B------:R-:W-:-:S03]  /*229f0*/  LEA R35, R87, R30, 0x1 ;  /* 0x0000001e57237211 */ /* 0x000fc600078e08ff */
[----:B------:R-:W-:Y:S01]  /*22a00*/  STG.E.U16 [R28.64], R4 ;  /* 0x000000041c007986 */ /* 0x000fe2000c101506 */
[----:B-1----:R-:W-:-:S04]  /*22a10*/  LEA R10, P2, R30, R3, 0x1 ;  /* 0x000000031e0a7211 */ /* 0x002fc800078408ff */
[----:B------:R-:W-:Y:S02]  /*22a20*/  LEA.HI.X.SX32 R11, R30, R2, 0x1, P2 ;  /* 0x000000021e0b7211 */ /* 0x000fe400010f0eff */
[----:B------:R-:W1:Y:S01]  /*22a30*/  LDS.128 R28, [R79+0x4000] ;  /* 0x004000004f1c7984 */ /* 0x000e620000000c00 */
[----:B------:R-:W-:-:S03]  /*22a40*/  IMAD R34, R87, 0x2, R35 ;  /* 0x0000000257227824 */ /* 0x000fc600078e0223 */
[----:B0-----:R-:W-:Y:S04]  /*22a50*/  STL [R1+0xb8c], R27 ;  /* 0x000b8c1b01007387 */ /* 0x001fe80000100800 */
[----:B------:R-:W-:Y:S04]  /*22a60*/  STL [R1+0xc14], R26 ;  /* 0x000c141a01007387 */ /* 0x000fe80000100800 */
[----:B------:R0:W-:Y:S02]  /*22a70*/  STL.64 [R1+0x1a8], R10 ;  /* 0x0001a80a01007387 */ /* 0x0001e40000100a00 */
[----:B0-----:R-:W-:-:S04]  /*22a80*/  LEA R10, P2, R35, R3, 0x1 ;  /* 0x00000003230a7211 */ /* 0x001fc800078408ff */
[----:B------:R-:W-:Y:S01]  /*22a90*/  LEA.HI.X.SX32 R11, R35, R2, 0x1, P2 ;  /* 0x00000002230b7211 */ /* 0x000fe200010f0eff */
[----:B-1----:R-:W-:Y:S04]  /*22aa0*/  STL [R1+0xb90], R31 ;  /* 0x000b901f01007387 */ /* 0x002fe80000100800 */
[----:B------:R-:W-:Y:S04]  /*22ab0*/  STL [R1+0xc18], R30 ;  /* 0x000c181e01007387 */ /* 0x000fe80000100800 */
[----:B------:R0:W-:Y:S01]  /*22ac0*/  STL.64 [R1+0x1d0], R10 ;  /* 0x0001d00a01007387 */ /* 0x0001e20000100a00 */
[----:B------:R-:W-:-:S03]  /*22ad0*/  IMAD R38, R87, 0x2, R34 ;  /* 0x0000000257267824 */ /* 0x000fc600078e0222 */
[----:B------:R-:W-:Y:S01]  /*22ae0*/  STG.E.U16 [R32.64], R8 ;  /* 0x0000000820007986 */ /* 0x000fe2000c101506 */
[----:B0-----:R-:W-:-:S04]  /*22af0*/  LEA R10, P2, R34, R3, 0x1 ;  /* 0x00000003220a7211 */ /* 0x001fc800078408ff */
[----:B------:R-:W-:Y:S02]  /*22b00*/  LEA.HI.X.SX32 R11, R34, R2, 0x1, P2 ;  /* 0x00000002220b7211 */ /* 0x000fe400010f0eff */
[----:B------:R-:W0:Y:S04]  /*22b10*/  LDS.128 R32, [R81+0x4000] ;  /* 0x0040000051207984 */ /* 0x000e280000000c00 */
[----:B------:R1:W-:Y:S01]  /*22b20*/  STL.64 [R1+0x1c8], R10 ;  /* 0x0001c80a01007387 */ /* 0x0003e20000100a00 */
[----:B------:R-:W-:Y:S01]  /*22b30*/  IMAD.MOV.U32 R7, RZ, RZ, R43 ;  /* 0x000000ffff077224 */ /* 0x000fe200078e002b */
[----:B------:R-:W-:Y:S02]  /*22b40*/  LEA R43, R87, R38, 0x1 ;  /* 0x00000026572b7211 */ /* 0x000fe400078e08ff */
[----:B-1----:R-:W-:-:S04]  /*22b50*/  LEA R10, P2, R38, R3, 0x1 ;  /* 0x00000003260a7211 */ /* 0x002fc800078408ff */
[----:B------:R-:W-:Y:S02]  /*22b60*/  LEA.HI.X.SX32 R11, R38, R2, 0x1, P2 ;  /* 0x00000002260b7211 */ /* 0x000fe400010f0eff */
[----:B------:R-:W-:Y:S01]  /*22b70*/  MOV R6, R42 ;  /* 0x0000002a00067202 */ /* 0x000fe20000000f00 */
[C---:B------:R-:W-:Y:S01]  /*22b80*/  IMAD R42, R87.reuse, 0x2, R43 ;  /* 0x00000002572a7824 */ /* 0x040fe200078e022b */
[----:B------:R-:W-:Y:S01]  /*22b90*/  STG.E.U16 [R36.64], R12 ;  /* 0x0000000c24007986 */ /* 0x000fe2000c101506 */
[----:B------:R-:W-:Y:S02]  /*22ba0*/  IMAD.MOV.U32 R30, RZ, RZ, R46 ;  /* 0x000000ffff1e7224 */ /* 0x000fe400078e002e */
[----:B------:R-:W-:Y:S01]  /*22bb0*/  IMAD R46, R87, 0x2, R42 ;  /* 0x00000002572e7824 */ /* 0x000fe200078e022a */
[----:B------:R-:W1:Y:S04]  /*22bc0*/  LDS.128 R36, [R86+0x4000] ;  /* 0x0040000056247984 */ /* 0x000e680000000c00 */
[----:B0-----:R-:W-:Y:S04]  /*22bd0*/  STL [R1+0xb94], R35 ;  /* 0x000b942301007387 */ /* 0x001fe80000100800 */
[----:B------:R-:W-:Y:S04]  /*22be0*/  STL [R1+0xc1c], R34 ;  /* 0x000c1c2201007387 */ /* 0x000fe80000100800 */
[----:B------:R0:W-:Y:S02]  /*22bf0*/  STL.64 [R1+0x1e8], R10 ;  /* 0x0001e80a01007387 */ /* 0x0001e40000100a00 */
[----:B0-----:R-:W-:-:S04]  /*22c00*/  LEA R10, P2, R43, R3, 0x1 ;  /* 0x000000032b0a7211 */ /* 0x001fc800078408ff */
[-C--:B------:R-:W-:Y:S02]  /*22c10*/  LEA.HI.X.SX32 R11, R43, R2.reuse, 0x1, P2 ;  /* 0x000000022b0b7211 */ /* 0x080fe400010f0eff */
[C---:B------:R-:W-:Y:S01]  /*22c20*/  LEA R26, P2, R42.reuse, R3, 0x1 ;  /* 0x000000032a1a7211 */ /* 0x040fe200078408ff */
[----:B------:R-:W-:Y:S03]  /*22c30*/  STG.E.U16 [R40.64], R16 ;  /* 0x0000001028007986 */ /* 0x000fe6000c101506 */
[----:B------:R-:W-:Y:S02]  /*22c40*/  LEA.HI.X.SX32 R27, R42, R2, 0x1, P2 ;  /* 0x000000022a1b7211 */ /* 0x000fe400010f0eff */
[----:B------:R-:W0:Y:S01]  /*22c50*/  LDS.128 R40, [R0+0x5000] ;  /* 0x0050000000287984 */ /* 0x000e220000000c00 */
[----:B------:R-:W-:Y:S02]  /*22c60*/  MOV R31, R47 ;  /* 0x0000002f001f7202 */ /* 0x000fe40000000f00 */
[----:B------:R-:W-:Y:S01]  /*22c70*/  LEA R22, P2, R46, R3, 0x1 ;  /* 0x000000032e167211 */ /* 0x000fe200078408ff */
[----:B-1----:R1:W-:Y:S01]  /*22c80*/  STL.64 [R1+0xbf0], R38 ;  /* 0x000bf02601007387 */ /* 0x0023e20000100a00 */
[----:B------:R-:W-:-:S03]  /*22c90*/  LEA R47, R87, R46, 0x1 ;  /* 0x0000002e572f7211 */ /* 0x000fc600078e08ff */
[----:B------:R-:W-:Y:S01]  /*22ca0*/  STL.64 [R1+0x1f8], R10 ;  /* 0x0001f80a01007387 */ /* 0x000fe20000100a00 */
[----:B------:R-:W-:Y:S02]  /*22cb0*/  LEA.HI.X.SX32 R23, R46, R2, 0x1, P2 ;  /* 0x000000022e177211 */ /* 0x000fe400010f0eff */
[----:B------:R-:W-:-:S04]  /*22cc0*/  LEA R18, P2, R47, R3, 0x1 ;  /* 0x000000032f127211 */ /* 0x000fc800078408ff */
[----:B------:R-:W-:Y:S01]  /*22cd0*/  LEA.HI.X.SX32 R19, R47, R2, 0x1, P2 ;  /* 0x000000022f137211 */ /* 0x000fe200010f0eff */
[----:B------:R-:W-:Y:S01]  /*22ce0*/  STG.E.U16 [R44.64], R20 ;  /* 0x000000142c007986 */ /* 0x000fe2000c101506 */
[----:B-1----:R-:W-:-:S03]  /*22cf0*/  IMAD.MOV.U32 R38, RZ, RZ, R6 ;  /* 0x000000ffff267224 */ /* 0x002fc600078e0006 */
[----:B------:R-:W-:Y:S04]  /*22d00*/  STG.E.U16 [R50.64], R24 ;  /* 0x0000001832007986 */ /* 0x000fe8000c101506 */
[----:B------:R-:W-:Y:S01]  /*22d10*/  STG.E.U16 [R48.64], R28 ;  /* 0x0000001c30007986 */ /* 0x000fe2000c101506 */
[----:B------:R-:W-:-:S03]  /*22d20*/  MOV R39, R7 ;  /* 0x0000000700277202 */ /* 0x000fc60000000f00 */
[----:B------:R-:W-:Y:S04]  /*22d30*/  LDS.128 R48, [R81+0x5000] ;  /* 0x0050000051307984 */ /* 0x000fe80000000c00 */
[----:B0-----:R0:W-:Y:S02]  /*22d40*/  STL.64 [R1+0xbe8], R42 ;  /* 0x000be82a01007387 */ /* 0x0011e40000100a00 */
[----:B0-----:R-:W-:Y:S02]  /*22d50*/  IMAD.MOV.U32 R42, RZ, RZ, R54 ;  /* 0x000000ffff2a7224 */ /* 0x001fe400078e0036 */
[----:B------:R-:W-:Y:S01]  /*22d60*/  IMAD R54, R87, 0x2, R47 ;  /* 0x0000000257367824 */ /* 0x000fe200078e022f */
[----:B------:R-:W-:Y:S01]  /*22d70*/  MOV R43, R55 ;  /* 0x00000037002b7202 */ /* 0x000fe20000000f00 */
[----:B------:R-:W0:Y:S03]  /*22d80*/  LDS.128 R44, [R79+0x5000] ;  /* 0x005000004f2c7984 */ /* 0x000e260000000c00 */
[----:B------:R-:W-:-:S02]  /*22d90*/  LEA R14, P2, R54, R3, 0x1 ;  /* 0x00000003360e7211 */ /* 0x000fc400078408ff */
[----:B------:R-:W-:Y:S02]  /*22da0*/  LEA R55, R87, R54, 0x1 ;  /* 0x0000003657377211 */ /* 0x000fe400078e08ff */
[----:B------:R-:W-:Y:S02]  /*22db0*/  LEA.HI.X.SX32 R15, R54, R2, 0x1, P2 ;  /* 0x00000002360f7211 */ /* 0x000fe400010f0eff */
[----:B------:R-:W-:Y:S01]  /*22dc0*/  LEA R10, P2, R55, R3, 0x1 ;  /* 0x00000003370a7211 */ /* 0x000fe200078408ff */
[----:B------:R-:W-:-:S03]  /*22dd0*/  IMAD R54, R87, 0x2, R55 ;  /* 0x0000000257367824 */ /* 0x000fc600078e0237 */
[----:B------:R-:W-:Y:S02]  /*22de0*/  LEA.HI.X.SX32 R11, R55, R2, 0x1, P2 ;  /* 0x00000002370b7211 */ /* 0x000fe400010f0eff */
[CC--:B------:R-:W-:Y:S02]  /*22df0*/  LEA R6, P2, R54.reuse, R3.reuse, 0x1 ;  /* 0x0000000336067211 */ /* 0x0c0fe400078408ff */
[----:B------:R-:W-:Y:S02]  /*22e00*/  LEA R55, R87, R54, 0x1 ;  /* 0x0000003657377211 */ /* 0x000fe400078e08ff */
[-C--:B------:R-:W-:Y:S02]  /*22e10*/  LEA.HI.X.SX32 R7, R54, R2.reuse, 0x1, P2 ;  /* 0x0000000236077211 */ /* 0x080fe400010f0eff */
[----:B------:R-:W-:Y:S01]  /*22e20*/  LEA R34, P2, R55, R3, 0x1 ;  /* 0x0000000337227211 */ /* 0x000fe200078408ff */
[----:B------:R-:W-:Y:S01]  /*22e30*/  IMAD R58, R87, 0x2, R55 ;  /* 0x00000002573a7824 */ /* 0x000fe200078e0237 */
[----:B------:R-:W-:Y:S02]  /*22e40*/  STG.E.U16 [R52.64], R32 ;  /* 0x0000002034007986 */ /* 0x000fe4000c101506 */
[----:B------:R-:W-:-:S02]  /*22e50*/  LEA.HI.X.SX32 R35, R55, R2, 0x1, P2 ;  /* 0x0000000237237211 */ /* 0x000fc400010f0eff */
[----:B------:R-:W1:Y:S01]  /*22e60*/  LDS.128 R52, [R86+0x5000] ;  /* 0x0050000056347984 */ /* 0x000e620000000c00 */
[----:B------:R-:W-:-:S03]  /*22e70*/  LEA R62, R87, R58, 0x1 ;  /* 0x0000003a573e7211 */ /* 0x000fc600078e08ff */
[----:B0-----:R-:W-:Y:S04]  /*22e80*/  STL.64 [R1+0xbe0], R46 ;  /* 0x000be02e01007387 */ /* 0x001fe80000100a00 */
[----:B------:R-:W-:Y:S04]  /*22e90*/  STL.64 [R1+0xbf8], R50 ;  /* 0x000bf83201007387 */ /* 0x000fe80000100a00 */
[----:B------:R0:W-:Y:S02]  /*22ea0*/  STL.64 [R1+0x258], R34 ;  /* 0x0002582201007387 */ /* 0x0001e40000100a00 */
[----:B0-----:R-:W-:-:S04]  /*22eb0*/  LEA R34, P2, R58, R3, 0x1 ;  /* 0x000000033a227211 */ /* 0x001fc800078408ff */
[----:B------:R-:W-:Y:S01]  /*22ec0*/  LEA.HI.X.SX32 R35, R58, R2, 0x1, P2 ;  /* 0x000000023a237211 */ /* 0x000fe200010f0eff */
[----:B-1----:R0:W-:Y:S04]  /*22ed0*/  STL.64 [R1+0xbd8], R54 ;  /* 0x000bd83601007387 */ /* 0x0021e80000100a00 */
[----:B------:R1:W-:Y:S01]  /*22ee0*/  STL.64 [R1+0x248], R34 ;  /* 0x0002482201007387 */ /* 0x0003e20000100a00 */
[----:B------:R-:W-:-:S03]  /*22ef0*/  LEA R64, R87, R62, 0x1 ;  /* 0x0000003e57407211 */ /* 0x000fc600078e08ff */
[----:B------:R-:W-:Y:S01]  /*22f00*/  STG.E.U16 [R56.64], R36 ;  /* 0x0000002438007986 */ /* 0x000fe2000c101506 */
[----:B0-----:R-:W-:Y:S01]  /*22f10*/  IMAD.MOV.U32 R54, RZ, RZ, R38 ;  /* 0x000000ffff367224 */ /* 0x001fe200078e0026 */
[----:B------:R-:W-:Y:S02]  /*22f20*/  MOV R55, R39 ;  /* 0x0000002700377202 */ /* 0x000fe40000000f00 */
[CC--:B-1----:R-:W-:Y:S01]  /*22f30*/  LEA R34, P2, R62.reuse, R3.reuse, 0x1 ;  /* 0x000000033e227211 */ /* 0x0c2fe200078408ff */
[----:B------:R-:W-:Y:S01]  /*22f40*/  IMAD.MOV.U32 R38, RZ, RZ, R59 ;  /* 0x000000ffff267224 */ /* 0x000fe200078e003b */
[----:B------:R-:W-:Y:S01]  /*22f50*/  STG.E.U16 [R60.64], R40 ;  /* 0x000000283c007986 */ /* 0x000fe2000c101506 */
[----:B------:R-:W-:Y:S01]  /*22f60*/  IMAD.MOV.U32 R39, RZ, RZ, R63 ;  /* 0x000000ffff277224 */ /* 0x000fe200078e003f */
[----:B------:R-:W-:Y:S02]  /*22f70*/  LEA.HI.X.SX32 R35, R62, R2, 0x1, P2 ;  /* 0x000000023e237211 */ /* 0x000fe400010f0eff */
[----:B------:R-:W0:Y:S04]  /*22f80*/  LDS.128 R56, [R0+0x6000] ;  /* 0x0060000000387984 */ /* 0x000e280000000c00 */
[----:B------:R-:W1:Y:S01]  /*22f90*/  LDS.128 R60, [R79+0x6000] ;  /* 0x006000004f3c7984 */ /* 0x000e620000000c00 */
[----:B------:R-:W-:-:S04]  /*22fa0*/  LEA R46, P2, R64, R3, 0x1 ;  /* 0x00000003402e7211 */ /* 0x000fc800078408ff */
[----:B------:R-:W-:Y:S01]  /*22fb0*/  LEA.HI.X.SX32 R47, R64, R2, 0x1, P2 ;  /* 0x00000002402f7211 */ /* 0x000fe200010f0eff */
[----:B------:R-:W-:Y:S01]  /*22fc0*/  IMAD.MOV.U32 R51, RZ, RZ, R67 ;  /* 0x000000ffff337224 */ /* 0x000fe200078e0043 */
[----:B------:R-:W-:Y:S04]  /*22fd0*/  STG.E.U16 [R68.64], R44 ;  /* 0x0000002c44007986 */ /* 0x000fe8000c101506 */
[----:B0-----:R0:W-:Y:S04]  /*22fe0*/  STL.64 [R1+0xbc8], R58 ;  /* 0x000bc83a01007387 */ /* 0x0011e80000100a00 */
[----:B-1----:R-:W-:Y:S04]  /*22ff0*/  STL.64 [R1+0xbc0], R62 ;  /* 0x000bc03e01007387 */ /* 0x002fe80000100a00 */
[----:B------:R1:W-:Y:S01]  /*23000*/  STL.64 [R1+0x228], R46 ;  /* 0x0002282e01007387 */ /* 0x0003e20000100a00 */
[----:B0-----:R-:W-:Y:S01]  /*23010*/  IMAD.MOV.U32 R58, RZ, RZ, R70 ;  /* 0x000000ffff3a7224 */ /* 0x001fe200078e0046 */
[----:B------:R-:W-:Y:S01]  /*23020*/  LEA R70, R87, R64, 0x1 ;  /* 0x0000004057467211 */ /* 0x000fe200078e08ff */
[----:B-1----:R-:W-:Y:S01]  /*23030*/  IMAD.MOV.U32 R46, RZ, RZ, R42 ;  /* 0x000000ffff2e7224 */ /* 0x002fe200078e002a */
[----:B------:R-:W-:Y:S01]  /*23040*/  MOV R47, R43 ;  /* 0x0000002b002f7202 */ /* 0x000fe20000000f00 */
[----:B------:R-:W-:Y:S01]  /*23050*/  IMAD.MOV.U32 R43, RZ, RZ, R65 ;  /* 0x000000ffff2b7224 */ /* 0x000fe200078e0041 */
[----:B------:R-:W-:-:S02]  /*23060*/  MOV R42, R66 ;  /* 0x00000042002a7202 */ /* 0x000fc40000000f00 */
[----:B------:R-:W0:Y:S01]  /*23070*/  LDS.128 R64, [R81+0x6000] ;  /* 0x0060000051407984 */ /* 0x000e220000000c00 */
[C---:B------:R-:W-:Y:S02]  /*23080*/  LEA R62, P2, R70.reuse, R3, 0x1 ;  /* 0x00000003463e7211 */ /* 0x040fe400078408ff */
[----:B------:R-:W-:Y:S02]  /*23090*/  MOV R59, R71 ;  /* 0x00000047003b7202 */ /* 0x000fe40000000f00 */
[C---:B------:R-:W-:Y:S02]  /*230a0*/  LEA R72, R87.reuse, R70, 0x1 ;  /* 0x0000004657487211 */ /* 0x040fe400078e08ff */
[----:B------:R-:W-:Y:S02]  /*230b0*/  LEA.HI.X.SX32 R63, R70, R2, 0x1, P2 ;  /* 0x00000002463f7211 */ /* 0x000fe400010f0eff */
[----:B------:R-:W1:Y:S01]  /*230c0*/  LDS.128 R68, [R86+0x6000] ;  /* 0x0060000056447984 */ /* 0x000e620000000c00 */
[----:B------:R-:W-:-:S03]  /*230d0*/  IMAD R78, R87, 0x2, R72 ;  /* 0x00000002574e7824 */ /* 0x000fc600078e0248 */
[----:B------:R-:W-:Y:S02]  /*230e0*/  STG.E.U16 [R76.64], R48 ;  /* 0x000000304c007986 */ /* 0x000fe4000c101506 */
[----:B------:R-:W-:Y:S02]  /*230f0*/  LEA R80, R87, R78, 0x1 ;  /* 0x0000004e57507211 */ /* 0x000fe400078e08ff */
[----:B0-----:R-:W-:Y:S04]  /*23100*/  STL.64 [R1+0xbb8], R66 ;  /* 0x000bb84201007387 */ /* 0x001fe80000100a00 */
[----:B------:R0:W-:Y:S04]  /*23110*/  STL.64 [R1+0x220], R62 ;  /* 0x0002203e01007387 */ /* 0x0001e80000100a00 */
[----:B-1----:R1:W-:Y:S01]  /*23120*/  STL.64 [R1+0xbd0], R70 ;  /* 0x000bd04601007387 */ /* 0x0023e20000100a00 */
[----:B0-----:R-:W-:-:S02]  /*23130*/  IMAD.MOV.U32 R62, RZ, RZ, R54 ;  /* 0x000000ffff3e7224 */ /* 0x001fc400078e0036 */
[----:B------:R-:W-:Y:S01]  /*23140*/  IMAD.MOV.U32 R54, RZ, RZ, R30 ;  /* 0x000000ffff367224 */ /* 0x000fe200078e001e */
[C---:B------:R-:W-:Y:S02]  /*23150*/  LEA R30, P2, R72.reuse, R3, 0x1 ;  /* 0x00000003481e7211 */ /* 0x040fe400078408ff */
[----:B------:R-:W-:Y:S01]  /*23160*/  MOV R63, R55 ;  /* 0x00000037003f7202 */ /* 0x000fe20000000f00 */
[----:B-1----:R-:W-:Y:S01]  /*23170*/  IMAD.MOV.U32 R71, RZ, RZ, R73 ;  /* 0x000000ffff477224 */ /* 0x002fe200078e0049 */
[----:B------:R-:W-:Y:S02]  /*23180*/  MOV R55, R31 ;  /* 0x0000001f00377202 */ /* 0x000fe40000000f00 */
[----:B------:R-:W-:Y:S02]  /*23190*/  MOV R70, R74 ;  /* 0x0000004a00467202 */ /* 0x000fe40000000f00 */
[-C--:B------:R-:W-:Y:S02]  /*231a0*/  LEA.HI.X.SX32 R31, R72, R2.reuse, 0x1, P2 ;  /* 0x00000002481f7211 */ /* 0x080fe400010f0eff */
[C---:B------:R-:W-:Y:S01]  /*231b0*/  LEA R66, P2, R78.reuse, R3, 0x1 ;  /* 0x000000034e427211 */ /* 0x040fe200078408ff */
[----:B------:R0:W1:Y:S03]  /*231c0*/  LDS.128 R72, [R0+0x7000] ;  /* 0x0070000000487984 */ /* 0x0000660000000c00 */
[----:B------:R-:W-:-:S02]  /*231d0*/  LEA.HI.X.SX32 R67, R78, R2, 0x1, P2 ;  /* 0x000000024e437211 */ /* 0x000fc400010f0eff */
[----:B------:R-:W2:Y:S01]  /*231e0*/  LDS.128 R76, [R79+0x7000] ;  /* 0x007000004f4c7984 */ /* 0x000ea20000000c00 */
[----:B------:R-:W-:Y:S01]  /*231f0*/  MOV R50, R83 ;  /* 0x0000005300327202 */ /* 0x000fe20000000f00 */
[----:B0-----:R-:W-:Y:S02]  /*23200*/  IMAD R0, R87, 0x2, R80 ;  /* 0x0000000257007824 */ /* 0x001fe400078e0250 */
[----:B-1----:R0:W-:Y:S02]  /*23210*/  STL.64 [R1+0xbb0], R74 ;  /* 0x000bb04a01007387 */ /* 0x0021e40000100a00 */
[----:B0-----:R-:W-:Y:S01]  /*23220*/  IMAD.MOV.U32 R74, RZ, RZ, R84 ;  /* 0x000000ffff4a7224 */ /* 0x001fe200078e0054 */
[----:B------:R-:W-:Y:S02]  /*23230*/  MOV R75, R85 ;  /* 0x00000055004b7202 */ /* 0x000fe40000000f00 */
[----:B------:R-:W3:Y:S04]  /*23240*/  LDL.LU.64 R84, [R1+0xcb0] ;  /* 0x000cb00001547983 */ /* 0x000ee80000300a00 */
[----:B------:R0:W-:Y:S04]  /*23250*/  STL.64 [R1+0x200], R66 ;  /* 0x0002004201007387 */ /* 0x0001e80000100a00 */
[----:B--2---:R1:W-:Y:S01]  /*23260*/  STL.64 [R1+0xba8], R78 ;  /* 0x000ba84e01007387 */ /* 0x0043e20000100a00 */
[----:B0-----:R-:W-:-:S02]  /*23270*/  LEA R66, P2, R80, R3, 0x1 ;  /* 0x0000000350427211 */ /* 0x001fc400078408ff */
[----:B-1----:R-:W-:Y:S02]  /*23280*/  MOV R78, R74 ;  /* 0x0000004a004e7202 */ /* 0x002fe40000000f00 */
[----:B------:R-:W-:Y:S01]  /*23290*/  MOV R74, R51 ;  /* 0x00000033004a7202 */ /* 0x000fe20000000f00 */
[----:B------:R-:W-:Y:S01]  /*232a0*/  IMAD.MOV.U32 R51, RZ, RZ, R82 ;  /* 0x000000ffff337224 */ /* 0x000fe200078e0052 */
[----:B------:R-:W-:Y:S02]  /*232b0*/  LEA.HI.X.SX32 R67, R80, R2, 0x1, P2 ;  /* 0x0000000250437211 */ /* 0x000fe400010f0eff */
[----:B------:R-:W0:Y:S04]  /*232c0*/  LDS.128 R80, [R81+0x7000] ;  /* 0x0070000051507984 */ /* 0x000e280000000c00 */
[----:B------:R1:W-:Y:S02]  /*232d0*/  STL.64 [R1+0x1f0], R66 ;  /* 0x0001f04201007387 */ /* 0x0003e40000100a00 */
[----:B-1----:R-:W-:Y:S01]  /*232e0*/  IMAD.MOV.U32 R66, RZ, RZ, R114 ;  /* 0x000000ffff427224 */ /* 0x002fe200078e0072 */
[----:B------:R-:W-:-:S02]  /*232f0*/  LEA R114, P2, R0, R3, 0x1 ;  /* 0x0000000300727211 */ /* 0x000fc400078408ff */
[----:B------:R-:W-:Y:S02]  /*23300*/  MOV R67, R115 ;  /* 0x0000007300437202 */ /* 0x000fe40000000f00 */
[----:B------:R-:W-:Y:S01]  /*23310*/  LEA.HI.X.SX32 R115, R0, R2, 0x1, P2 ;  /* 0x0000000200737211 */ /* 0x000fe200010f0eff */
[----:B0-----:R-:W-:Y:S04]  /*23320*/  STL.64 [R1+0xba0], R82 ;  /* 0x000ba05201007387 */ /* 0x001fe80000100a00 */
[----:B------:R0:W-:Y:S04]  /*23330*/  STL.64 [R1+0x1e0], R114 ;  /* 0x0001e07201007387 */ /* 0x0001e80000100a00 */
[----:B0-----:R-:W2:Y:S01]  /*23340*/  LDL.LU.64 R114, [R1+0xca8] ;  /* 0x000ca80001727983 */ /* 0x001ea20000300a00 */
[----:B------:R-:W-:-:S02]  /*23350*/  IMAD.MOV.U32 R79, RZ, RZ, R75 ;  /* 0x000000ffff4f7224 */ /* 0x000fc400078e004b */
[----:B------:R-:W-:Y:S01]  /*23360*/  IMAD.MOV.U32 R75, RZ, RZ, R108 ;  /* 0x000000ffff4b7224 */ /* 0x000fe200078e006c */
[----:B------:R-:W-:-:S05]  /*23370*/  LEA R108, R87, R0, 0x1 ;  /* 0x00000000576c7211 */ /* 0x000fca00078e08ff */
[----:B------:R-:W-:Y:S01]  /*23380*/  IMAD R0, R87, 0x2, R108 ;  /* 0x0000000257007824 */ /* 0x000fe200078e026c */
[----:B------:R-:W-:-:S04]  /*23390*/  LEA R82, P2, R108, R3, 0x1 ;  /* 0x000000036c527211 */ /* 0x000fc800078408ff */
[----:B------:R-:W-:Y:S01]  /*233a0*/  LEA.HI.X.SX32 R83, R108, R2, 0x1, P2 ;  /* 0x000000026c537211 */ /* 0x000fe200010f0eff */
[----:B---3--:R-:W-:Y:S04]  /*233b0*/  STG.E.U16 [R84.64], R52 ;  /* 0x0000003454007986 */ /* 0x008fe8000c101506 */
[----:B------:R-:W0:Y:S04]  /*233c0*/  LDS.128 R84, [R86+0x7000] ;  /* 0x0070000056547984 */ /* 0x000e280000000c00 */
[----:B0-----:R-:W-:Y:S04]  /*233d0*/  STL.64 [R1+0xb98], R86 ;  /* 0x000b985601007387 */ /* 0x001fe80000100a00 */
[----:B------:R-:W-:Y:S04]  /*233e0*/  STL.64 [R1+0x1d8], R82 ;  /* 0x0001d85201007387 */ /* 0x000fe80000100a00 */
[----:B--2---:R0:W-:Y:S02]  /*233f0*/  STG.E.U16 [R114.64], R56 ;  /* 0x0000003872007986 */ /* 0x0041e4000c101506 */
[----:B0-----:R-:W-:Y:S01]  /*23400*/  MOV R114, R118 ;  /* 0x0000007600727202 */ /* 0x001fe20000000f00 */
[----:B------:R-:W-:-:S02]  /*23410*/  IMAD.MOV.U32 R115, RZ, RZ, R119 ;  /* 0x000000ffff737224 */ /* 0x000fc400078e0077 */
[----:B------:R-:W2:Y:S01]  /*23420*/  LDL.LU.64 R118, [R1+0xca0] ;  /* 0x000ca00001767983 */ /* 0x000ea20000300a00 */
[----:B------:R-:W-:Y:S01]  /*23430*/  IMAD.MOV.U32 R82, RZ, RZ, R78 ;  /* 0x000000ffff527224 */ /* 0x000fe200078e004e */
[C---:B------:R-:W-:Y:S02]  /*23440*/  LEA R78, P2, R0.reuse, R3, 0x1 ;  /* 0x00000003004e7211 */ /* 0x040fe400078408ff */
[----:B------:R-:W-:Y:S02]  /*23450*/  MOV R87, c[0x0][0x1c8] ;  /* 0x0000720000577a02 */ /* 0x000fe40000000f00 */
[----:B------:R-:W-:Y:S02]  /*23460*/  MOV R83, R79 ;  /* 0x0000004f00537202 */ /* 0x000fe40000000f00 */
[----:B------:R-:W-:Y:S01]  /*23470*/  LEA.HI.X.SX32 R79, R0, R2, 0x1, P2 ;  /* 0x00000002004f7211 */ /* 0x000fe200010f0eff */
[----:B------:R-:W-:-:S04]  /*23480*/  IMAD R108, R87, 0x2, R0 ;  /* 0x00000002576c7824 */ /* 0x000fc800078e0200 */
[----:B------:R0:W-:Y:S01]  /*23490*/  STL.64 [R1+0x1c0], R78 ;  /* 0x0001c04e01007387 */ /* 0x0001e20000100a00 */
[----:B------:R-:W-:Y:S02]  /*234a0*/  IMAD R0, R87, 0x2, R108 ;  /* 0x0000000257007824 */ /* 0x000fe400078e026c */
[----:B0-----:R-:W-:Y:S01]  /*234b0*/  IMAD.MOV.U32 R78, RZ, RZ, R50 ;  /* 0x000000ffff4e7224 */ /* 0x001fe200078e0032 */
[C---:B------:R-:W-:Y:S02]  /*234c0*/  LEA R50, P2, R108.reuse, R3, 0x1 ;  /* 0x000000036c327211 */ /* 0x040fe400078408ff */
[----:B------:R-:W-:Y:S02]  /*234d0*/  MOV R79, R74 ;  /* 0x0000004a004f7202 */ /* 0x000fe40000000f00 */
[----:B------:R-:W-:Y:S02]  /*234e0*/  MOV R74, R51 ;  /* 0x00000033004a7202 */ /* 0x000fe40000000f00 */
[----:B------:R-:W-:-:S02]  /*234f0*/  LEA.HI.X.SX32 R51, R108, R2, 0x1, P2 ;  /* 0x000000026c337211 */ /* 0x000fc400010f0eff */
[----:B------:R-:W-:-:S04]  /*23500*/  LEA R86, P2, R0, R3, 0x1 ;  /* 0x0000000300567211 */ /* 0x000fc800078408ff */
[----:B------:R-:W-:-:S05]  /*23510*/  LEA.HI.X.SX32 R87, R0, R2, 0x1, P2 ;  /* 0x0000000200577211 */ /* 0x000fca00010f0eff */
[----:B------:R-:W-:Y:S01]  /*23520*/  STL.64 [R1+0x1a0], R86 ;  /* 0x0001a05601007387 */ /* 0x000fe20000100a00 */
[----:B------:R-:W-:Y:S02]  /*23530*/  PRMT R4, R78, 0x7632, R4 ;  /* 0x000076324e047816 */ /* 0x000fe40000000004 */
[----:B------:R-:W-:Y:S02]  /*23540*/  MOV R78, R46 ;  /* 0x0000002e004e7202 */ /* 0x000fe40000000f00 */
[----:B------:R-:W-:Y:S02]  /*23550*/  PRMT R12, R12, 0x7632, R12 ;  /* 0x000076320c0c7816 */ /* 0x000fe4000000000c */
[----:B------:R-:W-:Y:S02]  /*23560*/  PRMT R16, R16, 0x7632, R16 ;  /* 0x0000763210107816 */ /* 0x000fe40000000010 */
[----:B------:R-:W-:Y:S02]  /*23570*/  PRMT R20, R20, 0x7632, R20 ;  /* 0x0000763214147816 */ /* 0x000fe40000000014 */
[----:B------:R-:W-:Y:S01]  /*23580*/  PRMT R24, R24, 0x7632, R24 ;  /* 0x0000763218187816 */ /* 0x000fe20000000018 */
[----:B--2---:R0:W-:Y:S02]  /*23590*/  STG.E.U16 [R118.64], R60 ;  /* 0x0000003c76007986 */ /* 0x0041e4000c101506 */
[----:B0-----:R-:W-:-:S02]  /*235a0*/  MOV R119, c[0x0][0x1c8] ;  /* 0x0000720000777a02 */ /* 0x001fc40000000f00 */
[----:B------:R0:W-:Y:S03]  /*235b0*/  STG.E.U16 [R122.64], R64 ;  /* 0x000000407a007986 */ /* 0x0001e6000c101506 */
[----:B------:R-:W-:-:S05]  /*235c0*/  IMAD R108, R119, 0x2, R0 ;  /* 0x00000002776c7824 */ /* 0x000fca00078e0200 */
[C---:B------:R-:W-:Y:S02]  /*235d0*/  LEA R86, P2, R108.reuse, R3, 0x1 ;  /* 0x000000036c567211 */ /* 0x040fe400078408ff */
[----:B0-----:R-:W-:Y:S02]  /*235e0*/  MOV R123, c[0x0][0x1c8] ;  /* 0x00007200007b7a02 */ /* 0x001fe40000000f00 */
[----:B------:R-:W-:-:S03]  /*235f0*/  LEA.HI.X.SX32 R87, R108, R2, 0x1, P2 ;  /* 0x000000026c577211 */ /* 0x000fc600010f0eff */
[----:B------:R-:W-:Y:S02]  /*23600*/  IMAD R0, R123, 0x2, R108 ;  /* 0x000000027b007824 */ /* 0x000fe400078e026c */
[----:B------:R0:W-:Y:S04]  /*23610*/  STL.64 [R1+0x198], R86 ;  /* 0x0001985601007387 */ /* 0x0001e80000100a00 */
[----:B------:R1:W-:Y:S01]  /*23620*/  STG.E.U16 [R106.64], R68 ;  /* 0x000000446a007986 */ /* 0x0003e2000c101506 */
[----:B0-----:R-:W-:-:S04]  /*23630*/  LEA R86, P2, R0, R3, 0x1 ;  /* 0x0000000300567211 */ /* 0x001fc800078408ff */
[----:B------:R-:W-:Y:S02]  /*23640*/  LEA.HI.X.SX32 R87, R0, R2, 0x1, P2 ;  /* 0x0000000200577211 */ /* 0x000fe400010f0eff */
[----:B-1----:R-:W-:-:S03]  /*23650*/  LEA R106, R123, R0, 0x1 ;  /* 0x000000007b6a7211 */ /* 0x002fc600078e08ff */
[----:B------:R0:W-:Y:S02]  /*23660*/  STL.64 [R1+0xd8], R86 ;  /* 0x0000d85601007387 */ /* 0x0001e40000100a00 */
[----:B------:R-:W-:Y:S01]  /*23670*/  IMAD R0, R123, 0x2, R106 ;  /* 0x000000027b007824 */ /* 0x000fe200078e026a */
[----:B0-----:R-:W-:-:S04]  /*23680*/  LEA R86, P2, R106, R3, 0x1 ;  /* 0x000000036a567211 */ /* 0x001fc800078408ff */
[----:B------:R-:W-:-:S05]  /*23690*/  LEA.HI.X.SX32 R87, R106, R2, 0x1, P2 ;  /* 0x000000026a577211 */ /* 0x000fca00010f0eff */
[----:B------:R0:W-:Y:S04]  /*236a0*/  STL.64 [R1+0xc8], R86 ;  /* 0x0000c85601007387 */ /* 0x0001e80000100a00 */
[----:B------:R1:W-:Y:S01]  /*236b0*/  STG.E.U16 [R104.64], R72 ;  /* 0x0000004868007986 */ /* 0x0003e2000c101506 */
[----:B0-----:R-:W-:-:S04]  /*236c0*/  LEA R86, P2, R0, R3, 0x1 ;  /* 0x0000000300567211 */ /* 0x001fc800078408ff */
[----:B------:R-:W-:Y:S02]  /*236d0*/  LEA.HI.X.SX32 R87, R0, R2, 0x1, P2 ;  /* 0x0000000200577211 */ /* 0x000fe400010f0eff */
[----:B-1----:R-:W-:-:S03]  /*236e0*/  LEA R104, R123, R0, 0x1 ;  /* 0x000000007b687211 */ /* 0x002fc600078e08ff */
[----:B------:R0:W-:Y:S02]  /*236f0*/  STL.64 [R1+0xc0], R86 ;  /* 0x0000c05601007387 */ /* 0x0001e40000100a00 */
[----:B------:R-:W-:Y:S01]  /*23700*/  IMAD R0, R123, 0x2, R104 ;  /* 0x000000027b007824 */ /* 0x000fe200078e0268 */
[----:B------:R-:W-:Y:S02]  /*23710*/  MOV R118, R58 ;  /* 0x0000003a00767202 */ /* 0x000fe40000000f00 */
[----:B------:R-:W-:Y:S02]  /*23720*/  MOV R58, R38 ;  /* 0x00000026003a7202 */ /* 0x000fe40000000f00 */
[----:B0-----:R-:W-:-:S04]  /*23730*/  LEA R86, P2, R104, R3, 0x1 ;  /* 0x0000000368567211 */ /* 0x001fc800078408ff */
[----:B------:R-:W-:Y:S02]  /*23740*/  LEA.HI.X.SX32 R87, R104, R2, 0x1, P2 ;  /* 0x0000000268577211 */ /* 0x000fe400010f0eff */
[C---:B------:R-:W-:Y:S02]  /*23750*/  LEA R38, P2, R0.reuse, R3, 0x1 ;  /* 0x0000000300267211 */ /* 0x040fe400078408ff */
[C---:B------:R-:W-:Y:S01]  /*23760*/  LEA R104, R123.reuse, R0, 0x1 ;  /* 0x000000007b687211 */ /* 0x040fe200078e08ff */
[----:B------:R0:W-:Y:S01]  /*23770*/  STG.E.U16 [R116.64], R76 ;  /* 0x0000004c74007986 */ /* 0x0001e2000c101506 */
[----:B------:R-:W-:Y:S02]  /*23780*/  IMAD.MOV.U32 R119, RZ, RZ, R59 ;  /* 0x000000ffff777224 */ /* 0x000fe400078e003b */
[----:B------:R-:W-:Y:S01]  /*23790*/  IMAD.MOV.U32 R59, RZ, RZ, R39 ;  /* 0x000000ffff3b7224 */ /* 0x000fe200078e0027 */
[----:B------:R1:W-:Y:S01]  /*237a0*/  STL.64 [R1+0xa8], R86 ;  /* 0x0000a85601007387 */ /* 0x0003e20000100a00 */
[----:B------:R-:W-:Y:S01]  /*237b0*/  LEA.HI.X.SX32 R39, R0, R2, 0x1, P2 ;  /* 0x0000000200277211 */ /* 0x000fe200010f0eff */
[----:B------:R-:W-:-:S02]  /*237c0*/  IMAD R0, R123, 0x2, R104 ;  /* 0x000000027b007824 */ /* 0x000fc400078e0268 */
[----:B------:R-:W-:Y:S01]  /*237d0*/  STG.E.U16 [R120.64], R80 ;  /* 0x0000005078007986 */ /* 0x000fe2000c101506 */
[----:B0-----:R-:W-:Y:S01]  /*237e0*/  MOV R116, R114 ;  /* 0x0000007200747202 */ /* 0x001fe20000000f00 */
[----:B------:R-:W-:Y:S02]  /*237f0*/  IMAD.MOV.U32 R117, RZ, RZ, R115 ;  /* 0x000000ffff757224 */ /* 0x000fe400078e0073 */
[----:B-1----:R-:W-:Y:S02]  /*23800*/  IMAD.MOV.U32 R86, RZ, RZ, R82 ;  /* 0x000000ffff567224 */ /* 0x002fe400078e0052 */
[----:B------:R-:W-:Y:S01]  /*23810*/  IMAD.MOV.U32 R82, RZ, RZ, R42 ;  /* 0x000000ffff527224 */ /* 0x000fe200078e002a */
[C---:B------:R-:W-:Y:S01]  /*23820*/  LEA R42, P2, R104.reuse, R3, 0x1 ;  /* 0x00000003682a7211 */ /* 0x040fe200078408ff */
[----:B------:R-:W-:Y:S01]  /*23830*/  STG.E.U16 [R124.64], R84 ;  /* 0x000000547c007986 */ /* 0x000fe2000c101506 */
[----:B------:R-:W-:Y:S02]  /*23840*/  MOV R115, R43 ;  /* 0x0000002b00737202 */ /* 0x000fe40000000f00 */
[----:B------:R-:W-:Y:S01]  /*23850*/  LEA.HI.X.SX32 R43, R104, R2, 0x1, P2 ;  /* 0x00000002682b7211 */ /* 0x000fe200010f0eff */
[----:B------:R0:W-:Y:S01]  /*23860*/  STG.E.U16 [R116.64], R4 ;  /* 0x0000000474007986 */ /* 0x0001e2000c101506 */
[----:B------:R-:W-:-:S02]  /*23870*/  LEA R46, P2, R0, R3, 0x1 ;  /* 0x00000003002e7211 */ /* 0x000fc400078408ff */
[----:B------:R-:W-:Y:S02]  /*23880*/  LEA R104, R123, R0, 0x1 ;  /* 0x000000007b687211 */ /* 0x000fe400078e08ff */
[----:B0-----:R-:W-:Y:S01]  /*23890*/  PRMT R4, R79, 0x7632, R4 ;  /* 0x000076324f047816 */ /* 0x001fe20000000004 */
[----:B------:R-:W-:Y:S01]  /*238a0*/  IMAD.MOV.U32 R79, RZ, RZ, R47 ;  /* 0x000000ffff4f7224 */ /* 0x000fe200078e002f */
[----:B------:R-:W-:Y:S01]  /*238b0*/  LEA.HI.X.SX32 R47, R0, R2, 0x1, P2 ;  /* 0x00000002002f7211 */ /* 0x000fe200010f0eff */
[----:B------:R-:W-:Y:S02]  /*238c0*/  IMAD R0, R123, 0x2, R104 ;  /* 0x000000027b007824 */ /* 0x000fe400078e0268 */
[----:B------:R0:W-:Y:S01]  /*238d0*/  STG.E.U16 [R54.64], R4 ;  /* 0x0000000436007986 */ /* 0x0001e2000c101506 */
[----:B------:R-:W-:Y:S02]  /*238e0*/  MOV R87, R83 ;  /* 0x0000005300577202 */ /* 0x000fe40000000f00 */
[----:B------:R-:W-:-:S02]  /*238f0*/  MOV R83, R71 ;  /* 0x0000004700537202 */ /* 0x000fc40000000f00 */
[-C--:B0-----:R-:W-:Y:S02]  /*23900*/  LEA R54, P2, R104, R3.reuse, 0x1 ;  /* 0x0000000368367211 */ /* 0x081fe400078408ff */
[----:B------:R-:W-:Y:S02]  /*23910*/  PRMT R4, R70, 0x7632, R4 ;  /* 0x0000763246047816 */ /* 0x000fe40000000004 */
[-C--:B------:R-:W-:Y:S01]  /*23920*/  LEA.HI.X.SX32 R55, R104, R2.reuse, 0x1, P2 ;  /* 0x0000000268377211 */ /* 0x080fe200010f0eff */
[C---:B------:R-:W-:Y:S01]  /*23930*/  IMAD R104, R123.reuse, 0x2, R0 ;  /* 0x000000027b687824 */ /* 0x040fe200078e0200 */
[C---:B------:R-:W-:Y:S01]  /*23940*/  LEA R70, P2, R0.reuse, R3, 0x1 ;  /* 0x0000000300467211 */ /* 0x040fe200078408ff */
[----:B------:R0:W-:Y:S03]  /*23950*/  STG.E.U16 [R118.64], R4 ;  /* 0x0000000476007986 */ /* 0x0001e6000c101506 */
[----:B------:R-:W-:Y:S01]  /*23960*/  LEA.HI.X.SX32 R71, R0, R2, 0x1, P2 ;  /* 0x0000000200477211 */ /* 0x000fe200010f0eff */
[----:B------:R-:W-:Y:S01]  /*23970*/  IMAD R0, R123, 0x2, R104 ;  /* 0x000000027b007824 */ /* 0x000fe200078e0268 */
[----:B0-----:R-:W-:-:S02]  /*23980*/  PRMT R4, R58, 0x7632, R4 ;  /* 0x000076323a047816 */ /* 0x001fc40000000004 */
[C---:B------:R-:W-:Y:S02]  /*23990*/  LEA R58, P2, R104.reuse, R3, 0x1 ;  /* 0x00000003683a7211 */ /* 0x040fe400078408ff */
[----:B------:R-:W-:Y:S01]  /*239a0*/  MOV R119, R59 ;  /* 0x0000003b00777202 */ /* 0x000fe20000000f00 */
[----:B------:R0:W-:Y:S01]  /*239b0*/  STG.E.U16 [R62.64], R4 ;  /* 0x000000043e007986 */ /* 0x0001e2000c101506 */
[----:B------:R-:W-:Y:S02]  /*239c0*/  LEA.HI.X.SX32 R59, R104, R2, 0x1, P2 ;  /* 0x00000002683b7211 */ /* 0x000fe400010f0eff */
[----:B------:R-:W-:Y:S01]  /*239d0*/  LEA R104, R123, R0, 0x1 ;  /* 0x000000007b687211 */ /* 0x000fe200078e08ff */
[----:B------:R-:W-:Y:S01]  /*239e0*/  IMAD.MOV.U32 R114, RZ, RZ, R66 ;  /* 0x000000ffff727224 */ /* 0x000fe200078e0042 */
[----:B0-----:R-:W-:Y:S02]  /*239f0*/  LEA R62, P2, R0, R3, 0x1 ;  /* 0x00000003003e7211 */ /* 0x001fe400078408ff */
[----:B------:R-:W-:-:S02]  /*23a00*/  PRMT R4, R115, 0x7632, R4 ;  /* 0x0000763273047816 */ /* 0x000fc40000000004 */
[----:B------:R-:W-:Y:S01]  /*23a10*/  LEA.HI.X.SX32 R63, R0, R2, 0x1, P2 ;  /* 0x00000002003f7211 */ /* 0x000fe200010f0eff */
[----:B------:R-:W-:Y:S01]  /*23a20*/  IMAD R0, R123, 0x2, R104 ;  /* 0x000000027b007824 */ /* 0x000fe200078e0268 */
[C---:B------:R-:W-:Y:S01]  /*23a30*/  LEA R66, P2, R104.reuse, R3, 0x1 ;  /* 0x0000000368427211 */ /* 0x040fe200078408ff */
[----:B------:R0:W-:Y:S01]  /*23a40*/  STG.E.U16 [R102.64], R4 ;  /* 0x0000000466007986 */ /* 0x0001e2000c101506 */
[----:B------:R-:W-:Y:S02]  /*23a50*/  MOV R115, R67 ;  /* 0x0000004300737202 */ /* 0x000fe40000000f00 */
[----:B------:R-:W-:Y:S02]  /*23a60*/  MOV R107, R74 ;  /* 0x0000004a006b7202 */ /* 0x000fe40000000f00 */
[----:B------:R-:W-:Y:S02]  /*23a70*/  LEA.HI.X.SX32 R67, R104, R2, 0x1, P2 ;  /* 0x0000000268437211 */ /* 0x000fe400010f0eff */
[----:B------:R-:W-:-:S02]  /*23a80*/  LEA R74, P2, R0, R3, 0x1 ;  /* 0x00000003004a7211 */ /* 0x000fc400078408ff */
[----:B0-----:R-:W-:Y:S01]  /*23a90*/  PRMT R4, R109, 0x7632, R4 ;  /* 0x000076326d047816 */ /* 0x001fe20000000004 */
[----:B------:R-:W-:Y:S01]  /*23aa0*/  IMAD R102, R123, 0x2, R0 ;  /* 0x000000027b667824 */ /* 0x000fe200078e0200 */
[----:B------:R-:W-:Y:S02]  /*23ab0*/  MOV R122, R75 ;  /* 0x0000004b007a7202 */ /* 0x000fe40000000f00 */
[----:B------:R-:W-:Y:S01]  /*23ac0*/  MOV R108, R78 ;  /* 0x0000004e006c7202 */ /* 0x000fe20000000f00 */
[----:B------:R0:W-:Y:S01]  /*23ad0*/  STG.E.U16 [R100.64], R4 ;  /* 0x0000000464007986 */ /* 0x0001e2000c101506 */
[-C--:B------:R-:W-:Y:S02]  /*23ae0*/  LEA.HI.X.SX32 R75, R0, R2.reuse, 0x1, P2 ;  /* 0x00000002004b7211 */ /* 0x080fe400010f0eff */
[C---:B------:R-:W-:Y:S01]  /*23af0*/  LEA R78, P2, R102.reuse, R3, 0x1 ;  /* 0x00000003664e7211 */ /* 0x040fe200078408ff */
[----:B------:R-:W-:Y:S02]  /*23b00*/  IMAD.MOV.U32 R109, RZ, RZ, R79 ;  /* 0x000000ffff6d7224 */ /* 0x000fe400078e004f */
[----:B------:R-:W-:Y:S01]  /*23b10*/  IMAD.MOV.U32 R105, RZ, RZ, R82 ;  /* 0x000000ffff697224 */ /* 0x000fe200078e0052 */
[----:B------:R-:W-:-:S02]  /*23b20*/  LEA.HI.X.SX32 R79, R102, R2, 0x1, P2 ;  /* 0x00000002664f7211 */ /* 0x000fc400010f0eff */
[----:B0-----:R-:W-:Y:S02]  /*23b30*/  LEA R100, R123, R102, 0x1 ;  /* 0x000000667b647211 */ /* 0x001fe400078e08ff */
[----:B------:R-:W-:Y:S02]  /*23b40*/  PRMT R4, R83, 0x7632, R4 ;  /* 0x0000763253047816 */ /* 0x000fe40000000004 */
[CC--:B------:R-:W-:Y:S01]  /*23b50*/  LEA R82, P2, R100.reuse, R3.reuse, 0x1 ;  /* 0x0000000364527211 */ /* 0x0c0fe200078408ff */
[----:B------:R-:W-:Y:S01]  /*23b60*/  IMAD R0, R123, 0x2, R100 ;  /* 0x000000027b007824 */ /* 0x000fe200078e0264 */
[----:B------:R-:W-:Y:S01]  /*23b70*/  MOV R118, R86 ;  /* 0x0000005600767202 */ /* 0x000fe20000000f00 */
[----:B------:R0:W-:Y:S01]  /*23b80*/  STG.E.U16 [R98.64], R4 ;  /* 0x0000000462007986 */ /* 0x0001e2000c101506 */
[----:B------:R-:W-:Y:S02]  /*23b90*/  LEA.HI.X.SX32 R83, R100, R2, 0x1, P2 ;  /* 0x0000000264537211 */ /* 0x000fe400010f0eff */
[----:B------:R-:W-:-:S02]  /*23ba0*/  LEA R86, P2, R0, R3, 0x1 ;  /* 0x0000000300567211 */ /* 0x000fc400078408ff */
[----:B0-----:R-:W-:Y:S02]  /*23bb0*/  LEA R98, R123, R0, 0x1 ;  /* 0x000000007b627211 */ /* 0x001fe400078e08ff */
[----:B------:R-:W-:Y:S01]  /*23bc0*/  PRMT R4, R119, 0x7632, R4 ;  /* 0x0000763277047816 */ /* 0x000fe20000000004 */
[----:B------:R-:W-:Y:S01]  /*23bd0*/  IMAD.MOV.U32 R119, RZ, RZ, R87 ;  /* 0x000000ffff777224 */ /* 0x000fe200078e0057 */
[-C--:B------:R-:W-:Y:S01]  /*23be0*/  LEA.HI.X.SX32 R87, R0, R2.reuse, 0x1, P2 ;  /* 0x0000000200577211 */ /* 0x080fe200010f0eff */
[----:B------:R-:W-:Y:S01]  /*23bf0*/  IMAD R0, R123, 0x2, R98 ;  /* 0x000000027b007824 */ /* 0x000fe200078e0262 */
[C---:B------:R-:W-:Y:S01]  /*23c00*/  LEA R102, P2, R98.reuse, R3, 0x1 ;  /* 0x0000000362667211 */ /* 0x040fe200078408ff */
[----:B------:R0:W-:Y:S03]  /*23c10*/  STG.E.U16 [R96.64], R4 ;  /* 0x0000000460007986 */ /* 0x0001e6000c101506 */
[----:B------:R-:W-:-:S02]  /*23c20*/  LEA.HI.X.SX32 R103, R98, R2, 0x1, P2 ;  /* 0x0000000262677211 */ /* 0x000fc400010f0eff */
[CC--:B------:R-:W-:Y:S02]  /*23c30*/  LEA R98, P2, R0.reuse, R3.reuse, 0x1 ;  /* 0x0000000300627211 */ /* 0x0c0fe400078408ff */
[----:B0-----:R-:W-:Y:S02]  /*23c40*/  PRMT R4, R105, 0x7632, R4 ;  /* 0x0000763269047816 */ /* 0x001fe40000000004 */
[C---:B------:R-:W-:Y:S02]  /*23c50*/  LEA R96, R123.reuse, R0, 0x1 ;  /* 0x000000007b607211 */ /* 0x040fe400078e08ff */
[----:B------:R-:W-:Y:S01]  /*23c60*/  LEA.HI.X.SX32 R99, R0, R2, 0x1, P2 ;  /* 0x0000000200637211 */ /* 0x000fe200010f0eff */
[----:B------:R0:W-:Y:S02]  /*23c70*/  STG.E.U16 [R94.64], R4 ;  /* 0x000000045e007986 */ /* 0x0001e4000c101506 */
[----:B------:R-:W-:Y:S02]  /*23c80*/  IMAD R0, R123, 0x2, R96 ;  /* 0x000000027b007824 */ /* 0x000fe400078e0260 */
[----:B------:R-:W-:Y:S01]  /*23c90*/  STL.64 [R1+0x18], R102 ;  /* 0x0000186601007387 */ /* 0x000fe20000100a00 */
[----:B0-----:R-:W-:-:S04]  /*23ca0*/  LEA R94, P2, R96, R3, 0x1 ;  /* 0x00000003605e7211 */ /* 0x001fc800078408ff */
[----:B------:R-:W-:Y:S01]  /*23cb0*/  LEA.HI.X.SX32 R95, R96, R2, 0x1, P2 ;  /* 0x00000002605f7211 */ /* 0x000fe200010f0eff */
[----:B------:R-:W-:Y:S01]  /*23cc0*/  STL.64 [R1+0x50], R98 ;  /* 0x0000506201007387 */ /* 0x000fe20000100a00 */
[----:B------:R-:W-:-:S03]  /*23cd0*/  PRMT R4, R107, 0x7632, R4 ;  /* 0x000076326b047816 */ /* 0x000fc60000000004 */
[----:B------:R0:W-:Y:S04]  /*23ce0*/  STL.64 [R1+0x30], R94 ;  /* 0x0000305e01007387 */ /* 0x0001e80000100a00 */
[----:B------:R1:W-:Y:S01]  /*23cf0*/  STG.E.U16 [R92.64], R4 ;  /* 0x000000045c007986 */ /* 0x0003e2000c101506 */
[----:B0-----:R-:W-:-:S04]  /*23d00*/  LEA R94, P2, R0, R3, 0x1 ;  /* 0x00000003005e7211 */ /* 0x001fc800078408ff */
[----:B------:R-:W-:Y:S02]  /*23d10*/  LEA.HI.X.SX32 R95, R0, R2, 0x1, P2 ;  /* 0x00000002005f7211 */ /* 0x000fe400010f0eff */
[C---:B-1----:R-:W-:Y:S02]  /*23d20*/  LEA R92, R123.reuse, R0, 0x1 ;  /* 0x000000007b5c7211 */ /* 0x042fe400078e08ff */
[----:B------:R-:W-:Y:S01]  /*23d30*/  PRMT R4, R122, 0x7632, R4 ;  /* 0x000076327a047816 */ /* 0x000fe20000000004 */
[----:B------:R0:W-:Y:S02]  /*23d40*/  STL.64 [R1+0x28], R94 ;  /* 0x0000285e01007387 */ /* 0x0001e40000100a00 */
[----:B------:R-:W-:Y:S02]  /*23d50*/  IMAD R0, R123, 0x2, R92 ;  /* 0x000000027b007824 */ /* 0x000fe400078e025c */
[----:B------:R1:W-:Y:S01]  /*23d60*/  STG.E.U16 [R88.64], R4 ;  /* 0x0000000458007986 */ /* 0x0003e2000c101506 */
[----:B0-----:R-:W-:-:S04]  /*23d70*/  LEA R94, P2, R92, R3, 0x1 ;  /* 0x000000035c5e7211 */ /* 0x001fc800078408ff */
[-C--:B------:R-:W-:Y:S02]  /*23d80*/  LEA.HI.X.SX32 R95, R92, R2.reuse, 0x1, P2 ;  /* 0x000000025c5f7211 */ /* 0x080fe400010f0eff */
[-C--:B-1----:R-:W-:Y:S02]  /*23d90*/  LEA R88, P2, R0, R3.reuse, 0x1 ;  /* 0x0000000300587211 */ /* 0x082fe400078408ff */
[----:B------:R-:W-:Y:S02]  /*23da0*/  PRMT R8, R4, 0x7632, R8 ;  /* 0x0000763204087816 */ /* 0x000fe40000000008 */
[----:B------:R-:W-:Y:S02]  /*23db0*/  LEA.HI.X.SX32 R89, R0, R2, 0x1, P2 ;  /* 0x0000000200597211 */ /* 0x000fe400010f0eff */
[C---:B------:R-:W-:Y:S01]  /*23dc0*/  LEA R4, R123.reuse, R0, 0x1 ;  /* 0x000000007b047211 */ /* 0x040fe200078e08ff */
[----:B------:R-:W-:Y:S04]  /*23dd0*/  STL.64 [R1+0x48], R94 ;  /* 0x0000485e01007387 */ /* 0x000fe80000100a00 */
[----:B------:R0:W-:Y:S01]  /*23de0*/  STL.64 [R1+0x38], R88 ;  /* 0x0000385801007387 */ /* 0x0001e20000100a00 */
[----:B------:R-:W-:Y:S01]  /*23df0*/  IMAD R0, R123, 0x2, R4 ;  /* 0x000000027b007824 */ /* 0x000fe200078e0204 */
[----:B0-----:R-:W-:-:S04]  /*23e00*/  LEA R88, P2, R4, R3, 0x1 ;  /* 0x0000000304587211 */ /* 0x001fc800078408ff */
[----:B------:R-:W-:Y:S01]  /*23e10*/  LEA.HI.X.SX32 R89, R4, R2, 0x1, P2 ;  /* 0x0000000204597211 */ /* 0x000fe200010f0eff */
[----:B------:R0:W-:Y:S04]  /*23e20*/  STG.E.U16 [R90.64], R8 ;  /* 0x000000085a007986 */ /* 0x0001e8000c101506 */
[----:B------:R1:W-:Y:S01]  /*23e30*/  STL.64 [R1+0x40], R88 ;  /* 0x0000405801007387 */ /* 0x0003e20000100a00 */
[----:B------:R-:W-:Y:S02]  /*23e40*/  LEA R4, R123, R0, 0x1 ;  /* 0x000000007b047211 */ /* 0x000fe400078e08ff */
[----:B0-----:R-:W-:Y:S02]  /*23e50*/  PRMT R8, R8, 0x7632, R8 ;  /* 0x0000763208087816 */ /* 0x001fe40000000008 */
[----:B-1----:R-:W-:-:S04]  /*23e60*/  LEA R88, P2, R0, R3, 0x1 ;  /* 0x0000000300587211 */ /* 0x002fc800078408ff */
[----:B------:R-:W-:Y:S01]  /*23e70*/  LEA.HI.X.SX32 R89, R0, R2, 0x1, P2 ;  /* 0x0000000200597211 */ /* 0x000fe200010f0eff */
[----:B------:R-:W-:Y:S01]  /*23e80*/  STG.E.U16 [R110.64], R8 ;  /* 0x000000086e007986 */ /* 0x000fe2000c101506 */
[----:B------:R-:W-:-:S03]  /*23e90*/  IMAD R0, R123, 0x2, R4 ;  /* 0x000000027b007824 */ /* 0x000fc600078e0204 */
[----:B------:R0:W-:Y:S04]  /*23ea0*/  STL.64 [R1+0x8], R88 ;  /* 0x0000085801007387 */ /* 0x0001e80000100a00 */
[----:B------:R1:W-:Y:S04]  /*23eb0*/  STG.E.U16 [R112.64], R12 ;  /* 0x0000000c70007986 */ /* 0x0003e8000c101506 */
[----:B------:R-:W2:Y:S01]  /*23ec0*/  LDL.LU.64 R104, [R1+0x190] ;  /* 0x0001900001687983 */ /* 0x000ea20000300a00 */
[----:B0-----:R-:W-:Y:S02]  /*23ed0*/  LEA R88, P2, R4, R3, 0x1 ;  /* 0x0000000304587211 */ /* 0x001fe400078408ff */
[----:B-1----:R-:W-:-:S02]  /*23ee0*/  MOV R12, c[0x0][0x1c8] ;  /* 0x00007200000c7a02 */ /* 0x002fc40000000f00 */
[----:B------:R-:W-:Y:S02]  /*23ef0*/  LEA.HI.X.SX32 R89, R4, R2, 0x1, P2 ;  /* 0x0000000204597211 */ /* 0x000fe400010f0eff */
[----:B------:R-:W-:Y:S01]  /*23f00*/  LEA R124, P2, R0, R3, 0x1 ;  /* 0x00000003007c7211 */ /* 0x000fe200078408ff */
[----:B------:R-:W-:-:S03]  /*23f10*/  IMAD R4, R12, 0x2, R0 ;  /* 0x000000020c047824 */ /* 0x000fc600078e0200 */
[----:B------:R-:W-:Y:S02]  /*23f20*/  LEA.HI.X.SX32 R125, R0, R2, 0x1, P2 ;  /* 0x00000002007d7211 */ /* 0x000fe400010f0eff */
[-C--:B------:R-:W-:Y:S02]  /*23f30*/  LEA R122, P2, R4, R3.reuse, 0x1 ;  /* 0x00000003047a7211 */ /* 0x080fe400078408ff */
[----:B------:R-:W-:Y:S01]  /*23f40*/  LEA R0, R12, R4, 0x1 ;  /* 0x000000040c007211 */ /* 0x000fe200078e08ff */
[----:B------:R-:W-:Y:S01]  /*23f50*/  STL.64 [R1], R88 ;  /* 0x0000005801007387 */ /* 0x000fe20000100a00 */
[----:B------:R-:W-:Y:S02]  /*23f60*/  LEA.HI.X.SX32 R123, R4, R2, 0x1, P2 ;  /* 0x00000002047b7211 */ /* 0x000fe400010f0eff */
[----:B------:R-:W-:Y:S01]  /*23f70*/  LEA R120, P2, R0, R3, 0x1 ;  /* 0x0000000300787211 */ /* 0x000fe200078408ff */
[----:B------:R-:W-:Y:S01]  /*23f80*/  STL.64 [R1+0xc78], R124 ;  /* 0x000c787c01007387 */ /* 0x000fe20000100a00 */
[----:B------:R-:W-:-:S03]  /*23f90*/  IMAD R4, R12, 0x2, R0 ;  /* 0x000000020c047824 */ /* 0x000fc600078e0200 */
[----:B------:R0:W-:Y:S01]  /*23fa0*/  STG.E.U16 [R108.64], R16 ;  /* 0x000000106c007986 */ /* 0x0001e2000c101506 */
[----:B------:R-:W-:Y:S02]  /*23fb0*/  LEA.HI.X.SX32 R121, R0, R2, 0x1, P2 ;  /* 0x0000000200797211 */ /* 0x000fe400010f0eff */
[----:B------:R-:W-:Y:S01]  /*23fc0*/  LEA R0, R12, R4, 0x1 ;  /* 0x000000040c007211 */ /* 0x000fe200078e08ff */
[----:B------:R1:W-:Y:S04]  /*23fd0*/  STG.E.U16 [R118.64], R20 ;  /* 0x0000001476007986 */ /* 0x0003e8000c101506 */
[----:B0-----:R-:W3:Y:S04]  /*23fe0*/  LDL.LU.64 R108, [R1+0x1b0] ;  /* 0x0001b000016c7983 */ /* 0x001ee80000300a00 */
[----:B------:R-:W-:Y:S01]  /*23ff0*/  STL.64 [R1+0xc80], R122 ;  /* 0x000c807a01007387 */ /* 0x000fe20000100a00 */
[----:B-1----:R-:W-:-:S03]  /*24000*/  LEA R118, P2, R4, R3, 0x1 ;  /* 0x0000000304767211 */ /* 0x002fc600078408ff */
[----:B------:R-:W4:Y:S01]  /*24010*/  LDL.LU.64 R106, [R1+0x1a8] ;  /* 0x0001a800016a7983 */ /* 0x000f220000300a00 */
[-C--:B------:R-:W-:Y:S01]  /*24020*/  LEA.HI.X.SX32 R119, R4, R2.reuse, 0x1, P2 ;  /* 0x0000000204777211 */ /* 0x080fe200010f0eff */
[----:B------:R-:W-:Y:S01]  /*24030*/  IMAD R4, R12, 0x2, R0 ;  /* 0x000000020c047824 */ /* 0x000fe200078e0200 */
[C---:B------:R-:W-:Y:S01]  /*24040*/  LEA R116, P2, R0.reuse, R3, 0x1 ;  /* 0x0000000300747211 */ /* 0x040fe200078408ff */
[----:B------:R-:W-:Y:S03]  /*24050*/  STL.64 [R1+0xc70], R120 ;  /* 0x000c707801007387 */ /* 0x000fe60000100a00 */
[----:B------:R-:W-:Y:S01]  /*24060*/  LEA.HI.X.SX32 R117, R0, R2, 0x1, P2 ;  /* 0x0000000200757211 */ /* 0x000fe200010f0eff */
[----:B------:R-:W-:Y:S01]  /*24070*/  STL.64 [R1+0xc68], R118 ;  /* 0x000c687601007387 */ /* 0x000fe20000100a00 */
[----:B------:R-:W-:-:S03]  /*24080*/  LEA R0, R12, R4, 0x1 ;  /* 0x000000040c007211 */ /* 0x000fc600078e08ff */
[----:B------:R0:W-:Y:S04]  /*24090*/  STG.E.U16 [R114.64], R24 ;  /* 0x0000001872007986 */ /* 0x0001e8000c101506 */
[----:B------:R-:W4:Y:S04]  /*240a0*/  LDL.LU.64 R102, [R1+0x1d0] ;  /* 0x0001d00001667983 */ /* 0x000f280000300a00 */
[----:B------:R-:W-:Y:S01]  /*240b0*/  STL.64 [R1+0xc60], R116 ;  /* 0x000c607401007387 */ /* 0x000fe20000100a00 */
[----:B0-----:R-:W-:-:S03]  /*240c0*/  LEA R114, P2, R4, R3, 0x1 ;  /* 0x0000000304727211 */ /* 0x001fc600078408ff */
[----:B------:R-:W4:Y:S01]  /*240d0*/  LDL.LU.64 R100, [R1+0x1c8] ;  /* 0x0001c80001647983 */ /* 0x000f220000300a00 */
[----:B------:R-:W-:Y:S01]  /*240e0*/  LEA.HI.X.SX32 R115, R4, R2, 0x1, P2 ;  /* 0x0000000204737211 */ /* 0x000fe200010f0eff */
[----:B------:R-:W-:Y:S01]  /*240f0*/  IMAD R4, R12, 0x2, R0 ;  /* 0x000000020c047824 */ /* 0x000fe200078e0200 */
[----:B------:R-:W-:-:S04]  /*24100*/  LEA R112, P2, R0, R3, 0x1 ;  /* 0x0000000300707211 */ /* 0x000fc800078408ff */
[-C--:B------:R-:W-:Y:S02]  /*24110*/  LEA.HI.X.SX32 R113, R0, R2.reuse, 0x1, P2 ;  /* 0x0000000200717211 */ /* 0x080fe400010f0eff */
[C---:B------:R-:W-:Y:S01]  /*24120*/  LEA R110, P2, R4.reuse, R3, 0x1 ;  /* 0x00000003046e7211 */ /* 0x040fe200078408ff */
[----:B------:R-:W-:Y:S03]  /*24130*/  STL.64 [R1+0xc50], R114 ;  /* 0x000c507201007387 */ /* 0x000fe60000100a00 */
[----:B------:R-:W-:Y:S01]  /*24140*/  LEA.HI.X.SX32 R111, R4, R2, 0x1, P2 ;  /* 0x00000002046f7211 */ /* 0x000fe200010f0eff */
[----:B------:R-:W-:Y:S04]  /*24150*/  STL.64 [R1+0xc58], R112 ;  /* 0x000c587001007387 */ /* 0x000fe80000100a00 */
[----:B------:R-:W4:Y:S04]  /*24160*/  LDL.LU.64 R96, [R1+0x1e8] ;  /* 0x0001e80001607983 */ /* 0x000f280000300a00 */
[----:B------:R-:W-:Y:S04]  /*24170*/  STL.64 [R1+0xc40], R110 ;  /* 0x000c406e01007387 */ /* 0x000fe80000100a00 */
[----:B------:R-:W4:Y:S01]  /*24180*/  LDL.LU.64 R94, [R1+0x1f8] ;  /* 0x0001f800015e7983 */ /* 0x000f220000300a00 */
[----:B------:R-:W-:-:S02]  /*24190*/  PRMT R28, R28, 0x7632, R28 ;  /* 0x000076321c1c7816 */ /* 0x000fc4000000001c */
[----:B------:R-:W-:Y:S02]  /*241a0*/  PRMT R32, R32, 0x7632, R32 ;  /* 0x0000763220207816 */ /* 0x000fe40000000020 */
[----:B------:R-:W-:Y:S02]  /*241b0*/  LEA R0, R12, R4, 0x1 ;  /* 0x000000040c007211 */ /* 0x000fe400078e08ff */
[----:B------:R-:W-:-:S03]  /*241c0*/  PRMT R36, R36, 0x7632, R36 ;  /* 0x0000763224247816 */ /* 0x000fc60000000024 */
[----:B------:R-:W-:Y:S01]  /*241d0*/  IMAD R4, R12, 0x2, R0 ;  /* 0x000000020c047824 */ /* 0x000fe200078e0200 */
[----:B------:R-:W-:Y:S02]  /*241e0*/  PRMT R40, R40, 0x7632, R40 ;  /* 0x0000763228287816 */ /* 0x000fe40000000028 */
[----:B------:R-:W-:Y:S02]  /*241f0*/  PRMT R44, R44, 0x7632, R44 ;  /* 0x000076322c2c7816 */ /* 0x000fe4000000002c */
[----:B------:R-:W-:Y:S02]  /*24200*/  PRMT R48, R48, 0x7632, R48 ;  /* 0x0000763230307816 */ /* 0x000fe40000000030 */
[----:B------:R-:W-:Y:S01]  /*24210*/  PRMT R52, R52, 0x7632, R52 ;  /* 0x0000763234347816 */ /* 0x000fe20000000034 */
[----:B--2---:R-:W-:Y:S04]  /*24220*/  STG.E.U16 [R104.64], R28 ;  /* 0x0000001c68007986 */ /* 0x004fe8000c101506 */
[----:B---3--:R0:W-:Y:S04]  /*24230*/  STG.E.U16 [R108.64], R32 ;  /* 0x000000206c007986 */ /* 0x0081e8000c101506 */
[----:B----4-:R1:W-:Y:S01]  /*24240*/  STG.E.U16 [R106.64], R36 ;  /* 0x000000246a007986 */ /* 0x0103e2000c101506 */
[----:B0-----:R-:W-:-:S04]  /*24250*/  LEA R108, P2, R0, R3, 0x1 ;  /* 0x00000003006c7211 */ /* 0x001fc800078408ff */
[----:B------:R-:W-:Y:S02]  /*24260*/  LEA.HI.X.SX32 R109, R0, R2, 0x1, P2 ;  /* 0x00000002006d7211 */ /* 0x000fe400010f0eff */
[----:B------:R-:W-:Y:S02]  /*24270*/  LEA R0, R12, R4, 0x1 ;  /* 0x000000040c007211 */ /* 0x000fe400078e08ff */
[----:B-1----:R-:W-:-:S04]  /*24280*/  LEA R106, P2, R4, R3, 0x1 ;  /* 0x00000003046a7211 */ /* 0x002fc800078408ff */
[-C--:B------:R-:W-:Y:S01]  /*24290*/  LEA.HI.X.SX32 R107, R4, R2.reuse, 0x1, P2 ;  /* 0x00000002046b7211 */ /* 0x080fe200010f0eff */
[----:B------:R-:W-:Y:S01]  /*242a0*/  IMAD R4, R12, 0x2, R0 ;  /* 0x000000020c047824 */ /* 0x000fe200078e0200 */
[CC--:B------:R-:W-:Y:S01]  /*242b0*/  LEA R104, P2, R0.reuse, R3.reuse, 0x1 ;  /* 0x0000000300687211 */ /* 0x0c0fe200078408ff */
[----:B------:R0:W-:Y:S03]  /*242c0*/  STG.E.U16 [R102.64], R40 ;  /* 0x0000002866007986 */ /* 0x0001e6000c101506 */
[----:B------:R-:W-:Y:S02]  /*242d0*/  LEA.HI.X.SX32 R105, R0, R2, 0x1, P2 ;  /* 0x0000000200697211 */ /* 0x000fe400010f0eff */
[----:B------:R-:W-:Y:S01]  /*242e0*/  LEA R0, R12, R4, 0x1 ;  /* 0x000000040c007211 */ /* 0x000fe200078e08ff */
[----:B------:R1:W-:Y:S01]  /*242f0*/  STG.E.U16 [R100.64], R44 ;  /* 0x0000002c64007986 */ /* 0x0003e2000c101506 */
[----:B0-----:R-:W-:-:S04]  /*24300*/  LEA R102, P2, R4, R3, 0x1 ;  /* 0x0000000304667211 */ /* 0x001fc800078408ff */
[----:B------:R-:W-:Y:S01]  /*24310*/  LEA.HI.X.SX32 R103, R4, R2, 0x1, P2 ;  /* 0x0000000204677211 */ /* 0x000fe200010f0eff */
[----:B------:R-:W-:Y:S01]  /*24320*/  IMAD R4, R12, 0x2, R0 ;  /* 0x000000020c047824 */ /* 0x000fe200078e0200 */
[----:B-1----:R-:W-:-:S04]  /*24330*/  LEA R100, P2, R0, R3, 0x1 ;  /* 0x0000000300647211 */ /* 0x002fc800078408ff */
[----:B------:R-:W-:Y:S02]  /*24340*/  LEA.HI.X.SX32 R101, R0, R2, 0x1, P2 ;  /* 0x0000000200657211 */ /* 0x000fe400010f0eff */
[----:B------:R-:W-:Y:S02]  /*24350*/  LEA R98, P2, R4, R3, 0x1 ;  /* 0x0000000304627211 */ /* 0x000fe400078408ff */
[----:B------:R-:W-:Y:S01]  /*24360*/  LEA R0, R12, R4, 0x1 ;  /* 0x000000040c007211 */ /* 0x000fe200078e08ff */
[----:B------:R0:W-:Y:S01]  /*24370*/  STG.E.U16 [R96.64], R48 ;  /* 0x0000003060007986 */ /* 0x0001e2000c101506 */
[----:B------:R-:W-:-:S03]  /*24380*/  LEA.HI.X.SX32 R99, R4, R2, 0x1, P2 ;  /* 0x0000000204637211 */ /* 0x000fc600010f0eff */
[----:B------:R-:W-:Y:S01]  /*24390*/  IMAD R4, R12, 0x2, R0 ;  /* 0x000000020c047824 */ /* 0x000fe200078e0200 */
[----:B------:R1:W-:Y:S01]  /*243a0*/  STG.E.U16 [R94.64], R52 ;  /* 0x000000345e007986 */ /* 0x0003e2000c101506 */
[----:B0-----:R-:W-:-:S03]  /*243b0*/  LEA R96, P2, R0, R3, 0x1 ;  /* 0x0000000300607211 */ /* 0x001fc600078408ff */
[----:B------:R-:W-:Y:S01]  /*243c0*/  STL.64 [R1+0xc48], R108 ;  /* 0x000c486c01007387 */ /* 0x000fe20000100a00 */
[-C--:B------:R-:W-:Y:S02]  /*243d0*/  LEA.HI.X.SX32 R97, R0, R2.reuse, 0x1, P2 ;  /* 0x0000000200617211 */ /* 0x080fe400010f0eff */
[C---:B-1----:R-:W-:Y:S01]  /*243e0*/  LEA R94, P2, R4.reuse, R3, 0x1 ;  /* 0x00000003045e7211 */ /* 0x042fe200078408ff */
[----:B------:R-:W-:Y:S03]  /*243f0*/  STL.64 [R1+0xc28], R106 ;  /* 0x000c286a01007387 */ /* 0x000fe60000100a00 */
[----:B------:R-:W-:Y:S01]  /*24400*/  LEA.HI.X.SX32 R95, R4, R2, 0x1, P2 ;  /* 0x00000002045f7211 */ /* 0x000fe200010f0eff */
[----:B------:R-:W-:Y:S04]  /*24410*/  STL.64 [R1+0xc20], R104 ;  /* 0x000c206801007387 */ /* 0x000fe80000100a00 */
[----:B------:R-:W-:Y:S04]  /*24420*/  STL.64 [R1+0xc30], R102 ;  /* 0x000c306601007387 */ /* 0x000fe80000100a00 */
[----:B------:R-:W-:Y:S04]  /*24430*/  STL.64 [R1+0xc38], R100 ;  /* 0x000c386401007387 */ /* 0x000fe80000100a00 */
[----:B------:R-:W-:Y:S04]  /*24440*/  STL.64 [R1+0xc88], R98 ;  /* 0x000c886201007387 */ /* 0x000fe80000100a00 */
[----:B------:R-:W-:Y:S04]  /*24450*/  STL.64 [R1+0xc90], R96 ;  /* 0x000c906001007387 */ /* 0x000fe80000100a00 */
[----:B------:R-:W-:Y:S04]  /*24460*/  STL.64 [R1+0xc98], R94 ;  /* 0x000c985e01007387 */ /* 0x000fe80000100a00 */
[----:B------:R-:W2:Y:S04]  /*24470*/  LDL.LU.64 R118, [R1+0x258] ;  /* 0x0002580001767983 */ /* 0x000ea80000300a00 */
[----:B------:R-:W3:Y:S04]  /*24480*/  LDL.LU.64 R122, [R1+0x248] ;  /* 0x00024800017a7983 */ /* 0x000ee80000300a00 */
[----:B------:R-:W4:Y:S04]  /*24490*/  LDL.LU R52, [R1+0x184] ;  /* 0x0001840001347983 */ /* 0x000f280000300800 */
[----:B------:R-:W4:Y:S04]  /*244a0*/  LDL.LU R48, [R1+0x164] ;  /* 0x0001640001307983 */ /* 0x000f280000300800 */
[----:B------:R-:W4:Y:S04]  /*244b0*/  LDL.LU.64 R124, [R1+0x228] ;  /* 0x00022800017c7983 */ /* 0x000f280000300a00 */
[----:B------:R-:W4:Y:S04]  /*244c0*/  LDL.LU.64 R120, [R1+0x220] ;  /* 0x0002200001787983 */ /* 0x000f280000300a00 */
[----:B------:R-:W4:Y:S01]  /*244d0*/  LDL.LU R44, [R1+0x144] ;  /* 0x00014400012c7983 */ /* 0x000f220000300800 */
[----:B------:R-:W-:-:S02]  /*244e0*/  PRMT R56, R56, 0x7632, R56 ;  /* 0x0000763238387816 */ /* 0x000fc40000000038 */
[----:B------:R-:W-:Y:S01]  /*244f0*/  PRMT R60, R60, 0x7632, R60 ;  /* 0x000076323c3c7816 */ /* 0x000fe2000000003c */
[----:B------:R-:W4:Y:S01]  /*24500*/  LDL.LU R40, [R1+0x134] ;  /* 0x0001340001287983 */ /* 0x000f220000300800 */
[----:B------:R-:W-:Y:S02]  /*24510*/  PRMT R64, R64, 0x7632, R64 ;  /* 0x0000763240407816 */ /* 0x000fe40000000040 */
[----:B------:R-:W-:Y:S01]  /*24520*/  PRMT R68, R68, 0x7632, R68 ;  /* 0x0000763244447816 */ /* 0x000fe20000000044 */
[----:B------:R-:W4:Y:S01]  /*24530*/  LDL.LU.64 R116, [R1+0x200] ;  /* 0x0002000001747983 */ /* 0x000f220000300a00 */
[----:B------:R-:W-:-:S03]  /*24540*/  PRMT R72, R72, 0x7632, R72 ;  /* 0x0000763248487816 */ /* 0x000fc60000000048 */
[----:B------:R-:W4:Y:S01]  /*24550*/  LDL.LU R36, [R1+0x174] ;  /* 0x0001740001247983 */ /* 0x000f220000300800 */
[----:B------:R-:W-:Y:S02]  /*24560*/  PRMT R76, R76, 0x7632, R76 ;  /* 0x000076324c4c7816 */ /* 0x000fe4000000004c */
[----:B------:R-:W-:Y:S01]  /*24570*/  PRMT R80, R80, 0x7632, R80 ;  /* 0x0000763250507816 */ /* 0x000fe20000000050 */
[----:B------:R-:W-:Y:S01]  /*24580*/  STG.E.U16 [R26.64], R56 ;  /* 0x000000381a007986 */ /* 0x000fe2000c101506 */
[----:B------:R-:W-:-:S03]  /*24590*/  PRMT R84, R84, 0x7632, R84 ;  /* 0x0000763254547816 */ /* 0x000fc60000000054 */
[----:B------:R-:W-:Y:S04]  /*245a0*/  STG.E.U16 [R22.64], R60 ;  /* 0x0000003c16007986 */ /* 0x000fe8000c101506 */
[----:B------:R-:W-:Y:S04]  /*245b0*/  STG.E.U16 [R18.64], R64 ;  /* 0x0000004012007986 */ /* 0x000fe8000c101506 */
[----:B------:R-:W-:Y:S04]  /*245c0*/  STG.E.U16 [R14.64], R68 ;  /* 0x000000440e007986 */ /* 0x000fe8000c101506 */
[----:B------:R-:W-:Y:S04]  /*245d0*/  STG.E.U16 [R10.64], R72 ;  /* 0x000000480a007986 */ /* 0x000fe8000c101506 */
[----:B------:R-:W-:Y:S04]  /*245e0*/  STG.E.U16 [R6.64], R76 ;  /* 0x0000004c06007986 */ /* 0x000fe8000c101506 */
[----:B------:R-:W4:Y:S04]  /*245f0*/  LDL.LU R32, [R1+0x154] ;  /* 0x0001540001207983 */ /* 0x000f280000300800 */
[----:B--2---:R0:W-:Y:S04]  /*24600*/  STG.E.U16 [R118.64], R80 ;  /* 0x0000005076007986 */ /* 0x0041e8000c101506 */
[----:B---3--:R1:W-:Y:S04]  /*24610*/  STG.E.U16 [R122.64], R84 ;  /* 0x000000547a007986 */ /* 0x0083e8000c101506 */
[----:B0-----:R-:W2:Y:S04]  /*24620*/  LDL.LU.64 R118, [R1+0x1f0] ;  /* 0x0001f00001767983 */ /* 0x001ea80000300a00 */
[----:B------:R-:W3:Y:S04]  /*24630*/  LDL.LU R28, [R1+0x124] ;  /* 0x00012400011c7983 */ /* 0x000ee80000300800 */
[----:B-1----:R-:W3:Y:S04]  /*24640*/  LDL.LU.64 R122, [R1+0x1e0] ;  /* 0x0001e000017a7983 */ /* 0x002ee80000300a00 */
[----:B----4-:R-:W-:Y:S04]  /*24650*/  STG.E.U16 [R34.64], R52 ;  /* 0x0000003422007986 */ /* 0x010fe8000c101506 */
[----:B------:R-:W4:Y:S04]  /*24660*/  LDL.LU R24, [R1+0x114] ;  /* 0x0001140001187983 */ /* 0x000f280000300800 */
[----:B------:R-:W4:Y:S04]  /*24670*/  LDL.LU R20, [R1+0x104] ;  /* 0x0001040001147983 */ /* 0x000f280000300800 */
[----:B------:R0:W-:Y:S04]  /*24680*/  STG.E.U16 [R124.64], R48 ;  /* 0x000000307c007986 */ /* 0x0001e8000c101506 */
[----:B0-----:R-:W4:Y:S04]  /*24690*/  LDL.LU.64 R124, [R1+0x1d8] ;  /* 0x0001d800017c7983 */ /* 0x001f280000300a00 */
[----:B------:R-:W4:Y:S04]  /*246a0*/  LDL.LU R16, [R1+0xf4] ;  /* 0x0000f40001107983 */ /* 0x000f280000300800 */
[----:B------:R0:W-:Y:S04]  /*246b0*/  STG.E.U16 [R120.64], R44 ;  /* 0x0000002c78007986 */ /* 0x0001e8000c101506 */
[----:B0-----:R-:W4:Y:S01]  /*246c0*/  LDL.LU.64 R120, [R1+0x1c0] ;  /* 0x0001c00001787983 */ /* 0x001f220000300a00 */
[----:B------:R-:W-:-:S04]  /*246d0*/  LEA R8, R12, R4, 0x1 ;  /* 0x000000040c087211 */ /* 0x000fc800078e08ff */
[----:B------:R-:W-:Y:S01]  /*246e0*/  LEA R88, P2, R8, R3, 0x1 ;  /* 0x0000000308587211 */ /* 0x000fe200078408ff */
[----:B------:R-:W-:-:S03]  /*246f0*/  IMAD R0, R12, 0x2, R8 ;  /* 0x000000020c007824 */ /* 0x000fc600078e0208 */
[----:B------:R-:W-:Y:S02]  /*24700*/  LEA.HI.X.SX32 R89, R8, R2, 0x1, P2 ;  /* 0x0000000208597211 */ /* 0x000fe400010f0eff */
[-C--:B------:R-:W-:Y:S02]  /*24710*/  LEA R90, P2, R0, R3.reuse, 0x1 ;  /* 0x00000003005a7211 */ /* 0x080fe400078408ff */
[----:B------:R-:W-:Y:S02]  /*24720*/  LEA R4, R12, R0, 0x1 ;  /* 0x000000000c047211 */ /* 0x000fe400078e08ff */
[----:B------:R-:W-:Y:S02]  /*24730*/  LEA.HI.X.SX32 R91, R0, R2, 0x1, P2 ;  /* 0x00000002005b7211 */ /* 0x000fe400010f0eff */
[----:B------:R-:W-:Y:S01]  /*24740*/  LEA R92, P2, R4, R3, 0x1 ;  /* 0x00000003045c7211 */ /* 0x000fe200078408ff */
[----:B------:R-:W-:-:S03]  /*24750*/  IMAD R0, R12, 0x2, R4 ;  /* 0x000000020c007824 */ /* 0x000fc600078e0204 */
[----:B------:R-:W-:Y:S02]  /*24760*/  LEA.HI.X.SX32 R93, R4, R2, 0x1, P2 ;  /* 0x00000002045d7211 */ /* 0x000fe400010f0eff */
[----:B------:R-:W-:Y:S02]  /*24770*/  LEA R26, P2, R0, R3, 0x1 ;  /* 0x00000003001a7211 */ /* 0x000fe400078408ff */
[----:B------:R-:W-:Y:S02]  /*24780*/  LEA R4, R12, R0, 0x1 ;  /* 0x000000000c047211 */ /* 0x000fe400078e08ff */
[----:B------:R-:W-:-:S03]  /*24790*/  LEA.HI.X.SX32 R27, R0, R2, 0x1, P2 ;  /* 0x00000002001b7211 */ /* 0x000fc600010f0eff */
[----:B------:R-:W-:Y:S01]  /*247a0*/  IMAD R0, R12, 0x2, R4 ;  /* 0x000000020c007824 */ /* 0x000fe200078e0204 */
[----:B------:R-:W-:-:S04]  /*247b0*/  LEA R22, P2, R4, R3, 0x1 ;  /* 0x0000000304167211 */ /* 0x000fc800078408ff */
[----:B------:R-:W-:Y:S02]  /*247c0*/  LEA R8, R12, R0, 0x1 ;  /* 0x000000000c087211 */ /* 0x000fe400078e08ff */
[----:B------:R-:W-:-:S03]  /*247d0*/  LEA.HI.X.SX32 R23, R4, R2, 0x1, P2 ;  /* 0x0000000204177211 */ /* 0x000fc600010f0eff */
[----:B------:R-:W-:Y:S02]  /*247e0*/  IMAD R4, R12, 0x2, R8 ;  /* 0x000000020c047824 */ /* 0x000fe400078e0208 */
[----:B------:R-:W4:Y:S04]  /*247f0*/  LDL.LU R12, [R1+0xe4] ;  /* 0x0000e400010c7983 */ /* 0x000f280000300800 */
[----:B------:R-:W4:Y:S04]  /*24800*/  LDL.LU.64 R94, [R1+0x1a0] ;  /* 0x0001a000015e7983 */ /* 0x000f280000300a00 */
[----:B------:R-:W-:Y:S04]  /*24810*/  STG.E.U16 [R30.64], R40 ;  /* 0x000000281e007986 */ /* 0x000fe8000c101506 */
[----:B------:R-:W4:Y:S04]  /*24820*/  LDL.LU.64 R96, [R1+0x198] ;  /* 0x0001980001607983 */ /* 0x000f280000300a00 */
[----:B------:R0:W-:Y:S04]  /*24830*/  STG.E.U16 [R116.64], R36 ;  /* 0x0000002474007986 */ /* 0x0001e8000c101506 */
[----:B------:R-:W4:Y:S04]  /*24840*/  LDL.LU.64 R98, [R1+0xd8] ;  /* 0x0000d80001627983 */ /* 0x000f280000300a00 */
[----:B0-----:R-:W4:Y:S01]  /*24850*/  LDL.LU.64 R116, [R1+0xc8] ;  /* 0x0000c80001747983 */ /* 0x001f220000300a00 */
[----:B------:R-:W-:-:S04]  /*24860*/  LEA R18, P2, R0, R3, 0x1 ;  /* 0x0000000300127211 */ /* 0x000fc800078408ff */
[----:B------:R-:W-:Y:S02]  /*24870*/  LEA.HI.X.SX32 R19, R0, R2, 0x1, P2 ;  /* 0x0000000200137211 */ /* 0x000fe400010f0eff */
[----:B------:R-:W-:-:S04]  /*24880*/  LEA R14, P2, R8, R3, 0x1 ;  /* 0x00000003080e7211 */ /* 0x000fc800078408ff */
[----:B------:R-:W-:Y:S02]  /*24890*/  LEA.HI.X.SX32 R15, R8, R2, 0x1, P2 ;  /* 0x00000002080f7211 */ /* 0x000fe400010f0eff */
[----:B------:R-:W-:Y:S01]  /*248a0*/  MOV R8, c[0x0][0x1c8] ;  /* 0x0000720000087a02 */ /* 0x000fe20000000f00 */
[----:B--2---:R-:W-:Y:S04]  /*248b0*/  STG.E.U16 [R118.64], R32 ;  /* 0x0000002076007986 */ /* 0x004fe8000c101506 */
[----:B---3--:R0:W-:Y:S04]  /*248c0*/  STG.E.U16 [R122.64], R28 ;  /* 0x0000001c7a007986 */ /* 0x0081e8000c101506 */
[----:B0-----:R-:W2:Y:S04]  /*248d0*/  LDL.LU.64 R122, [R1+0xc0] ;  /* 0x0000c000017a7983 */ /* 0x001ea80000300a00 */
[----:B----4-:R0:W-:Y:S04]  /*248e0*/  STG.E.U16 [R124.64], R24 ;  /* 0x000000187c007986 */ /* 0x0101e8000c101506 */
[----:B0-----:R-:W3:Y:S01]  /*248f0*/  LDL.LU.64 R124, [R1+0xa8] ;  /* 0x0000a800017c7983 */ /* 0x001ee20000300a00 */
        /* <DEDUP_REMOVED lines=35> */
[-C--:B------:R-:W-:Y:S02]  /*24b30*/  LEA.HI.X.SX32 R111, R0, R2.reuse, 0x1, P2 ;  /* 0x00000002006f7211 */ /* 0x080fe400010f0eff */
[----:B------:R-:W-:Y:S01]  /*24b40*/  LEA R118, P2, R4, R3, 0x1 ;  /* 0x0000000304767211 */ /* 0x000fe200078408ff */
[----:B------:R-:W-:Y:S01]  /*24b50*/  IMAD R0, R8, 0x2, R4 ;  /* 0x0000000208007824 */ /* 0x000fe200078e0204 */
[----:B------:R0:W-:Y:S02]  /*24b60*/  STG.E.U16 [R120.64], R20 ;  /* 0x0000001478007986 */ /* 0x0001e4000c101506 */
[----:B------:R-:W-:-:S02]  /*24b70*/  LEA.HI.X.SX32 R119, R4, R2, 0x1, P2 ;  /* 0x0000000204777211 */ /* 0x000fc400010f0eff */
[----:B------:R-:W-:Y:S01]  /*24b80*/  LEA R4, R8, R0, 0x1 ;  /* 0x0000000008047211 */ /* 0x000fe200078e08ff */
[----:B------:R1:W-:Y:S01]  /*24b90*/  STG.E.U16 [R50.64], R16 ;  /* 0x0000001032007986 */ /* 0x0003e2000c101506 */
[----:B0-----:R-:W-:-:S04]  /*24ba0*/  LEA R120, P2, R0, R3, 0x1 ;  /* 0x0000000300787211 */ /* 0x001fc800078408ff */
[----:B------:R-:W-:Y:S02]  /*24bb0*/  LEA.HI.X.SX32 R121, R0, R2, 0x1, P2 ;  /* 0x0000000200797211 */ /* 0x000fe400010f0eff */
[----:B-1----:R-:W-:Y:S01]  /*24bc0*/  LEA R50, P2, R4, R3, 0x1 ;  /* 0x0000000304327211 */ /* 0x002fe200078408ff */
[----:B------:R-:W-:-:S03]  /*24bd0*/  IMAD R0, R8, 0x2, R4 ;  /* 0x0000000208007824 */ /* 0x000fc600078e0204 */
[----:B------:R-:W-:-:S05]  /*24be0*/  LEA.HI.X.SX32 R51, R4, R2, 0x1, P2 ;  /* 0x0000000204337211 */ /* 0x000fca00010f0eff */
[----:B------:R0:W-:Y:S01]  /*24bf0*/  STL.64 [R1+0x208], R50 ;  /* 0x0002083201007387 */ /* 0x0001e20000100a00 */
[----:B------:R-:W-:Y:S02]  /*24c00*/  LEA R4, R8, R0, 0x1 ;  /* 0x0000000008047211 */ /* 0x000fe400078e08ff */
[----:B0-----:R-:W-:-:S04]  /*24c10*/  LEA R50, P2, R0, R3, 0x1 ;  /* 0x0000000300327211 */ /* 0x001fc800078408ff */
[----:B------:R-:W-:-:S05]  /*24c20*/  LEA.HI.X.SX32 R51, R0, R2, 0x1, P2 ;  /* 0x0000000200337211 */ /* 0x000fca00010f0eff */
[----:B------:R0:W-:Y:S01]  /*24c30*/  STL.64 [R1+0x200], R50 ;  /* 0x0002003201007387 */ /* 0x0001e20000100a00 */
[----:B------:R-:W-:Y:S01]  /*24c40*/  IMAD R0, R8, 0x2, R4 ;  /* 0x0000000208007824 */ /* 0x000fe200078e0204 */
[----:B0-----:R-:W-:-:S04]  /*24c50*/  LEA R50, P2, R4, R3, 0x1 ;  /* 0x0000000304327211 */ /* 0x001fc800078408ff */
        /* <DEDUP_REMOVED lines=9> */
[----:B------:R0:W-:Y:S04]  /*24cf0*/  STL.64 [R1+0x1e0], R50 ;  /* 0x0001e03201007387 */ /* 0x0001e80000100a00 */
[----:B------:R-:W-:Y:S01]  /*24d00*/  STG.E.U16 [R94.64], R12 ;  /* 0x0000000c5e007986 */ /* 0x000fe2000c101506 */
[----:B0-----:R-:W-:-:S03]  /*24d10*/  LEA R50, P2, R0, R3, 0x1 ;  /* 0x0000000300327211 */ /* 0x001fc600078408ff */
[----:B------:R-:W-:Y:S01]  /*24d20*/  STG.E.U16 [R96.64], R5 ;  /* 0x0000000560007986 */ /* 0x000fe2000c101506 */
[----:B------:R-:W-:-:S03]  /*24d30*/  LEA.HI.X.SX32 R51, R0, R2, 0x1, P2 ;  /* 0x0000000200337211 */ /* 0x000fc600010f0eff */
[----:B------:R-:W-:Y:S04]  /*24d40*/  STG.E.U16 [R98.64], R9 ;  /* 0x0000000962007986 */ /* 0x000fe8000c101506 */
[----:B------:R0:W-:Y:S04]  /*24d50*/  STG.E.U16 [R116.64], R13 ;  /* 0x0000000d74007986 */ /* 0x0001e8000c101506 */
[----:B------:R-:W-:Y:S04]  /*24d60*/  STL.64 [R1+0x1d8], R50 ;  /* 0x0001d83201007387 */ /* 0x000fe80000100a00 */
[----:B0-----:R-:W4:Y:S04]  /*24d70*/  LDL.LU.64 R116, [R1+0x18] ;  /* 0x0000180001747983 */ /* 0x001f280000300a00 */
[----:B------:R-:W4:Y:S04]  /*24d80*/  LDL.LU.64 R98, [R1+0x50] ;  /* 0x0000500001627983 */ /* 0x000f280000300a00 */
[----:B--2---:R0:W-:Y:S04]  /*24d90*/  STG.E.U16 [R122.64], R17 ;  /* 0x000000117a007986 */ /* 0x0041e8000c101506 */
[----:B0-----:R-:W2:Y:S04]  /*24da0*/  LDL.LU.64 R122, [R1+0x30] ;  /* 0x00003000017a7983 */ /* 0x001ea80000300a00 */
[----:B---3--:R0:W-:Y:S04]  /*24db0*/  STG.E.U16 [R124.64], R21 ;  /* 0x000000157c007986 */ /* 0x0081e8000c101506 */
[----:B0-----:R-:W3:Y:S01]  /*24dc0*/  LDL.LU.64 R124, [R1+0x28] ;  /* 0x00002800017c7983 */ /* 0x001ee20000300a00 */
[----:B------:R-:W-:-:S03]  /*24dd0*/  LEA R4, R8, R0, 0x1 ;  /* 0x0000000008047211 */ /* 0x000fc600078e08ff */
[----:B------:R0:W-:Y:S01]  /*24de0*/  STG.E.U16 [R38.64], R25 ;  /* 0x0000001926007986 */ /* 0x0001e2000c101506 */
[-C--:B------:R-:W-:Y:S01]  /*24df0*/  LEA R50, P2, R4, R3.reuse, 0x1 ;  /* 0x0000000304327211 */ /* 0x080fe200078408ff */
[----:B------:R-:W-:Y:S02]  /*24e00*/  IMAD R0, R8, 0x2, R4 ;  /* 0x0000000208007824 */ /* 0x000fe400078e0204 */
[----:B------:R-:W3:Y:S01]  /*24e10*/  LDL.LU.64 R94, [R1+0x48] ;  /* 0x00004800015e7983 */ /* 0x000ee20000300a00 */
[----:B------:R-:W-:Y:S02]  /*24e20*/  LEA.HI.X.SX32 R51, R4, R2, 0x1, P2 ;  /* 0x0000000204337211 */ /* 0x000fe400010f0eff */
[----:B------:R-:W-:Y:S01]  /*24e30*/  LEA R4, R8, R0, 0x1 ;  /* 0x0000000008047211 */ /* 0x000fe200078e08ff */
[----:B------:R1:W-:Y:S01]  /*24e40*/  STG.E.U16 [R42.64], R29 ;  /* 0x0000001d2a007986 */ /* 0x0003e2000c101506 */
[----:B0-----:R-:W-:-:S03]  /*24e50*/  LEA R38, P2, R0, R3, 0x1 ;  /* 0x0000000300267211 */ /* 0x001fc600078408ff */
[----:B------:R-:W3:Y:S01]  /*24e60*/  LDL.LU.64 R96, [R1+0x38] ;  /* 0x0000380001607983 */ /* 0x000ee20000300a00 */
[-C--:B------:R-:W-:Y:S01]  /*24e70*/  LEA.HI.X.SX32 R39, R0, R2.reuse, 0x1, P2 ;  /* 0x0000000200277211 */ /* 0x080fe200010f0eff */
[----:B------:R-:W-:Y:S01]  /*24e80*/  IMAD R0, R8, 0x2, R4 ;  /* 0x0000000208007824 */ /* 0x000fe200078e0204 */
[CC--:B-1----:R-:W-:Y:S01]  /*24e90*/  LEA R42, P2, R4.reuse, R3.reuse, 0x1 ;  /* 0x00000003042a7211 */ /* 0x0c2fe200078408ff */
[----:B------:R0:W-:Y:S03]  /*24ea0*/  STG.E.U16 [R46.64], R33 ;  /* 0x000000212e007986 */ /* 0x0001e6000c101506 */
[----:B------:R-:W-:Y:S02]  /*24eb0*/  LEA.HI.X.SX32 R43, R4, R2, 0x1, P2 ;  /* 0x00000002042b7211 */ /* 0x000fe400010f0eff */
[----:B------:R-:W-:Y:S01]  /*24ec0*/  LEA R4, R8, R0, 0x1 ;  /* 0x0000000008047211 */ /* 0x000fe200078e08ff */
[----:B------:R1:W-:Y:S01]  /*24ed0*/  STG.E.U16 [R54.64], R37 ;  /* 0x0000002536007986 */ /* 0x0003e2000c101506 */
[----:B0-----:R-:W-:-:S04]  /*24ee0*/  LEA R46, P2, R0, R3, 0x1 ;  /* 0x00000003002e7211 */ /* 0x001fc800078408ff */
        /* <DEDUP_REMOVED lines=36> */
[----:B------:R-:W-:Y:S01]  /*25130*/  LEA R4, R8, R0, 0x1 ;  /* 0x0000000008047211 */ /* 0x000fe200078e08ff */
[----:B----4-:R0:W-:Y:S04]  /*25140*/  STG.E.U16 [R116.64], R73 ;  /* 0x0000004974007986 */ /* 0x0101e8000c101506 */
[----:B------:R1:W-:Y:S01]  /*25150*/  STG.E.U16 [R98.64], R77 ;  /* 0x0000004d62007986 */ /* 0x0003e2000c101506 */
[----:B0-----:R-:W-:-:S03]  /*25160*/  LEA R116, P2, R0, R3, 0x1 ;  /* 0x0000000300747211 */ /* 0x001fc600078408ff */
[----:B-1----:R-:W4:Y:S01]  /*25170*/  LDL.LU.64 R98, [R1+0x40] ;  /* 0x0000400001627983 */ /* 0x002f220000300a00 */
[----:B------:R-:W-:-:S05]  /*25180*/  LEA.HI.X.SX32 R117, R0, R2, 0x1, P2 ;  /* 0x0000000200757211 */ /* 0x000fca00010f0eff */
[----:B------:R0:W-:Y:S02]  /*25190*/  STL.64 [R1+0x2d0], R116 ;  /* 0x0002d07401007387 */ /* 0x0001e40000100a00 */
[----:B0-----:R-:W-:-:S04]  /*251a0*/  LEA R116, P2, R4, R3, 0x1 ;  /* 0x0000000304747211 */ /* 0x001fc800078408ff */
[----:B------:R-:W-:Y:S01]  /*251b0*/  LEA.HI.X.SX32 R117, R4, R2, 0x1, P2 ;  /* 0x0000000204757211 */ /* 0x000fe200010f0eff */
[----:B--2---:R0:W-:Y:S04]  /*251c0*/  STG.E.U16 [R122.64], R81 ;  /* 0x000000517a007986 */ /* 0x0041e8000c101506 */
[----:B0-----:R-:W2:Y:S04]  /*251d0*/  LDL.LU.64 R122, [R1+0x8] ;  /* 0x00000800017a7983 */ /* 0x001ea80000300a00 */
[----:B------:R-:W-:Y:S04]  /*251e0*/  STL.64 [R1+0x2c8], R116 ;  /* 0x0002c87401007387 */ /* 0x000fe80000100a00 */
[----:B---3--:R0:W-:Y:S04]  /*251f0*/  STG.E.U16 [R124.64], R85 ;  /* 0x000000557c007986 */ /* 0x0081e8000c101506 */
[----:B0-----:R-:W3:Y:S01]  /*25200*/  LDL.LU.64 R124, [R1] ;  /* 0x00000000017c7983 */ /* 0x001ee20000300a00 */
[----:B------:R-:W-:-:S05]  /*25210*/  IMAD R0, R8, 0x2, R4 ;  /* 0x0000000208007824 */ /* 0x000fca00078e0204 */
[----:B------:R-:W-:Y:S02]  /*25220*/  LEA R116, P2, R0, R3, 0x1 ;  /* 0x0000000300747211 */ /* 0x000fe400078408ff */
[----:B------:R-:W-:Y:S02]  /*25230*/  LEA R4, R8, R0, 0x1 ;  /* 0x0000000008047211 */ /* 0x000fe400078e08ff */
[----:B------:R-:W-:-:S05]  /*25240*/  LEA.HI.X.SX32 R117, R0, R2, 0x1, P2 ;  /* 0x0000000200757211 */ /* 0x000fca00010f0eff */
[----:B------:R0:W-:Y:S01]  /*25250*/  STL.64 [R1+0x2c0], R116 ;  /* 0x0002c07401007387 */ /* 0x0001e20000100a00 */
[----:B------:R-:W-:Y:S01]  /*25260*/  IMAD R0, R8, 0x2, R4 ;  /* 0x0000000208007824 */ /* 0x000fe200078e0204 */
[----:B0-----:R-:W-:-:S04]  /*25270*/  LEA R116, P2, R4, R3, 0x1 ;  /* 0x0000000304747211 */ /* 0x001fc800078408ff */
[----:B------:R-:W-:Y:S02]  /*25280*/  LEA.HI.X.SX32 R117, R4, R2, 0x1, P2 ;  /* 0x0000000204757211 */ /* 0x000fe400010f0eff */
[----:B------:R-:W-:-:S03]  /*25290*/  PRMT R5, R52, 0x7632, R5 ;  /* 0x0000763234057816 */ /* 0x000fc60000000005 */
[----:B------:R0:W-:Y:S01]  /*252a0*/  STL.64 [R1+0x2b8], R116 ;  /* 0x0002b87401007387 */ /* 0x0001e20000100a00 */
[----:B------:R-:W-:-:S03]  /*252b0*/  LEA R4, R8, R0, 0x1 ;  /* 0x0000000008047211 */ /* 0x000fc600078e08ff */
[----:B------:R1:W-:Y:S01]  /*252c0*/  STG.E.U16 [R94.64], R5 ;  /* 0x000000055e007986 */ /* 0x0003e2000c101506 */
[----:B0-----:R-:W-:-:S04]  /*252d0*/  LEA R116, P2, R0, R3, 0x1 ;  /* 0x0000000300747211 */ /* 0x001fc800078408ff */
[----:B------:R-:W-:Y:S01]  /*252e0*/  LEA.HI.X.SX32 R117, R0, R2, 0x1, P2 ;  /* 0x0000000200757211 */ /* 0x000fe200010f0eff */
[----:B-1----:R-:W3:Y:S01]  /*252f0*/  LDL.LU.64 R94, [R1+0xc98] ;  /* 0x000c9800015e7983 */ /* 0x002ee20000300a00 */
[----:B------:R-:W-:-:S03]  /*25300*/  PRMT R5, R48, 0x7632, R5 ;  /* 0x0000763230057816 */ /* 0x000fc60000000005 */
[----:B------:R0:W-:Y:S01]  /*25310*/  STL.64 [R1+0x328], R116 ;  /* 0x0003287401007387 */ /* 0x0001e20000100a00 */
[----:B------:R-:W-:-:S03]  /*25320*/  IMAD R0, R8, 0x2, R4 ;  /* 0x0000000208007824 */ /* 0x000fc600078e0204 */
[----:B------:R1:W-:Y:S01]  /*25330*/  STG.E.U16 [R96.64], R5 ;  /* 0x0000000560007986 */ /* 0x0003e2000c101506 */
[----:B0-----:R-:W-:-:S04]  /*25340*/  LEA R116, P2, R4, R3, 0x1 ;  /* 0x0000000304747211 */ /* 0x001fc800078408ff */
[----:B------:R-:W-:Y:S01]  /*25350*/  LEA.HI.X.SX32 R117, R4, R2, 0x1, P2 ;  /* 0x0000000204757211 */ /* 0x000fe200010f0eff */
[----:B-1----:R-:W3:Y:S04]  /*25360*/  LDL.LU.64 R96, [R1+0xc90] ;  /* 0x000c900001607983 */ /* 0x002ee80000300a00 */
[----:B------:R0:W-:Y:S01]  /*25370*/  STL.64 [R1+0x338], R116 ;  /* 0x0003387401007387 */ /* 0x0001e20000100a00 */
[----:B------:R-:W-:Y:S02]  /*25380*/  LEA R4, R8, R0, 0x1 ;  /* 0x0000000008047211 */ /* 0x000fe400078e08ff */
[----:B0-----:R-:W-:-:S04]  /*25390*/  LEA R116, P2, R0, R3, 0x1 ;  /* 0x0000000300747211 */ /* 0x001fc800078408ff */
[----:B------:R-:W-:Y:S02]  /*253a0*/  LEA.HI.X.SX32 R117, R0, R2, 0x1, P2 ;  /* 0x0000000200757211 */ /* 0x000fe400010f0eff */
[----:B------:R-:W-:-:S03]  /*253b0*/  PRMT R5, R44, 0x7632, R5 ;  /* 0x000076322c057816 */ /* 0x000fc60000000005 */
[----:B------:R0:W-:Y:S01]  /*253c0*/  STL.64 [R1+0x358], R116 ;  /* 0x0003587401007387 */ /* 0x0001e20000100a00 */
[----:B------:R-:W-:Y:S01]  /*253d0*/  IMAD R0, R8, 0x2, R4 ;  /* 0x0000000208007824 */ /* 0x000fe200078e0204 */
[----:B0-----:R-:W-:-:S04]  /*253e0*/  LEA R116, P2, R4, R3, 0x1 ;  /* 0x0000000304747211 */ /* 0x001fc800078408ff */
[----:B------:R-:W-:Y:S02]  /*253f0*/  LEA.HI.X.SX32 R117, R4, R2, 0x1, P2 ;  /* 0x0000000204757211 */ /* 0x000fe400010f0eff */
[----:B------:R-:W-:Y:S01]  /*25400*/  LEA R4, R8, R0, 0x1 ;  /* 0x0000000008047211 */ /* 0x000fe200078e08ff */
[----:B----4-:R0:W-:Y:S04]  /*25410*/  STG.E.U16 [R98.64], R5 ;  /* 0x0000000562007986 */ /* 0x0101e8000c101506 */
[----:B0-----:R-:W4:Y:S01]  /*25420*/  LDL.LU.64 R98, [R1+0xc88] ;  /* 0x000c880001627983 */ /* 0x001f220000300a00 */
[----:B------:R-:W-:-:S03]  /*25430*/  PRMT R5, R40, 0x7632, R5 ;  /* 0x0000763228057816 */ /* 0x000fc60000000005 */
[----:B------:R0:W-:Y:S02]  /*25440*/  STL.64 [R1+0x350], R116 ;  /* 0x0003507401007387 */ /* 0x0001e40000100a00 */
[----:B0-----:R-:W-:-:S04]  /*25450*/  LEA R116, P2, R0, R3, 0x1 ;  /* 0x0000000300747211 */ /* 0x001fc800078408ff */
[----:B------:R-:W-:Y:S01]  /*25460*/  LEA.HI.X.SX32 R117, R0, R2, 0x1, P2 ;  /* 0x0000000200757211 */ /* 0x000fe200010f0eff */
[----:B--2---:R0:W-:Y:S04]  /*25470*/  STG.E.U16 [R122.64], R5 ;  /* 0x000000057a007986 */ /* 0x0041e8000c101506 */
[----:B0-----:R-:W2:Y:S04]  /*25480*/  LDL.LU.64 R122, [R1+0xc80] ;  /* 0x000c8000017a7983 */ /* 0x001ea80000300a00 */
[----:B------:R0:W-:Y:S01]  /*25490*/  STL.64 [R1+0x348], R116 ;  /* 0x0003487401007387 */ /* 0x0001e20000100a00 */
[----:B------:R-:W-:-:S02]  /*254a0*/  PRMT R5, R36, 0x7632, R5 ;  /* 0x0000763224057816 */ /* 0x000fc40000000005 */
[----:B0-----:R-:W-:-:S04]  /*254b0*/  LEA R116, P2, R4, R3, 0x1 ;  /* 0x0000000304747211 */ /* 0x001fc800078408ff */
[----:B------:R-:W-:Y:S01]  /*254c0*/  LEA.HI.X.SX32 R117, R4, R2, 0x1, P2 ;  /* 0x0000000204757211 */ /* 0x000fe200010f0eff */
[----:B---3--:R0:W-:Y:S04]  /*254d0*/  STG.E.U16 [R124.64], R5 ;  /* 0x000000057c007986 */ /* 0x0081e8000c101506 */
[----:B------:R1:W-:Y:S04]  /*254e0*/  STL.64 [R1+0x340], R116 ;  /* 0x0003407401007387 */ /* 0x0003e80000100a00 */
[----:B0-----:R-:W3:Y:S01]  /*254f0*/  LDL.LU.64 R124, [R1+0xc78] ;  /* 0x000c7800017c7983 */ /* 0x001ee20000300a00 */
[----:B------:R-:W-:-:S05]  /*25500*/  IMAD R0, R8, 0x2, R4 ;  /* 0x0000000208007824 */ /* 0x000fca00078e0204 */
[----:B-1----:R-:W-:Y:S02]  /*25510*/  LEA R116, P2, R0, R3, 0x1 ;  /* 0x0000000300747211 */ /* 0x002fe400078408ff */
[----:B------:R-:W-:Y:S02]  /*25520*/  LEA R4, R8, R0, 0x1 ;  /* 0x0000000008047211 */ /* 0x000fe400078e08ff */
[----:B------:R-:W-:Y:S02]  /*25530*/  LEA.HI.X.SX32 R117, R0, R2, 0x1, P2 ;  /* 0x0000000200757211 */ /* 0x000fe400010f0eff */
[----:B------:R-:W-:-:S03]  /*25540*/  PRMT R5, R32, 0x7632, R5 ;  /* 0x0000763220057816 */ /* 0x000fc60000000005 */
[----:B------:R0:W-:Y:S01]  /*25550*/  STL.64 [R1+0x330], R116 ;  /* 0x0003307401007387 */ /* 0x0001e20000100a00 */
[----:B------:R-:W-:Y:S01]  /*25560*/  IMAD R0, R8, 0x2, R4 ;  /* 0x0000000208007824 */ /* 0x000fe200078e0204 */
[----:B0-----:R-:W-:-:S04]  /*25570*/  LEA R116, P2, R4, R3, 0x1 ;  /* 0x0000000304747211 */ /* 0x001fc800078408ff */
[----:B------:R-:W-:Y:S02]  /*25580*/  LEA.HI.X.SX32 R117, R4, R2, 0x1, P2 ;  /* 0x0000000204757211 */ /* 0x000fe400010f0eff */
[----:B------:R-:W-:Y:S01]  /*25590*/  LEA R4, R8, R0, 0x1 ;  /* 0x0000000008047211 */ /* 0x000fe200078e08ff */
[----:B---3--:R0:W-:Y:S02]  /*255a0*/  STG.E.U16 [R124.64], R5 ;  /* 0x000000057c007986 */ /* 0x0081e4000c101506 */
[----:B0-----:R-:W-:Y:S01]  /*255b0*/  MOV R124, R120 ;  /* 0x00000078007c7202 */ /* 0x001fe20000000f00 */
[----:B------:R-:W-:Y:S02]  /*255c0*/  IMAD.MOV.U32 R125, RZ, RZ, R121 ;  /* 0x000000ffff7d7224 */ /* 0x000fe400078e0079 */
[----:B------:R-:W3:Y:S04]  /*255d0*/  LDL.LU.64 R120, [R1+0xc70] ;  /* 0x000c700001787983 */ /* 0x000ee80000300a00 */
[----:B------:R0:W-:Y:S01]  /*255e0*/  STL.64 [R1+0x2b0], R116 ;  /* 0x0002b07401007387 */ /* 0x0001e20000100a00 */
[----:B------:R-:W-:-:S02]  /*255f0*/  PRMT R5, R28, 0x7632, R5 ;  /* 0x000076321c057816 */ /* 0x000fc40000000005 */
[----:B0-----:R-:W-:-:S04]  /*25600*/  LEA R116, P2, R0, R3, 0x1 ;  /* 0x0000000300747211 */ /* 0x001fc800078408ff */
[----:B------:R-:W-:-:S05]  /*25610*/  LEA.HI.X.SX32 R117, R0, R2, 0x1, P2 ;  /* 0x0000000200757211 */ /* 0x000fca00010f0eff */
[----:B------:R0:W-:Y:S01]  /*25620*/  STL.64 [R1+0x2a0], R116 ;  /* 0x0002a07401007387 */ /* 0x0001e20000100a00 */
[----:B------:R-:W-:-:S03]  /*25630*/  IMAD R0, R8, 0x2, R4 ;  /* 0x0000000208007824 */ /* 0x000fc600078e0204 */
[----:B--2---:R1:W-:Y:S01]  /*25640*/  STG.E.U16 [R122.64], R5 ;  /* 0x000000057a007986 */ /* 0x0043e2000c101506 */
[----:B0-----:R-:W-:-:S04]  /*25650*/  LEA R116, P2, R4, R3, 0x1 ;  /* 0x0000000304747211 */ /* 0x001fc800078408ff */
[----:B------:R-:W-:Y:S01]  /*25660*/  LEA.HI.X.SX32 R117, R4, R2, 0x1, P2 ;  /* 0x0000000204757211 */ /* 0x000fe200010f0eff */
[----:B-1----:R-:W-:Y:S01]  /*25670*/  IMAD.MOV.U32 R123, RZ, RZ, R119 ;  /* 0x000000ffff7b7224 */ /* 0x002fe200078e0077 */
[----:B------:R-:W-:Y:S02]  /*25680*/  MOV R122, R118 ;  /* 0x00000076007a7202 */ /* 0x000fe40000000f00 */
[----:B------:R-:W2:Y:S04]  /*25690*/  LDL.LU.64 R118, [R1+0xc68] ;  /* 0x000c680001767983 */ /* 0x000ea80000300a00 */
[----:B------:R0:W-:Y:S02]  /*256a0*/  STL.64 [R1+0x290], R116 ;  /* 0x0002907401007387 */ /* 0x0001e40000100a00 */
[----:B0-----:R-:W-:-:S04]  /*256b0*/  LEA R116, P2, R0, R3, 0x1 ;  /* 0x0000000300747211 */ /* 0x001fc800078408ff */
[----:B------:R-:W-:-:S05]  /*256c0*/  LEA.HI.X.SX32 R117, R0, R2, 0x1, P2 ;  /* 0x0000000200757211 */ /* 0x000fca00010f0eff */
[----:B------:R0:W-:Y:S04]  /*256d0*/  STL.64 [R1+0x280], R116 ;  /* 0x0002807401007387 */ /* 0x0001e80000100a00 */
[----:B0-----:R-:W4:Y:S01]  /*256e0*/  LDL.LU.64 R116, [R1+0xc60] ;  /* 0x000c600001747983 */ /* 0x001f220000300a00 */
[----:B------:R-:W-:Y:S02]  /*256f0*/  PRMT R5, R24, 0x7632, R5 ;  /* 0x0000763218057816 */ /* 0x000fe40000000005 */
[----:B------:R-:W-:-:S05]  /*25700*/  LEA R4, R8, R0, 0x1 ;  /* 0x0000000008047211 */ /* 0x000fca00078e08ff */
[----:B------:R-:W-:Y:S01]  /*25710*/  IMAD R0, R8, 0x2, R4 ;  /* 0x0000000208007824 */ /* 0x000fe200078e0204 */
[----:B---3--:R0:W-:Y:S02]  /*25720*/  STG.E.U16 [R120.64], R5 ;  /* 0x0000000578007986 */ /* 0x0081e4000c101506 */
[----:B0-----:R-:W-:Y:S01]  /*25730*/  IMAD.MOV.U32 R120, RZ, RZ, R124 ;  /* 0x000000ffff787224 */ /* 0x001fe200078e007c */
[C---:B------:R-:W-:Y:S02]  /*25740*/  LEA R124, P2, R4.reuse, R3, 0x1 ;  /* 0x00000003047c7211 */ /* 0x040fe400078408ff */
[----:B------:R-:W-:Y:S02]  /*25750*/  MOV R121, R125 ;  /* 0x0000007d00797202 */ /* 0x000fe40000000f00 */
[----:B------:R-:W-:Y:S02]  /*25760*/  LEA.HI.X.SX32 R125, R4, R2, 0x1, P2 ;  /* 0x00000002047d7211 */ /* 0x000fe400010f0eff */
[----:B------:R-:W-:-:S03]  /*25770*/  PRMT R5, R20, 0x7632, R5 ;  /* 0x0000763214057816 */ /* 0x000fc60000000005 */
[----:B------:R0:W-:Y:S02]  /*25780*/  STL.64 [R1+0x270], R124 ;  /* 0x0002707c01007387 */ /* 0x0001e40000100a00 */
[----:B0-----:R-:W-:-:S04]  /*25790*/  LEA R124, P2, R0, R3, 0x1 ;  /* 0x00000003007c7211 */ /* 0x001fc800078408ff */
[----:B------:R-:W-:Y:S01]  /*257a0*/  LEA.HI.X.SX32 R125, R0, R2, 0x1, P2 ;  /* 0x00000002007d7211 */ /* 0x000fe200010f0eff */
[----:B--2---:R0:W-:Y:S02]  /*257b0*/  STG.E.U16 [R118.64], R5 ;  /* 0x0000000576007986 */ /* 0x0041e4000c101506 */
[----:B0-----:R-:W-:Y:S01]  /*257c0*/  PRMT R5, R16, 0x7632, R5 ;  /* 0x0000763210057816 */ /* 0x001fe20000000005 */
[----:B------:R-:W-:Y:S01]  /*257d0*/  IMAD.MOV.U32 R118, RZ, RZ, R112 ;  /* 0x000000ffff767224 */ /* 0x000fe200078e0070 */
[----:B------:R-:W-:Y:S02]  /*257e0*/  MOV R119, R113 ;  /* 0x0000007100777202 */ /* 0x000fe40000000f00 */
[----:B------:R-:W2:Y:S04]  /*257f0*/  LDL.LU.64 R112, [R1+0xc58] ;  /* 0x000c580001707983 */ /* 0x000ea80000300a00 */
[----:B------:R-:W-:Y:S04]  /*25800*/  STL.64 [R1+0x1c0], R124 ;  /* 0x0001c07c01007387 */ /* 0x000fe80000100a00 */
[----:B----4-:R0:W-:Y:S02]  /*25810*/  STG.E.U16 [R116.64], R5 ;  /* 0x0000000574007986 */ /* 0x0101e4000c101506 */
[----:B0-----:R-:W-:Y:S01]  /*25820*/  MOV R116, R114 ;  /* 0x0000007200747202 */ /* 0x001fe20000000f00 */
[----:B------:R-:W-:-:S02]  /*25830*/  IMAD.MOV.U32 R117, RZ, RZ, R115 ;  /* 0x000000ffff757224 */ /* 0x000fc400078e0073 */
[----:B------:R-:W3:Y:S01]  /*25840*/  LDL.LU.64 R114, [R1+0xc50] ;  /* 0x000c500001727983 */ /* 0x000ee20000300a00 */
[----:B------:R-:W-:-:S04]  /*25850*/  LEA R4, R8, R0, 0x1 ;  /* 0x0000000008047211 */ /* 0x000fc800078e08ff */
[----:B------:R-:W-:Y:S01]  /*25860*/  LEA R124, P2, R4, R3, 0x1 ;  /* 0x00000003047c7211 */ /* 0x000fe200078408ff */
[----:B------:R-:W-:-:S03]  /*25870*/  IMAD R0, R8, 0x2, R4 ;  /* 0x0000000208007824 */ /* 0x000fc600078e0204 */
[----:B------:R-:W-:-:S05]  /*25880*/  LEA.HI.X.SX32 R125, R4, R2, 0x1, P2 ;  /* 0x00000002047d7211 */ /* 0x000fca00010f0eff */
[----:B------:R0:W-:Y:S01]  /*25890*/  STL.64 [R1+0x1b8], R124 ;  /* 0x0001b87c01007387 */ /* 0x0001e20000100a00 */
[----:B------:R-:W-:Y:S02]  /*258a0*/  LEA R4, R8, R0, 0x1 ;  /* 0x0000000008047211 */ /* 0x000fe400078e08ff */
[----:B0-----:R-:W-:-:S04]  /*258b0*/  LEA R124, P2, R0, R3, 0x1 ;  /* 0x00000003007c7211 */ /* 0x001fc800078408ff */
[----:B------:R-:W-:Y:S02]  /*258c0*/  LEA.HI.X.SX32 R125, R0, R2, 0x1, P2 ;  /* 0x00000002007d7211 */ /* 0x000fe400010f0eff */
[----:B------:R-:W-:-:S03]  /*258d0*/  PRMT R5, R12, 0x7632, R5 ;  /* 0x000076320c057816 */ /* 0x000fc60000000005 */
[----:B------:R0:W-:Y:S01]  /*258e0*/  STL.64 [R1+0x1a0], R124 ;  /* 0x0001a07c01007387 */ /* 0x0001e20000100a00 */
[----:B------:R-:W-:Y:S02]  /*258f0*/  IMAD R0, R8, 0x2, R4 ;  /* 0x0000000208007824 */ /* 0x000fe400078e0204 */
[----:B0-----:R-:W-:Y:S01]  /*25900*/  IMAD.MOV.U32 R124, RZ, RZ, R110 ;  /* 0x000000ffff7c7224 */ /* 0x001fe200078e006e */
[C---:B------:R-:W-:Y:S02]  /*25910*/  LEA R110, P2, R4.reuse, R3, 0x1 ;  /* 0x00000003046e7211 */ /* 0x040fe400078408ff */
[----:B------:R-:W-:Y:S02]  /*25920*/  MOV R125, R111 ;  /* 0x0000006f007d7202 */ /* 0x000fe40000000f00 */
[----:B------:R-:W-:Y:S01]  /*25930*/  LEA.HI.X.SX32 R111, R4, R2, 0x1, P2 ;  /* 0x00000002046f7211 */ /* 0x000fe200010f0eff */
[----:B---3--:R0:W-:Y:S02]  /*25940*/  STG.E.U16 [R114.64], R5 ;  /* 0x0000000572007986 */ /* 0x0081e4000c101506 */
[----:B0-----:R-:W-:Y:S01]  /*25950*/  MOV R114, R108 ;  /* 0x0000006c00727202 */ /* 0x001fe20000000f00 */
[----:B------:R-:W-:-:S02]  /*25960*/  IMAD.MOV.U32 R115, RZ, RZ, R109 ;  /* 0x000000ffff737224 */ /* 0x000fc400078e006d */
[----:B------:R-:W3:Y:S04]  /*25970*/  LDL.LU.64 R108, [R1+0xc48] ;  /* 0x000c4800016c7983 */ /* 0x000ee80000300a00 */
[----:B------:R0:W-:Y:S02]  /*25980*/  STL.64 [R1+0x198], R110 ;  /* 0x0001986e01007387 */ /* 0x0001e40000100a00 */
[----:B0-----:R-:W-:-:S04]  /*25990*/  LEA R110, P2, R0, R3, 0x1 ;  /* 0x00000003006e7211 */ /* 0x001fc800078408ff */
[----:B------:R-:W-:-:S05]  /*259a0*/  LEA.HI.X.SX32 R111, R0, R2, 0x1, P2 ;  /* 0x00000002006f7211 */ /* 0x000fca00010f0eff */
[----:B------:R0:W-:Y:S04]  /*259b0*/  STL.64 [R1+0x180], R110 ;  /* 0x0001806e01007387 */ /* 0x0001e80000100a00 */
[----:B0-----:R-:W4:Y:S01]  /*259c0*/  LDL.LU.64 R110, [R1+0xc40] ;  /* 0x000c4000016e7983 */ /* 0x001f220000300a00 */
[----:B------:R-:W-:Y:S02]  /*259d0*/  PRMT R5, R5, 0x7632, R5 ;  /* 0x0000763205057816 */ /* 0x000fe40000000005 */
[----:B------:R-:W-:-:S03]  /*259e0*/  LEA R4, R8, R0, 0x1 ;  /* 0x0000000008047211 */ /* 0x000fc600078e08ff */
[----:B--2---:R0:W-:Y:S02]  /*259f0*/  STG.E.U16 [R112.64], R5 ;  /* 0x0000000570007986 */ /* 0x0041e4000c101506 */
[----:B------:R-:W-:Y:S02]  /*25a00*/  IMAD R0, R8, 0x2, R4 ;  /* 0x0000000208007824 */ /* 0x000fe400078e0204 */
[----:B0-----:R-:W-:Y:S01]  /*25a10*/  IMAD.MOV.U32 R112, RZ, RZ, R116 ;  /* 0x000000ffff707224 */ /* 0x001fe200078e0074 */
[C---:B------:R-:W-:Y:S02]  /*25a20*/  LEA R116, P2, R4.reuse, R3, 0x1 ;  /* 0x0000000304747211 */ /* 0x040fe400078408ff */
[----:B------:R-:W-:Y:S02]  /*25a30*/  MOV R113, R117 ;  /* 0x0000007500717202 */ /* 0x000fe40000000f00 */
[----:B------:R-:W-:Y:S02]  /*25a40*/  LEA.HI.X.SX32 R117, R4, R2, 0x1, P2 ;  /* 0x0000000204757211 */ /* 0x000fe400010f0eff */
[----:B------:R-:W-:-:S03]  /*25a50*/  PRMT R9, R9, 0x7632, R9 ;  /* 0x0000763209097816 */ /* 0x000fc60000000009 */
[----:B------:R0:W-:Y:S01]  /*25a60*/  STL.64 [R1+0x170], R116 ;  /* 0x0001707401007387 */ /* 0x0001e20000100a00 */
[----:B------:R-:W-:Y:S02]  /*25a70*/  LEA R4, R8, R0, 0x1 ;  /* 0x0000000008047211 */ /* 0x000fe400078e08ff */
[----:B0-----:R-:W-:-:S04]  /*25a80*/  LEA R116, P2, R0, R3, 0x1 ;  /* 0x0000000300747211 */ /* 0x001fc800078408ff */
[----:B------:R-:W-:Y:S02]  /*25a90*/  LEA.HI.X.SX32 R117, R0, R2, 0x1, P2 ;  /* 0x0000000200757211 */ /* 0x000fe400010f0eff */
[----:B------:R-:W-:Y:S02]  /*25aa0*/  PRMT R13, R13, 0x7632, R13 ;  /* 0x000076320d0d7816 */ /* 0x000fe4000000000d */
[----:B------:R-:W-:Y:S01]  /*25ab0*/  MOV R12, R102 ;  /* 0x00000066000c7202 */ /* 0x000fe20000000f00 */
[----:B----4-:R0:W-:Y:S02]  /*25ac0*/  STG.E.U16 [R110.64], R9 ;  /* 0x000000096e007986 */ /* 0x0101e4000c101506 */
[----:B0-----:R-:W-:Y:S01]  /*25ad0*/  IMAD.MOV.U32 R110, RZ, RZ, R100 ;  /* 0x000000ffff6e7224 */ /* 0x001fe200078e0064 */
[----:B------:R-:W-:Y:S02]  /*25ae0*/  MOV R111, R101 ;  /* 0x00000065006f7202 */ /* 0x000fe40000000f00 */
[----:B------:R-:W2:Y:S04]  /*25af0*/  LDL.LU.64 R100, [R1+0xc38] ;  /* 0x000c380001647983 */ /* 0x000ea80000300a00 */
[----:B------:R0:W-:Y:S04]  /*25b00*/  STL.64 [R1+0x160], R116 ;  /* 0x0001607401007387 */ /* 0x0001e80000100a00 */
[----:B---3--:R1:W-:Y:S01]  /*25b10*/  STG.E.U16 [R108.64], R13 ;  /* 0x0000000d6c007986 */ /* 0x0083e2000c101506 */
[----:B0-----:R-:W-:Y:S01]  /*25b20*/  IMAD.MOV.U32 R116, RZ, RZ, R106 ;  /* 0x000000ffff747224 */ /* 0x001fe200078e006a */
[----:B------:R-:W-:-:S02]  /*25b30*/  LEA R106, P2, R4, R3, 0x1 ;  /* 0x00000003046a7211 */ /* 0x000fc400078408ff */
[----:B------:R-:W-:Y:S02]  /*25b40*/  MOV R117, R107 ;  /* 0x0000006b00757202 */ /* 0x000fe40000000f00 */
[----:B------:R-:W-:Y:S01]  /*25b50*/  LEA.HI.X.SX32 R107, R4, R2, 0x1, P2 ;  /* 0x00000002046b7211 */ /* 0x000fe200010f0eff */
[----:B-1----:R-:W-:Y:S02]  /*25b60*/  IMAD.MOV.U32 R13, RZ, RZ, R103 ;  /* 0x000000ffff0d7224 */ /* 0x002fe400078e0067 */
[----:B------:R-:W3:Y:S04]  /*25b70*/  LDL.LU.64 R102, [R1+0xc30] ;  /* 0x000c300001667983 */ /* 0x000ee80000300a00 */
[----:B------:R0:W-:Y:S04]  /*25b80*/  STL.64 [R1+0x150], R106 ;  /* 0x0001506a01007387 */ /* 0x0001e80000100a00 */
[----:B0-----:R-:W4:Y:S01]  /*25b90*/  LDL.LU.64 R106, [R1+0xc28] ;  /* 0x000c2800016a7983 */ /* 0x001f220000300a00 */
[----:B------:R-:W-:Y:S01]  /*25ba0*/  IMAD R0, R8, 0x2, R4 ;  /* 0x0000000208007824 */ /* 0x000fe200078e0204 */
[----:B------:R-:W-:Y:S01]  /*25bb0*/  MOV R108, R34 ;  /* 0x00000022006c7202 */ /* 0x000fe20000000f00 */
[----:B------:R-:W-:-:S03]  /*25bc0*/  IMAD.MOV.U32 R109, RZ, RZ, R35 ;  /* 0x000000ffff6d7224 */ /* 0x000fc600078e0023 */
[C---:B------:R-:W-:Y:S02]  /*25bd0*/  LEA R34, P2, R0.reuse, R3, 0x1 ;  /* 0x0000000300227211 */ /* 0x040fe400078408ff */
[----:B------:R-:W-:Y:S02]  /*25be0*/  PRMT R17, R17, 0x7632, R17 ;  /* 0x0000763211117816 */ /* 0x000fe40000000011 */
[----:B------:R-:W-:-:S05]  /*25bf0*/  LEA.HI.X.SX32 R35, R0, R2, 0x1, P2 ;  /* 0x0000000200237211 */ /* 0x000fca00010f0eff */
[----:B------:R-:W-:Y:S01]  /*25c00*/  STL.64 [R1+0x140], R34 ;  /* 0x0001402201007387 */ /* 0x000fe20000100a00 */
[----:B------:R-:W-:-:S03]  /*25c10*/  LEA R4, R8, R0, 0x1 ;  /* 0x0000000008047211 */ /* 0x000fc600078e08ff */
[----:B----4-:R0:W-:Y:S02]  /*25c20*/  STG.E.U16 [R106.64], R17 ;  /* 0x000000116a007986 */ /* 0x0101e4000c101506 */
[----:B0-----:R-:W-:Y:S01]  /*25c30*/  MOV R106, R104 ;  /* 0x00000068006a7202 */ /* 0x001fe20000000f00 */
[----:B------:R-:W-:Y:S02]  /*25c40*/  IMAD.MOV.U32 R107, RZ, RZ, R105 ;  /* 0x000000ffff6b7224 */ /* 0x000fe400078e0069 */
[----:B------:R-:W4:Y:S01]  /*25c50*/  LDL.LU.64 R104, [R1+0xc20] ;  /* 0x000c200001687983 */ /* 0x000f220000300a00 */
[----:B------:R-:W-:Y:S01]  /*25c60*/  LEA R34, P2, R4, R3, 0x1 ;  /* 0x0000000304227211 */ /* 0x000fe200078408ff */
[----:B------:R-:W-:Y:S01]  /*25c70*/  IMAD R0, R8, 0x2, R4 ;  /* 0x0000000208007824 */ /* 0x000fe200078e0204 */
[----:B------:R-:W-:Y:S02]  /*25c80*/  MOV R16, R118 ;  /* 0x0000007600107202 */ /* 0x000fe40000000f00 */
[----:B------:R-:W-:-:S02]  /*25c90*/  LEA.HI.X.SX32 R35, R4, R2, 0x1, P2 ;  /* 0x0000000204237211 */ /* 0x000fc400010f0eff */
[----:B------:R-:W-:Y:S02]  /*25ca0*/  MOV R118, R30 ;  /* 0x0000001e00767202 */ /* 0x000fe40000000f00 */
[-C--:B------:R-:W-:Y:S01]  /*25cb0*/  LEA R30, P2, R0, R3.reuse, 0x1 ;  /* 0x00000003001e7211 */ /* 0x080fe200078408ff */
[----:B------:R-:W-:Y:S01]  /*25cc0*/  IMAD.MOV.U32 R17, RZ, RZ, R119 ;  /* 0x000000ffff117224 */ /* 0x000fe200078e0077 */
[----:B------:R-:W-:Y:S01]  /*25cd0*/  LEA R4, R8, R0, 0x1 ;  /* 0x0000000008047211 */ /* 0x000fe200078e08ff */
[----:B------:R-:W-:Y:S01]  /*25ce0*/  IMAD.MOV.U32 R119, RZ, RZ, R31 ;  /* 0x000000ffff777224 */ /* 0x000fe200078e001f */
[----:B------:R-:W-:Y:S02]  /*25cf0*/  PRMT R21, R21, 0x7632, R21 ;  /* 0x0000763215157816 */ /* 0x000fe40000000015 */
[----:B------:R-:W-:Y:S02]  /*25d00*/  LEA.HI.X.SX32 R31, R0, R2, 0x1, P2 ;  /* 0x00000002001f7211 */ /* 0x000fe400010f0eff */
[----:B------:R-:W-:Y:S01]  /*25d10*/  LEA R20, P2, R4, R3, 0x1 ;  /* 0x0000000304147211 */ /* 0x000fe200078408ff */
[----:B------:R0:W-:Y:S01]  /*25d20*/  STL.64 [R1+0x130], R34 ;  /* 0x0001302201007387 */ /* 0x0001e20000100a00 */
[----:B------:R-:W-:-:S03]  /*25d30*/  IMAD R5, R8, 0x2, R4 ;  /* 0x0000000208057824 */ /* 0x000fc600078e0204 */
[----:B0-----:R-:W2:Y:S04]  /*25d40*/  LDL.LU R34, [R1+0xc1c] ;  /* 0x000c1c0001227983 */ /* 0x001ea80000300800 */
[----:B------:R0:W-:Y:S01]  /*25d50*/  STL.64 [R1+0x120], R30 ;  /* 0x0001201e01007387 */ /* 0x0001e20000100a00 */
[----:B------:R-:W-:-:S03]  /*25d60*/  LEA R0, R8, R5, 0x1 ;  /* 0x0000000508007211 */ /* 0x000fc600078e08ff */
[----:B0-----:R-:W2:Y:S01]  /*25d70*/  LDL.LU R30, [R1+0xc18] ;  /* 0x000c1800011e7983 */ /* 0x001ea20000300800 */
[----:B------:R-:W-:Y:S02]  /*25d80*/  PRMT R25, R25, 0x7632, R25 ;  /* 0x0000763219197816 */ /* 0x000fe40000000019 */
[----:B------:R-:W-:Y:S02]  /*25d90*/  PRMT R29, R29, 0x7632, R29 ;  /* 0x000076321d1d7816 */ /* 0x000fe4000000001d */
[----:B------:R-:W-:Y:S02]  /*25da0*/  PRMT R33, R33, 0x7632, R33 ;  /* 0x0000763221217816 */ /* 0x000fe40000000021 */
[----:B------:R-:W-:Y:S02]  /*25db0*/  PRMT R37, R37, 0x7632, R37 ;  /* 0x0000763225257816 */ /* 0x000fe40000000025 */
[----:B------:R-:W-:Y:S02]  /*25dc0*/  PRMT R41, R41, 0x7632, R41 ;  /* 0x0000763229297816 */ /* 0x000fe40000000029 */
[----:B------:R-:W-:-:S02]  /*25dd0*/  PRMT R45, R45, 0x7632, R45 ;  /* 0x000076322d2d7816 */ /* 0x000fc4000000002d */
[----:B------:R-:W-:Y:S02]  /*25de0*/  PRMT R49, R49, 0x7632, R49 ;  /* 0x0000763231317816 */ /* 0x000fe40000000031 */
[----:B------:R-:W-:Y:S02]  /*25df0*/  PRMT R53, R53, 0x7632, R53 ;  /* 0x0000763235357816 */ /* 0x000fe40000000035 */
[----:B------:R-:W-:Y:S02]  /*25e00*/  PRMT R57, R57, 0x7632, R57 ;  /* 0x0000763239397816 */ /* 0x000fe40000000039 */
[----:B------:R-:W-:Y:S02]  /*25e10*/  PRMT R61, R61, 0x7632, R61 ;  /* 0x000076323d3d7816 */ /* 0x000fe4000000003d */
[----:B------:R-:W-:Y:S02]  /*25e20*/  PRMT R65, R65, 0x7632, R65 ;  /* 0x0000763241417816 */ /* 0x000fe40000000041 */
[----:B------:R-:W-:-:S02]  /*25e30*/  PRMT R69, R69, 0x7632, R69 ;  /* 0x0000763245457816 */ /* 0x000fc40000000045 */
[----:B------:R-:W-:Y:S02]  /*25e40*/  PRMT R73, R73, 0x7632, R73 ;  /* 0x0000763249497816 */ /* 0x000fe40000000049 */
[----:B------:R-:W-:Y:S01]  /*25e50*/  PRMT R77, R77, 0x7632, R77 ;  /* 0x000076324d4d7816 */ /* 0x000fe2000000004d */
[----:B----4-:R0:W-:Y:S02]  /*25e60*/  STG.E.U16 [R104.64], R21 ;  /* 0x0000001568007986 */ /* 0x0101e4000c101506 */
[----:B0-----:R-:W-:-:S05]  /*25e70*/  LEA.HI.X.SX32 R21, R4, R2, 0x1, P2 ;  /* 0x0000000204157211 */ /* 0x001fca00010f0eff */
[----:B------:R0:W-:Y:S02]  /*25e80*/  STL.64 [R1+0x110], R20 ;  /* 0x0001101401007387 */ /* 0x0001e40000100a00 */
        /* <DEDUP_REMOVED lines=45> */
[----:B------:R-:W-:Y:S01]  /*26160*/  LEA.HI.X.SX32 R21, R4, R2, 0x1, P2 ;  /* 0x0000000204157211 */ /* 0x000fe200010f0eff */
[----:B---3--:R-:W-:Y:S04]  /*26170*/  STG.E.U16 [R102.64], R25 ;  /* 0x0000001966007986 */ /* 0x008fe8000c101506 */
[----:B------:R0:W-:Y:S04]  /*26180*/  STL.64 [R1+0x98], R20 ;  /* 0x0000981401007387 */ /* 0x0001e80000100a00 */
[----:B--2---:R-:W-:Y:S04]  /*26190*/  STG.E.U16 [R100.64], R29 ;  /* 0x0000001d64007986 */ /* 0x004fe8000c101506 */
[----:B------:R-:W-:Y:S01]  /*261a0*/  STG.E.U16 [R98.64], R33 ;  /* 0x0000002162007986 */ /* 0x000fe2000c101506 */
[----:B0-----:R-:W-:-:S03]  /*261b0*/  LEA R20, P2, R0, R3, 0x1 ;  /* 0x0000000300147211 */ /* 0x001fc600078408ff */
[----:B------:R-:W-:Y:S01]  /*261c0*/  STG.E.U16 [R96.64], R37 ;  /* 0x0000002560007986 */ /* 0x000fe2000c101506 */
[----:B------:R-:W-:Y:S02]  /*261d0*/  LEA R4, R8, R0, 0x1 ;  /* 0x0000000008047211 */ /* 0x000fe400078e08ff */
[----:B------:R-:W-:Y:S01]  /*261e0*/  LEA.HI.X.SX32 R21, R0, R2, 0x1, P2 ;  /* 0x0000000200157211 */ /* 0x000fe200010f0eff */
[----:B------:R-:W-:Y:S04]  /*261f0*/  STG.E.U16 [R94.64], R41 ;  /* 0x000000295e007986 */ /* 0x000fe8000c101506 */
[----:B------:R-:W-:Y:S04]  /*26200*/  STG.E.U16 [R88.64], R45 ;  /* 0x0000002d58007986 */ /* 0x000fe8000c101506 */
[----:B------:R-:W-:Y:S04]  /*26210*/  STG.E.U16 [R90.64], R49 ;  /* 0x000000315a007986 */ /* 0x000fe8000c101506 */
[----:B------:R-:W-:Y:S04]  /*26220*/  STG.E.U16 [R92.64], R53 ;  /* 0x000000355c007986 */ /* 0x000fe8000c101506 */
[----:B------:R0:W-:Y:S01]  /*26230*/  STG.E.U16 [R26.64], R57 ;  /* 0x000000391a007986 */ /* 0x0001e2000c101506 */
[----:B------:R-:W-:-:S03]  /*26240*/  IMAD R0, R8, 0x2, R4 ;  /* 0x0000000208007824 */ /* 0x000fc600078e0204 */
[----:B0-----:R-:W2:Y:S04]  /*26250*/  LDL.LU R26, [R1+0xc14] ;  /* 0x000c1400011a7983 */ /* 0x001ea80000300800 */
[----:B------:R0:W-:Y:S04]  /*26260*/  STL.64 [R1+0x90], R20 ;  /* 0x0000901401007387 */ /* 0x0001e80000100a00 */
[----:B------:R1:W-:Y:S01]  /*26270*/  STG.E.U16 [R22.64], R61 ;  /* 0x0000003d16007986 */ /* 0x0003e2000c101506 */
[----:B0-----:R-:W-:-:S04]  /*26280*/  LEA R20, P2, R4, R3, 0x1 ;  /* 0x0000000304147211 */ /* 0x001fc800078408ff */
[----:B------:R-:W-:Y:S01]  /*26290*/  LEA.HI.X.SX32 R21, R4, R2, 0x1, P2 ;  /* 0x0000000204157211 */ /* 0x000fe200010f0eff */
[----:B-1----:R-:W3:Y:S04]  /*262a0*/  LDL.LU R22, [R1+0xc10] ;  /* 0x000c100001167983 */ /* 0x002ee80000300800 */
[----:B------:R0:W-:Y:S01]  /*262b0*/  STL.64 [R1+0x88], R20 ;  /* 0x0000881401007387 */ /* 0x0001e20000100a00 */
[----:B------:R-:W-:Y:S02]  /*262c0*/  LEA R4, R8, R0, 0x1 ;  /* 0x0000000008047211 */ /* 0x000fe400078e08ff */
[----:B0-----:R-:W-:-:S04]  /*262d0*/  LEA R20, P2, R0, R3, 0x1 ;  /* 0x0000000300147211 */ /* 0x001fc800078408ff */
[----:B------:R-:W-:-:S05]  /*262e0*/  LEA.HI.X.SX32 R21, R0, R2, 0x1, P2 ;  /* 0x0000000200157211 */ /* 0x000fca00010f0eff */
[----:B------:R0:W-:Y:S01]  /*262f0*/  STL.64 [R1+0x80], R20 ;  /* 0x0000801401007387 */ /* 0x0001e20000100a00 */
[----:B------:R-:W-:-:S03]  /*26300*/  IMAD R0, R8, 0x2, R4 ;  /* 0x0000000208007824 */ /* 0x000fc600078e0204 */
[----:B------:R1:W-:Y:S01]  /*26310*/  STG.E.U16 [R18.64], R65 ;  /* 0x0000004112007986 */ /* 0x0003e2000c101506 */
[----:B0-----:R-:W-:-:S04]  /*26320*/  LEA R20, P2, R4, R3, 0x1 ;  /* 0x0000000304147211 */ /* 0x001fc800078408ff */
[----:B------:R-:W-:Y:S01]  /*26330*/  LEA.HI.X.SX32 R21, R4, R2, 0x1, P2 ;  /* 0x0000000204157211 */ /* 0x000fe200010f0eff */
[----:B-1----:R-:W4:Y:S04]  /*26340*/  LDL.LU R18, [R1+0xc0c] ;  /* 0x000c0c0001127983 */ /* 0x002f280000300800 */
[----:B------:R0:W-:Y:S01]  /*26350*/  STL.64 [R1+0x78], R20 ;  /* 0x0000781401007387 */ /* 0x0001e20000100a00 */
[----:B------:R-:W-:-:S03]  /*26360*/  LEA R4, R8, R0, 0x1 ;  /* 0x0000000008047211 */ /* 0x000fc600078e08ff */
[----:B------:R1:W-:Y:S01]  /*26370*/  STG.E.U16 [R14.64], R69 ;  /* 0x000000450e007986 */ /* 0x0003e2000c101506 */
[----:B0-----:R-:W-:-:S04]  /*26380*/  LEA R20, P2, R0, R3, 0x1 ;  /* 0x0000000300147211 */ /* 0x001fc800078408ff */
[----:B------:R-:W-:Y:S01]  /*26390*/  LEA.HI.X.SX32 R21, R0, R2, 0x1, P2 ;  /* 0x0000000200157211 */ /* 0x000fe200010f0eff */
[----:B-1----:R-:W2:Y:S04]  /*263a0*/  LDL.LU R14, [R1+0xc08] ;  /* 0x000c0800010e7983 */ /* 0x002ea80000300800 */
[----:B------:R0:W-:Y:S01]  /*263b0*/  STL.64 [R1+0x70], R20 ;  /* 0x0000701401007387 */ /* 0x0001e20000100a00 */
[----:B------:R-:W-:Y:S01]  /*263c0*/  IMAD R0, R8, 0x2, R4 ;  /* 0x0000000208007824 */ /* 0x000fe200078e0204 */
[----:B0-----:R-:W-:-:S04]  /*263d0*/  LEA R20, P2, R4, R3, 0x1 ;  /* 0x0000000304147211 */ /* 0x001fc800078408ff */
[----:B------:R-:W-:Y:S02]  /*263e0*/  LEA.HI.X.SX32 R21, R4, R2, 0x1, P2 ;  /* 0x0000000204157211 */ /* 0x000fe400010f0eff */
[----:B------:R-:W-:-:S03]  /*263f0*/  LEA R4, R8, R0, 0x1 ;  /* 0x0000000008047211 */ /* 0x000fc600078e08ff */
[----:B------:R0:W-:Y:S01]  /*26400*/  STL.64 [R1+0x68], R20 ;  /* 0x0000681401007387 */ /* 0x0001e20000100a00 */
[----:B------:R-:W-:Y:S01]  /*26410*/  IMAD.MOV.U32 R104, RZ, RZ, R12 ;  /* 0x000000ffff687224 */ /* 0x000fe200078e000c */
[----:B------:R-:W-:Y:S02]  /*26420*/  MOV R102, R16 ;  /* 0x0000001000667202 */ /* 0x000fe40000000f00 */
[----:B------:R-:W-:Y:S01]  /*26430*/  MOV R105, R13 ;  /* 0x0000000d00697202 */ /* 0x000fe20000000f00 */
[----:B------:R-:W2:Y:S01]  /*26440*/  LDL.LU R16, [R1+0x188] ;  /* 0x0001880001107983 */ /* 0x000ea20000300800 */
[----:B0-----:R-:W-:-:S04]  /*26450*/  LEA R20, P2, R0, R3, 0x1 ;  /* 0x0000000300147211 */ /* 0x001fc800078408ff */
[-C--:B------:R-:W-:Y:S02]  /*26460*/  LEA.HI.X.SX32 R21, R0, R2.reuse, 0x1, P2 ;  /* 0x0000000200157211 */ /* 0x080fe400010f0eff */
[----:B------:R-:W-:Y:S01]  /*26470*/  LEA R12, P2, R4, R3, 0x1 ;  /* 0x00000003040c7211 */ /* 0x000fe200078408ff */
[----:B------:R0:W-:Y:S01]  /*26480*/  STG.E.U16 [R10.64], R73 ;  /* 0x000000490a007986 */ /* 0x0001e2000c101506 */
[----:B------:R-:W-:Y:S02]  /*26490*/  IMAD R0, R8, 0x2, R4 ;  /* 0x0000000208007824 */ /* 0x000fe400078e0204 */
[----:B------:R-:W-:Y:S01]  /*264a0*/  LEA.HI.X.SX32 R13, R4, R2, 0x1, P2 ;  /* 0x00000002040d7211 */ /* 0x000fe200010f0eff */
[----:B------:R1:W-:Y:S04]  /*264b0*/  STG.E.U16 [R6.64], R77 ;  /* 0x0000004d06007986 */ /* 0x0003e8000c101506 */
[----:B0-----:R-:W3:Y:S04]  /*264c0*/  LDL.LU R10, [R1+0xc04] ;  /* 0x000c0400010a7983 */ /* 0x001ee80000300800 */
[----:B------:R-:W3:Y:S04]  /*264d0*/  LDL.LU R28, [R1+0x168] ;  /* 0x00016800011c7983 */ /* 0x000ee80000300800 */
[----:B------:R0:W-:Y:S04]  /*264e0*/  STL.64 [R1+0x60], R20 ;  /* 0x0000601401007387 */ /* 0x0001e80000100a00 */
[----:B-1----:R-:W4:Y:S04]  /*264f0*/  LDL.LU R6, [R1+0xc00] ;  /* 0x000c000001067983 */ /* 0x002f280000300800 */
[----:B------:R1:W-:Y:S01]  /*26500*/  STL.64 [R1+0x58], R12 ;  /* 0x0000580c01007387 */ /* 0x0003e20000100a00 */
[----:B------:R-:W-:-:S03]  /*26510*/  LEA R4, R8, R0, 0x1 ;  /* 0x0000000008047211 */ /* 0x000fc600078e08ff */
[----:B0-----:R-:W4:Y:S04]  /*26520*/  LDL R20, [R1+0x148] ;  /* 0x0001480001147983 */ /* 0x001f280000100800 */
[----:B------:R-:W4:Y:S01]  /*26530*/  LDL.LU R35, [R1+0x138] ;  /* 0x0001380001237983 */ /* 0x000f220000300800 */
[----:B-1----:R-:W-:-:S04]  /*26540*/  LEA R12, P2, R0, R3, 0x1 ;  /* 0x00000003000c7211 */ /* 0x002fc800078408ff */
[----:B------:R-:W-:-:S05]  /*26550*/  LEA.HI.X.SX32 R13, R0, R2, 0x1, P2 ;  /* 0x00000002000d7211 */ /* 0x000fca00010f0eff */
[----:B------:R0:W-:Y:S04]  /*26560*/  STL.64 [R1+0x50], R12 ;  /* 0x0000500c01007387 */ /* 0x0001e80000100a00 */
[----:B------:R-:W4:Y:S01]  /*26570*/  LDL.LU R31, [R1+0x178] ;  /* 0x00017800011f7983 */ /* 0x000f220000300800 */
[----:B0-----:R-:W-:-:S04]  /*26580*/  LEA R12, P2, R4, R3, 0x1 ;  /* 0x00000003040c7211 */ /* 0x001fc800078408ff */
[----:B------:R-:W-:-:S05]  /*26590*/  LEA.HI.X.SX32 R13, R4, R2, 0x1, P2 ;  /* 0x00000002040d7211 */ /* 0x000fca00010f0eff */
[----:B------:R0:W-:Y:S04]  /*265a0*/  STL.64 [R1+0x48], R12 ;  /* 0x0000480c01007387 */ /* 0x0001e80000100a00 */
[----:B------:R-:W4:Y:S04]  /*265b0*/  LDL.LU R27, [R1+0x158] ;  /* 0x00015800011b7983 */ /* 0x000f280000300800 */
[----:B------:R-:W4:Y:S01]  /*265c0*/  LDL.LU R23, [R1+0x128] ;  /* 0x0001280001177983 */ /* 0x000f220000300800 */
[----:B------:R-:W-:-:S05]  /*265d0*/  IMAD R0, R8, 0x2, R4 ;  /* 0x0000000208007824 */ /* 0x000fca00078e0204 */
[----:B0-----:R-:W-:Y:S02]  /*265e0*/  LEA R12, P2, R0, R3, 0x1 ;  /* 0x00000003000c7211 */ /* 0x001fe400078408ff */
[----:B------:R-:W-:Y:S02]  /*265f0*/  LEA R4, R8, R0, 0x1 ;  /* 0x0000000008047211 */ /* 0x000fe400078e08ff */
[----:B------:R-:W-:-:S05]  /*26600*/  LEA.HI.X.SX32 R13, R0, R2, 0x1, P2 ;  /* 0x00000002000d7211 */ /* 0x000fca00010f0eff */
[----:B------:R0:W-:Y:S01]  /*26610*/  STL.64 [R1+0x40], R12 ;  /* 0x0000400c01007387 */ /* 0x0001e20000100a00 */
[----:B------:R-:W-:-:S03]  /*26620*/  IMAD R0, R8, 0x2, R4 ;  /* 0x0000000208007824 */ /* 0x000fc600078e0204 */
[----:B------:R-:W4:Y:S04]  /*26630*/  LDL.LU R19, [R1+0x118] ;  /* 0x0001180001137983 */ /* 0x000f280000300800 */
[----:B------:R-:W4:Y:S01]  /*26640*/  LDL.LU R15, [R1+0x108] ;  /* 0x00010800010f7983 */ /* 0x000f220000300800 */
[----:B0-----:R-:W-:-:S04]  /*26650*/  LEA R12, P2, R4, R3, 0x1 ;  /* 0x00000003040c7211 */ /* 0x001fc800078408ff */
[----:B------:R-:W-:-:S05]  /*26660*/  LEA.HI.X.SX32 R13, R4, R2, 0x1, P2 ;  /* 0x00000002040d7211 */ /* 0x000fca00010f0eff */
[----:B------:R0:W-:Y:S01]  /*26670*/  STL.64 [R1+0x38], R12 ;  /* 0x0000380c01007387 */ /* 0x0001e20000100a00 */
[----:B------:R-:W-:-:S03]  /*26680*/  LEA R4, R8, R0, 0x1 ;  /* 0x0000000008047211 */ /* 0x000fc600078e08ff */
[----:B------:R-:W4:Y:S01]  /*26690*/  LDL.LU R11, [R1+0xf8] ;  /* 0x0000f800010b7983 */ /* 0x000f220000300800 */
[----:B0-----:R-:W-:-:S04]  /*266a0*/  LEA R12, P2, R0, R3, 0x1 ;  /* 0x00000003000c7211 */ /* 0x001fc800078408ff */
[----:B------:R-:W-:-:S05]  /*266b0*/  LEA.HI.X.SX32 R13, R0, R2, 0x1, P2 ;  /* 0x00000002000d7211 */ /* 0x000fca00010f0eff */
[----:B------:R0:W-:Y:S01]  /*266c0*/  STL.64 [R1+0x30], R12 ;  /* 0x0000300c01007387 */ /* 0x0001e20000100a00 */
[----:B------:R-:W-:-:S03]  /*266d0*/  IMAD R0, R8, 0x2, R4 ;  /* 0x0000000208007824 */ /* 0x000fc600078e0204 */
[----:B------:R-:W4:Y:S01]  /*266e0*/  LDL.LU R7, [R1+0xe8] ;  /* 0x0000e80001077983 */ /* 0x000f220000300800 */
[----:B0-----:R-:W-:-:S04]  /*266f0*/  LEA R12, P2, R4, R3, 0x1 ;  /* 0x00000003040c7211 */ /* 0x001fc800078408ff */
[----:B------:R-:W-:-:S05]  /*26700*/  LEA.HI.X.SX32 R13, R4, R2, 0x1, P2 ;  /* 0x00000002040d7211 */ /* 0x000fca00010f0eff */
[----:B------:R0:W-:Y:S01]  /*26710*/  STL.64 [R1+0x28], R12 ;  /* 0x0000280c01007387 */ /* 0x0001e20000100a00 */
[----:B------:R-:W-:Y:S01]  /*26720*/  IMAD.MOV.U32 R103, RZ, RZ, R17 ;  /* 0x000000ffff677224 */ /* 0x000fe200078e0011 */
[----:B------:R-:W-:Y:S02]  /*26730*/  PRMT R81, R81, 0x7632, R81 ;  /* 0x0000763251517816 */ /* 0x000fe40000000051 */
[----:B------:R-:W-:Y:S02]  /*26740*/  LEA R4, R8, R0, 0x1 ;  /* 0x0000000008047211 */ /* 0x000fe400078e08ff */
[----:B0-----:R-:W-:-:S04]  /*26750*/  LEA R12, P2, R0, R3, 0x1 ;  /* 0x00000003000c7211 */ /* 0x001fc800078408ff */
[----:B------:R-:W-:Y:S02]  /*26760*/  LEA.HI.X.SX32 R13, R0, R2, 0x1, P2 ;  /* 0x00000002000d7211 */ /* 0x000fe400010f0eff */
[----:B------:R-:W-:Y:S01]  /*26770*/  PRMT R85, R85, 0x7632, R85 ;  /* 0x0000763255557816 */ /* 0x000fe20000000055 */
[----:B------:R-:W-:Y:S04]  /*26780*/  STG.E.U16 [R102.64], R81 ;  /* 0x0000005166007986 */ /* 0x000fe8000c101506 */
[----:B------:R0:W-:Y:S01]  /*26790*/  STL.64 [R1+0x20], R12 ;  /* 0x0000200c01007387 */ /* 0x0001e20000100a00 */
[----:B------:R-:W-:-:S03]  /*267a0*/  IMAD R0, R8, 0x2, R4 ;  /* 0x0000000208007824 */ /* 0x000fc600078e0204 */
[----:B------:R-:W-:Y:S01]  /*267b0*/  STG.E.U16 [R104.64], R85 ;  /* 0x0000005568007986 */ /* 0x000fe2000c101506 */
[----:B0-----:R-:W-:-:S04]  /*267c0*/  LEA R12, P2, R4, R3, 0x1 ;  /* 0x00000003040c7211 */ /* 0x001fc800078408ff */
[----:B------:R-:W-:Y:S02]  /*267d0*/  LEA.HI.X.SX32 R13, R4, R2, 0x1, P2 ;  /* 0x00000002040d7211 */ /* 0x000fe400010f0eff */
[----:B------:R-:W-:Y:S01]  /*267e0*/  LEA R4, R8, R0, 0x1 ;  /* 0x0000000008047211 */ /* 0x000fe200078e08ff */
[----:B--2---:R-:W-:Y:S04]  /*267f0*/  STG.E.U16 [R106.64], R16 ;  /* 0x000000106a007986 */ /* 0x004fe8000c101506 */
[----:B---3--:R-:W-:Y:S04]  /*26800*/  STG.E.U16 [R108.64], R28 ;  /* 0x0000001c6c007986 */ /* 0x008fe8000c101506 */
[----:B----4-:R-:W-:Y:S04]  /*26810*/  STG.E.U16 [R110.64], R20 ;  /* 0x000000146e007986 */ /* 0x010fe8000c101506 */
[----:B------:R-:W-:Y:S04]  /*26820*/  STG.E.U16 [R112.64], R35 ;  /* 0x0000002370007986 */ /* 0x000fe8000c101506 */
[----:B------:R0:W-:Y:S04]  /*26830*/  STG.E.U16 [R118.64], R31 ;  /* 0x0000001f76007986 */ /* 0x0001e8000c101506 */
[----:B0-----:R-:W2:Y:S04]  /*26840*/  LDL.LU.64 R118, [R1+0x208] ;  /* 0x0002080001767983 */ /* 0x001ea80000300a00 */
[----:B------:R0:W-:Y:S04]  /*26850*/  STL.64 [R1+0x18], R12 ;  /* 0x0000180c01007387 */ /* 0x0001e80000100a00 */
[----:B------:R1:W-:Y:S01]  /*26860*/  STG.E.U16 [R116.64], R27 ;  /* 0x0000001b74007986 */ /* 0x0003e2000c101506 */
[----:B0-----:R-:W-:-:S04]  /*26870*/  LEA R12, P2, R0, R3, 0x1 ;  /* 0x00000003000c7211 */ /* 0x001fc800078408ff */
[----:B------:R-:W-:Y:S01]  /*26880*/  LEA.HI.X.SX32 R13, R0, R2, 0x1, P2 ;  /* 0x00000002000d7211 */ /* 0x000fe200010f0eff */
[----:B-1----:R-:W3:Y:S04]  /*26890*/  LDL.LU.64 R116, [R1+0x200] ;  /* 0x0002000001747983 */ /* 0x002ee80000300a00 */
[----:B------:R0:W-:Y:S01]  /*268a0*/  STL.64 [R1+0x10], R12 ;  /* 0x0000100c01007387 */ /* 0x0001e20000100a00 */
[----:B------:R-:W-:-:S03]  /*268b0*/  IMAD R0, R8, 0x2, R4 ;  /* 0x0000000208007824 */ /* 0x000fc600078e0204 */
[----:B------:R1:W-:Y:S01]  /*268c0*/  STG.E.U16 [R114.64], R23 ;  /* 0x0000001772007986 */ /* 0x0003e2000c101506 */
[----:B0-----:R-:W-:-:S04]  /*268d0*/  LEA R12, P2, R4, R3, 0x1 ;  /* 0x00000003040c7211 */ /* 0x001fc800078408ff */
[----:B------:R-:W-:Y:S01]  /*268e0*/  LEA.HI.X.SX32 R13, R4, R2, 0x1, P2 ;  /* 0x00000002040d7211 */ /* 0x000fe200010f0eff */
[----:B-1----:R-:W4:Y:S04]  /*268f0*/  LDL.LU.64 R114, [R1+0x1f8] ;  /* 0x0001f80001727983 */ /* 0x002f280000300a00 */
[----:B------:R0:W-:Y:S04]  /*26900*/  STL.64 [R1+0x8], R12 ;  /* 0x0000080c01007387 */ /* 0x0001e80000100a00 */
[----:B------:R-:W4:Y:S01]  /*26910*/  LDL.LU.64 R112, [R1+0x1f0] ;  /* 0x0001f00001707983 */ /* 0x000f220000300a00 */
[----:B0-----:R-:W-:-:S04]  /*26920*/  LEA R12, P2, R0, R3, 0x1 ;  /* 0x00000003000c7211 */ /* 0x001fc800078408ff */
[----:B------:R-:W-:-:S05]  /*26930*/  LEA.HI.X.SX32 R13, R0, R2, 0x1, P2 ;  /* 0x00000002000d7211 */ /* 0x000fca00010f0eff */
[----:B------:R-:W-:Y:S04]  /*26940*/  STL.64 [R1], R12 ;  /* 0x0000000c01007387 */ /* 0x000fe80000100a00 */
[----:B------:R-:W4:Y:S04]  /*26950*/  LDL.LU.64 R110, [R1+0x1e0] ;  /* 0x0001e000016e7983 */ /* 0x000f280000300a00 */
[----:B------:R-:W4:Y:S01]  /*26960*/  LDL.LU.64 R108, [R1+0x1d8] ;  /* 0x0001d800016c7983 */ /* 0x000f220000300a00 */
[----:B------:R-:W-:-:S03]  /*26970*/  LEA R4, R8, R0, 0x1 ;  /* 0x0000000008047211 */ /* 0x000fc600078e08ff */
[----:B------:R0:W-:Y:S02]  /*26980*/  STG.E.U16 [R124.64], R19 ;  /* 0x000000137c007986 */ /* 0x0001e4000c101506 */
[----:B------:R-:W-:Y:S02]  /*26990*/  IMAD R0, R8, 0x2, R4 ;  /* 0x0000000208007824 */ /* 0x000fe400078e0204 */
[----:B------:R1:W-:Y:S01]  /*269a0*/  STG.E.U16 [R122.64], R15 ;  /* 0x0000000f7a007986 */ /* 0x0003e2000c101506 */
[----:B0-----:R-:W-:-:S04]  /*269b0*/  LEA R124, P2, R4, R3, 0x1 ;  /* 0x00000003047c7211 */ /* 0x001fc800078408ff */
[----:B------:R-:W-:Y:S02]  /*269c0*/  LEA.HI.X.SX32 R125, R4, R2, 0x1, P2 ;  /* 0x00000002047d7211 */ /* 0x000fe400010f0eff */
[----:B-1----:R-:W-:Y:S02]  /*269d0*/  LEA R122, P2, R0, R3, 0x1 ;  /* 0x00000003007a7211 */ /* 0x002fe400078408ff */
[----:B------:R-:W-:Y:S01]  /*269e0*/  LEA R4, R8, R0, 0x1 ;  /* 0x0000000008047211 */ /* 0x000fe200078e08ff */
[----:B------:R0:W-:Y:S01]  /*269f0*/  STG.E.U16 [R120.64], R11 ;  /* 0x0000000b78007986 */ /* 0x0001e2000c101506 */
[----:B------:R-:W-:-:S03]  /*26a00*/  LEA.HI.X.SX32 R123, R0, R2, 0x1, P2 ;  /* 0x00000002007b7211 */ /* 0x000fc600010f0eff */
[----:B------:R-:W-:Y:S01]  /*26a10*/  IMAD R0, R8, 0x2, R4 ;  /* 0x0000000208007824 */ /* 0x000fe200078e0204 */
[----:B0-----:R-:W-:-:S04]  /*26a20*/  LEA R120, P2, R4, R3, 0x1 ;  /* 0x0000000304787211 */ /* 0x001fc800078408ff */
[----:B------:R-:W-:Y:S02]  /*26a30*/  LEA.HI.X.SX32 R121, R4, R2, 0x1, P2 ;  /* 0x0000000204797211 */ /* 0x000fe400010f0eff */
[----:B------:R-:W-:Y:S01]  /*26a40*/  LEA R4, R8, R0, 0x1 ;  /* 0x0000000008047211 */ /* 0x000fe200078e08ff */
[----:B------:R-:W-:Y:S04]  /*26a50*/  STL.64 [R1+0xaf8], R124 ;  /* 0x000af87c01007387 */ /* 0x000fe80000100a00 */
[----:B------:R-:W-:Y:S04]  /*26a60*/  STL.64 [R1+0xb00], R122 ;  /* 0x000b007a01007387 */ /* 0x000fe80000100a00 */
[----:B------:R-:W-:Y:S04]  /*26a70*/  STL.64 [R1+0xb08], R120 ;  /* 0x000b087801007387 */ /* 0x000fe80000100a00 */
[----:B--2---:R0:W-:Y:S02]  /*26a80*/  STG.E.U16 [R118.64], R7 ;  /* 0x0000000776007986 */ /* 0x0041e4000c101506 */
[----:B0-----:R-:W-:-:S04]  /*26a90*/  LEA R118, P2, R0, R3, 0x1 ;  /* 0x0000000300767211 */ /* 0x001fc800078408ff */
[----:B------:R-:W-:Y:S01]  /*26aa0*/  LEA.HI.X.SX32 R119, R0, R2, 0x1, P2 ;  /* 0x0000000200777211 */ /* 0x000fe200010f0eff */
[----:B------:R-:W-:Y:S01]  /*26ab0*/  IMAD R0, R8, 0x2, R4 ;  /* 0x0000000208007824 */ /* 0x000fe200078e0204 */
[----:B---3--:R0:W-:Y:S02]  /*26ac0*/  STG.E.U16 [R116.64], R6 ;  /* 0x0000000674007986 */ /* 0x0081e4000c101506 */
[----:B0-----:R-:W-:-:S04]  /*26ad0*/  LEA R116, P2, R4, R3, 0x1 ;  /* 0x0000000304747211 */ /* 0x001fc800078408ff */
[----:B------:R-:W-:Y:S02]  /*26ae0*/  LEA.HI.X.SX32 R117, R4, R2, 0x1, P2 ;  /* 0x0000000204757211 */ /* 0x000fe400010f0eff */
[----:B------:R-:W-:Y:S01]  /*26af0*/  LEA R4, R8, R0, 0x1 ;  /* 0x0000000008047211 */ /* 0x000fe200078e08ff */
[----:B----4-:R0:W-:Y:S04]  /*26b00*/  STG.E.U16 [R114.64], R10 ;  /* 0x0000000a72007986 */ /* 0x0101e8000c101506 */
[----:B------:R1:W-:Y:S01]  /*26b10*/  STG.E.U16 [R112.64], R14 ;  /* 0x0000000e70007986 */ /* 0x0003e2000c101506 */
[----:B0-----:R-:W-:-:S04]  /*26b20*/  LEA R114, P2, R0, R3, 0x1 ;  /* 0x0000000300727211 */ /* 0x001fc800078408ff */
[----:B------:R-:W-:Y:S01]  /*26b30*/  LEA.HI.X.SX32 R115, R0, R2, 0x1, P2 ;  /* 0x0000000200737211 */ /* 0x000fe200010f0eff */
[----:B------:R-:W-:Y:S01]  /*26b40*/  IMAD R0, R8, 0x2, R4 ;  /* 0x0000000208007824 */ /* 0x000fe200078e0204 */
[----:B-1----:R-:W-:-:S04]  /*26b50*/  LEA R112, P2, R4, R3, 0x1 ;  /* 0x0000000304707211 */ /* 0x002fc800078408ff */
[----:B------:R-:W-:Y:S02]  /*26b60*/  LEA.HI.X.SX32 R113, R4, R2, 0x1, P2 ;  /* 0x0000000204717211 */ /* 0x000fe400010f0eff */
[----:B------:R-:W-:Y:S01]  /*26b70*/  LEA R4, R8, R0, 0x1 ;  /* 0x0000000008047211 */ /* 0x000fe200078e08ff */
[----:B------:R0:W-:Y:S04]  /*26b80*/  STG.E.U16 [R110.64], R18 ;  /* 0x000000126e007986 */ /* 0x0001e8000c101506 */
[----:B------:R1:W-:Y:S01]  /*26b90*/  STG.E.U16 [R108.64], R22 ;  /* 0x000000166c007986 */ /* 0x0003e2000c101506 */
[----:B0-----:R-:W-:-:S04]  /*26ba0*/  LEA R110, P2, R0, R3, 0x1 ;  /* 0x00000003006e7211 */ /* 0x001fc800078408ff */
[----:B------:R-:W-:Y:S01]  /*26bb0*/  LEA.HI.X.SX32 R111, R0, R2, 0x1, P2 ;  /* 0x00000002006f7211 */ /* 0x000fe200010f0eff */
[----:B------:R-:W-:Y:S01]  /*26bc0*/  IMAD R0, R8, 0x2, R4 ;  /* 0x0000000208007824 */ /* 0x000fe200078e0204 */
[----:B-1----:R-:W-:-:S04]  /*26bd0*/  LEA R108, P2, R4, R3, 0x1 ;  /* 0x00000003046c7211 */ /* 0x002fc800078408ff */
[----:B------:R-:W-:Y:S02]  /*26be0*/  LEA.HI.X.SX32 R109, R4, R2, 0x1, P2 ;  /* 0x00000002046d7211 */ /* 0x000fe400010f0eff */
[-C--:B------:R-:W-:Y:S02]  /*26bf0*/  LEA R106, P2, R0, R3.reuse, 0x1 ;  /* 0x00000003006a7211 */ /* 0x080fe400078408ff */
[----:B------:R-:W-:Y:S02]  /*26c00*/  LEA R4, R8, R0, 0x1 ;  /* 0x0000000008047211 */ /* 0x000fe400078e08ff */
[----:B------:R-:W-:Y:S02]  /*26c10*/  LEA.HI.X.SX32 R107, R0, R2, 0x1, P2 ;  /* 0x00000002006b7211 */ /* 0x000fe400010f0eff */
[----:B------:R-:W-:Y:S01]  /*26c20*/  LEA R104, P2, R4, R3, 0x1 ;  /* 0x0000000304687211 */ /* 0x000fe200078408ff */
[----:B------:R-:W-:-:S03]  /*26c30*/  IMAD R0, R8, 0x2, R4 ;  /* 0x0000000208007824 */ /* 0x000fc600078e0204 */
[----:B------:R-:W-:Y:S02]  /*26c40*/  LEA.HI.X.SX32 R105, R4, R2, 0x1, P2 ;  /* 0x0000000204697211 */ /* 0x000fe400010f0eff */
[-C--:B------:R-:W-:Y:S01]  /*26c50*/  LEA R102, P2, R0, R3.reuse, 0x1 ;  /* 0x0000000300667211 */ /* 0x080fe200078408ff */
[----:B------:R-:W-:Y:S01]  /*26c60*/  STL.64 [R1+0xb10], R118 ;  /* 0x000b107601007387 */ /* 0x000fe20000100a00 */
[----:B------:R-:W-:Y:S02]  /*26c70*/  LEA R4, R8, R0, 0x1 ;  /* 0x0000000008047211 */ /* 0x000fe400078e08ff */
[----:B------:R-:W-:Y:S01]  /*26c80*/  LEA.HI.X.SX32 R103, R0, R2, 0x1, P2 ;  /* 0x0000000200677211 */ /* 0x000fe200010f0eff */
[----:B------:R-:W-:Y:S01]  /*26c90*/  STL.64 [R1+0xb18], R116 ;  /* 0x000b187401007387 */ /* 0x000fe20000100a00 */
[----:B------:R-:W-:-:S03]  /*26ca0*/  LEA R100, P2, R4, R3, 0x1 ;  /* 0x0000000304647211 */ /* 0x000fc600078408ff */
[----:B------:R-:W-:Y:S04]  /*26cb0*/  STL.64 [R1+0xb20], R114 ;  /* 0x000b207201007387 */ /* 0x000fe80000100a00 */
[----:B------:R-:W-:Y:S01]  /*26cc0*/  STL.64 [R1+0xb28], R112 ;  /* 0x000b287001007387 */ /* 0x000fe20000100a00 */
[----:B------:R-:W-:-:S03]  /*26cd0*/  LEA.HI.X.SX32 R101, R4, R2, 0x1, P2 ;  /* 0x0000000204657211 */ /* 0x000fc600010f0eff */
[----:B------:R-:W-:Y:S04]  /*26ce0*/  STL.64 [R1+0xb30], R110 ;  /* 0x000b306e01007387 */ /* 0x000fe80000100a00 */
[----:B------:R-:W-:Y:S04]  /*26cf0*/  STL.64 [R1+0xb38], R108 ;  /* 0x000b386c01007387 */ /* 0x000fe80000100a00 */
[----:B------:R0:W-:Y:S04]  /*26d00*/  STG.E.U16 [R50.64], R26 ;  /* 0x0000001a32007986 */ /* 0x0001e8000c101506 */
[----:B------:R1:W-:Y:S04]  /*26d10*/  STG.E.U16 [R38.64], R30 ;  /* 0x0000001e26007986 */ /* 0x0003e8000c101506 */
[----:B0-----:R-:W2:Y:S04]  /*26d20*/  LDL.LU.64 R50, [R1+0xbf8] ;  /* 0x000bf80001327983 */ /* 0x001ea80000300a00 */
[----:B------:R-:W-:Y:S04]  /*26d30*/  STL.64 [R1+0xb40], R106 ;  /* 0x000b406a01007387 */ /* 0x000fe80000100a00 */
[----:B------:R-:W-:Y:S04]  /*26d40*/  STL.64 [R1+0xb48], R104 ;  /* 0x000b486801007387 */ /* 0x000fe80000100a00 */
[----:B-1----:R-:W3:Y:S04]  /*26d50*/  LDL.LU.64 R38, [R1+0xbf0] ;  /* 0x000bf00001267983 */ /* 0x002ee80000300a00 */
[----:B------:R-:W-:Y:S04]  /*26d60*/  STL.64 [R1+0xb50], R102 ;  /* 0x000b506601007387 */ /* 0x000fe80000100a00 */
[----:B------:R-:W-:Y:S04]  /*26d70*/  STL.64 [R1+0xb58], R100 ;  /* 0x000b586401007387 */ /* 0x000fe80000100a00 */
[----:B------:R0:W-:Y:S04]  /*26d80*/  STG.E.U16 [R42.64], R34 ;  /* 0x000000222a007986 */ /* 0x0001e8000c101506 */
[----:B0-----:R-:W4:Y:S01]  /*26d90*/  LDL.LU.64 R42, [R1+0xbe8] ;  /* 0x000be800012a7983 */ /* 0x001f220000300a00 */
[----:B------:R-:W-:-:S05]  /*26da0*/  IMAD R0, R8, 0x2, R4 ;  /* 0x0000000208007824 */ /* 0x000fca00078e0204 */
[-C--:B------:R-:W-:Y:S02]  /*26db0*/  LEA R98, P2, R0, R3.reuse, 0x1 ;  /* 0x0000000300627211 */ /* 0x080fe400078408ff */
[----:B------:R-:W-:Y:S02]  /*26dc0*/  LEA R4, R8, R0, 0x1 ;  /* 0x0000000008047211 */ /* 0x000fe400078e08ff */
[----:B------:R-:W-:Y:S02]  /*26dd0*/  LEA.HI.X.SX32 R99, R0, R2, 0x1, P2 ;  /* 0x0000000200637211 */ /* 0x000fe400010f0eff */
[----:B------:R-:W-:Y:S01]  /*26de0*/  LEA R96, P2, R4, R3, 0x1 ;  /* 0x0000000304607211 */ /* 0x000fe200078408ff */
[----:B------:R-:W-:-:S03]  /*26df0*/  IMAD R0, R8, 0x2, R4 ;  /* 0x0000000208007824 */ /* 0x000fc600078e0204 */
[-C--:B------:R-:W-:Y:S02]  /*26e00*/  LEA.HI.X.SX32 R97, R4, R2.reuse, 0x1, P2 ;  /* 0x0000000204617211 */ /* 0x080fe400010f0eff */
[C---:B------:R-:W-:Y:S01]  /*26e10*/  LEA R94, P2, R0.reuse, R3, 0x1 ;  /* 0x00000003005e7211 */ /* 0x040fe200078408ff */
[----:B------:R-:W-:Y:S03]  /*26e20*/  STL.64 [R1+0xb60], R98 ;  /* 0x000b606201007387 */ /* 0x000fe60000100a00 */
[----:B------:R-:W-:Y:S01]  /*26e30*/  LEA.HI.X.SX32 R95, R0, R2, 0x1, P2 ;  /* 0x00000002005f7211 */ /* 0x000fe200010f0eff */
[----:B------:R-:W-:Y:S04]  /*26e40*/  STL.64 [R1+0xb68], R96 ;  /* 0x000b686001007387 */ /* 0x000fe80000100a00 */
[----:B---3--:R0:W-:Y:S04]  /*26e50*/  STG.E.U16 [R46.64], R38 ;  /* 0x000000262e007986 */ /* 0x0081e8000c101506 */
[----:B0-----:R-:W3:Y:S04]  /*26e60*/  LDL.LU.64 R46, [R1+0xbe0] ;  /* 0x000be000012e7983 */ /* 0x001ee80000300a00 */
[----:B------:R-:W-:Y:S04]  /*26e70*/  STL.64 [R1+0xb70], R94 ;  /* 0x000b705e01007387 */ /* 0x000fe80000100a00 */
[----:B----4-:R0:W-:Y:S04]  /*26e80*/  STG.E.U16 [R54.64], R42 ;  /* 0x0000002a36007986 */ /* 0x0101e8000c101506 */
[----:B0-----:R-:W4:Y:S04]  /*26e90*/  LDL.LU.64 R54, [R1+0xbd8] ;  /* 0x000bd80001367983 */ /* 0x001f280000300a00 */
[----:B---3--:R0:W-:Y:S04]  /*26ea0*/  STG.E.U16 [R70.64], R46 ;  /* 0x0000002e46007986 */ /* 0x0081e8000c101506 */
[----:B--2---:R1:W-:Y:S04]  /*26eb0*/  STG.E.U16 [R58.64], R50 ;  /* 0x000000323a007986 */ /* 0x0043e8000c101506 */
[----:B0-----:R-:W2:Y:S04]  /*26ec0*/  LDL.LU.64 R70, [R1+0xbd0] ;  /* 0x000bd00001467983 */ /* 0x001ea80000300a00 */
[----:B-1----:R-:W3:Y:S04]  /*26ed0*/  LDL.LU.64 R58, [R1+0xbc8] ;  /* 0x000bc800013a7983 */ /* 0x002ee80000300a00 */
[----:B------:R-:W2:Y:S04]  /*26ee0*/  LDL.LU.64 R40, [R1+0x2d0] ;  /* 0x0002d00001287983 */ /* 0x000ea80000300a00 */
[----:B----4-:R0:W-:Y:S04]  /*26ef0*/  STG.E.U16 [R62.64], R54 ;  /* 0x000000363e007986 */ /* 0x0101e8000c101506 */
[----:B0-----:R-:W4:Y:S04]  /*26f00*/  LDL.LU.64 R62, [R1+0xbc0] ;  /* 0x000bc000013e7983 */ /* 0x001f280000300a00 */
[----:B------:R-:W2:Y:S04]  /*26f10*/  LDL.LU.64 R36, [R1+0x2c8] ;  /* 0x0002c80001247983 */ /* 0x000ea80000300a00 */
[----:B---3--:R0:W-:Y:S04]  /*26f20*/  STG.E.U16 [R66.64], R58 ;  /* 0x0000003a42007986 */ /* 0x0081e8000c101506 */
[----:B0-----:R-:W3:Y:S04]  /*26f30*/  LDL.LU.64 R66, [R1+0xbb8] ;  /* 0x000bb80001427983 */ /* 0x001ee80000300a00 */
[----:B------:R-:W2:Y:S04]  /*26f40*/  LDL.LU.64 R32, [R1+0x2c0] ;  /* 0x0002c00001207983 */ /* 0x000ea80000300a00 */
[----:B----4-:R0:W-:Y:S04]  /*26f50*/  STG.E.U16 [R74.64], R62 ;  /* 0x0000003e4a007986 */ /* 0x0101e8000c101506 */
[----:B0-----:R-:W4:Y:S04]  /*26f60*/  LDL.LU.64 R74, [R1+0xbb0] ;  /* 0x000bb000014a7983 */ /* 0x001f280000300a00 */
[----:B------:R-:W4:Y:S01]  /*26f70*/  LDL.LU.64 R12, [R1+0x2b8] ;  /* 0x0002b800010c7983 */ /* 0x000f220000300a00 */
[----:B------:R-:W-:-:S03]  /*26f80*/  PRMT R5, R16, 0x7632, R5 ;  /* 0x0000763210057816 */ /* 0x000fc60000000005 */
[----:B---3--:R0:W-:Y:S04]  /*26f90*/  STG.E.U16 [R78.64], R66 ;  /* 0x000000424e007986 */ /* 0x0081e8000c101506 */
[----:B--2---:R1:W-:Y:S04]  /*26fa0*/  STG.E.U16 [R82.64], R70 ;  /* 0x0000004652007986 */ /* 0x0043e8000c101506 */
[----:B0-----:R-:W2:Y:S04]  /*26fb0*/  LDL.LU.64 R78, [R1+0xba8] ;  /* 0x000ba800014e7983 */ /* 0x001ea80000300a00 */
[----:B-1----:R-:W3:Y:S04]  /*26fc0*/  LDL.LU.64 R82, [R1+0xba0] ;  /* 0x000ba00001527983 */ /* 0x002ee80000300a00 */
[----:B------:R-:W3:Y:S04]  /*26fd0*/  LDL.LU.64 R24, [R1+0x328] ;  /* 0x0003280001187983 */ /* 0x000ee80000300a00 */
[----:B----4-:R0:W-:Y:S04]  /*26fe0*/  STG.E.U16 [R86.64], R74 ;  /* 0x0000004a56007986 */ /* 0x0101e8000c101506 */
[----:B0-----:R-:W4:Y:S04]  /*26ff0*/  LDL.LU.64 R86, [R1+0xb98] ;  /* 0x000b980001567983 */ /* 0x001f280000300a00 */
[----:B------:R-:W4:Y:S04]  /*27000*/  LDL.LU.64 R124, [R1+0x338] ;  /* 0x00033800017c7983 */ /* 0x000f280000300a00 */
[----:B------:R-:W4:Y:S04]  /*27010*/  LDL.LU R16, [R1+0x368] ;  /* 0x0003680001107983 */ /* 0x000f280000300800 */
[----:B------:R-:W0:Y:S02]  /*27020*/  S2R R123, SR_TID.X ;  /* 0x00000000007b7919 */ /* 0x000e240000002100 */
[----:B0-----:R-:W-:-:S04]  /*27030*/  SHF.L.U32 R93, R123, 0x4, RZ ;  /* 0x000000047b5d7819 */ /* 0x001fc800000006ff */
[----:B------:R-:W-:Y:S02]  /*27040*/  LOP3.LUT R93, R93, 0x70, RZ, 0xc0, !PT ;  /* 0x000000705d5d7812 */ /* 0x000fe400078ec0ff */
[----:B------:R-:W-:Y:S02]  /*27050*/  LOP3.LUT R123, R123, 0x18, RZ, 0xc0, !PT ;  /* 0x000000187b7b7812 */ /* 0x000fe400078ec0ff */
        /* <DEDUP_REMOVED lines=8> */
[----:B------:R-:W-:Y:S01]  /*270e0*/  IMAD R0, R8, 0x2, R4 ;  /* 0x0000000208007824 */ /* 0x000fe200078e0204 */
[----:B--2---:R-:W-:Y:S04]  /*270f0*/  STG.E.U16 [R40.64], R78 ;  /* 0x0000004e28007986 */ /* 0x004fe8000c101506 */
[----:B---3--:R-:W-:Y:S04]  /*27100*/  STG.E.U16 [R36.64], R82 ;  /* 0x0000005224007986 */ /* 0x008fe8000c101506 */
[----:B----4-:R-:W-:Y:S04]  /*27110*/  STG.E.U16 [R32.64], R86 ;  /* 0x0000005620007986 */ /* 0x010fe8000c101506 */
[----:B------:R0:W-:Y:S04]  /*27120*/  STG.E.U16 [R12.64], R5 ;  /* 0x000000050c007986 */ /* 0x0001e8000c101506 */
[----:B0-----:R-:W2:Y:S01]  /*27130*/  LDL.LU R12, [R1+0x324] ;  /* 0x00032400010c7983 */ /* 0x001ea20000300800 */
[----:B------:R-:W-:-:S03]  /*27140*/  PRMT R5, R28, 0x7632, R5 ;  /* 0x000076321c057816 */ /* 0x000fc60000000005 */
[----:B------:R-:W3:Y:S04]  /*27150*/  LDL.LU R110, [R1+0x364] ;  /* 0x00036400016e7983 */ /* 0x000ee80000300800 */
[----:B------:R0:W-:Y:S04]  /*27160*/  STG.E.U16 [R24.64], R5 ;  /* 0x0000000518007986 */ /* 0x0001e8000c101506 */
[----:B------:R-:W4:Y:S04]  /*27170*/  LDL.LU R111, [R1+0x3b0] ;  /* 0x0003b000016f7983 */ /* 0x000f280000300800 */
[----:B------:R-:W3:Y:S01]  /*27180*/  LDL.LU.64 R104, [R1+0x358] ;  /* 0x0003580001687983 */ /* 0x000ee20000300a00 */
[----:B0-----:R-:W-:-:S03]  /*27190*/  PRMT R5, R20, 0x7632, R5 ;  /* 0x0000763214057816 */ /* 0x001fc60000000005 */
[----:B------:R-:W3:Y:S04]  /*271a0*/  LDL.LU.64 R112, [R1+0x350] ;  /* 0x0003500001707983 */ /* 0x000ee80000300a00 */
[----:B------:R-:W0:Y:S04]  /*271b0*/  S2R R20, SR_TID.X ;  /* 0x0000000000147919 */ /* 0x000e280000002100 */
[----:B------:R1:W-:Y:S02]  /*271c0*/  STG.E.U16 [R124.64], R5 ;  /* 0x000000057c007986 */ /* 0x0003e4000c101506 */
[----:B-1----:R-:W-:-:S05]  /*271d0*/  FSEL R5, R16, -INF , P0 ;  /* 0xff80000010057808 */ /* 0x002fca0000000000 */
[----:B------:R1:W-:Y:S04]  /*271e0*/  STL [R1+0x168], R5 ;  /* 0x0001680501007387 */ /* 0x0003e80000100800 */
[----:B------:R-:W4:Y:S01]  /*271f0*/  LDL.LU.64 R114, [R1+0x348] ;  /* 0x0003480001727983 */ /* 0x000f220000300a00 */
[----:B0-----:R-:W-:-:S03]  /*27200*/  LOP3.LUT R9, R20, 0x60, RZ, 0xc0, !PT ;  /* 0x0000006014097812 */ /* 0x001fc600078ec0ff */
[----:B------:R-:W4:Y:S04]  /*27210*/  LDL.LU.64 R116, [R1+0x340] ;  /* 0x0003400001747983 */ /* 0x000f280000300a00 */
[----:B------:R-:W4:Y:S01]  /*27220*/  LDL.LU.64 R118, [R1+0x330] ;  /* 0x0003300001767983 */ /* 0x000f220000300a00 */
[----:B------:R-:W-:-:S03]  /*27230*/  IMAD R93, R9, 0x4, R93 ;  /* 0x00000004095d7824 */ /* 0x000fc600078e025d */
[----:B------:R-:W4:Y:S02]  /*27240*/  LDL.LU.64 R120, [R1+0x2b0] ;  /* 0x0002b00001787983 */ /* 0x000f240000300a00 */
[----:B------:R-:W-:Y:S02]  /*27250*/  LEA.HI R93, R123, R93, RZ, 0x1f ;  /* 0x0000005d7b5d7211 */ /* 0x000fe400078ff8ff */
[----:B------:R-:W4:Y:S04]  /*27260*/  LDL.LU.64 R124, [R1+0x2a0] ;  /* 0x0002a000017c7983 */ /* 0x000f280000300a00 */
[----:B------:R-:W4:Y:S04]  /*27270*/  LDL.LU.64 R106, [R1+0x290] ;  /* 0x00029000016a7983 */ /* 0x000f280000300a00 */
[----:B------:R-:W4:Y:S01]  /*27280*/  LDL.LU.64 R122, [R1+0x280] ;  /* 0x00028000017a7983 */ /* 0x000f220000300a00 */
[----:B------:R-:W-:-:S02]  /*27290*/  LEA.HI.X.SX32 R85, R4, R2, 0x1, P2 ;  /* 0x0000000204557211 */ /* 0x000fc400010f0eff */
        /* <DEDUP_REMOVED lines=41> */
[----:B------:R-:W-:Y:S01]  /*27530*/  LEA.HI.X.SX32 R29, R4, R2, 0x1, P2 ;  /* 0x00000002041d7211 */ /* 0x000fe200010f0eff */
[----:B------:R-:W-:Y:S01]  /*27540*/  IMAD R4, R8, 0x2, R0 ;  /* 0x0000000208047824 */ /* 0x000fe200078e0200 */
[----:B------:R-:W-:-:S04]  /*27550*/  LEA R24, P2, R0, R3, 0x1 ;  /* 0x0000000300187211 */ /* 0x000fc800078408ff */
[----:B------:R-:W-:Y:S02]  /*27560*/  LEA.HI.X.SX32 R25, R0, R2, 0x1, P2 ;  /* 0x0000000200197211 */ /* 0x000fe400010f0eff */
[-C--:B------:R-:W-:Y:S02]  /*27570*/  LEA R20, P2, R4, R3.reuse, 0x1 ;  /* 0x0000000304147211 */ /* 0x080fe400078408ff */
[----:B------:R-:W-:Y:S02]  /*27580*/  LEA R0, R8, R4, 0x1 ;  /* 0x0000000408007211 */ /* 0x000fe400078e08ff */
[----:B------:R-:W-:Y:S02]  /*27590*/  LEA.HI.X.SX32 R21, R4, R2, 0x1, P2 ;  /* 0x0000000204157211 */ /* 0x000fe400010f0eff */
[----:B------:R-:W-:Y:S02]  /*275a0*/  LEA R4, R8, R0, 0x1 ;  /* 0x0000000008047211 */ /* 0x000fe400078e08ff */
[----:B------:R-:W-:-:S03]  /*275b0*/  LEA R16, P2, R0, R3, 0x1 ;  /* 0x0000000300107211 */ /* 0x000fc600078408ff */
[----:B-1----:R-:W-:Y:S01]  /*275c0*/  IMAD R5, R8, 0x2, R4 ;  /* 0x0000000208057824 */ /* 0x002fe200078e0204 */
[----:B------:R-:W-:-:S04]  /*275d0*/  LEA.HI.X.SX32 R17, R0, R2, 0x1, P2 ;  /* 0x0000000200117211 */ /* 0x000fc800010f0eff */
[----:B------:R-:W-:-:S05]  /*275e0*/  LEA R0, R8, R5, 0x1 ;  /* 0x0000000508007211 */ /* 0x000fca00078e08ff */
[----:B------:R-:W-:Y:S01]  /*275f0*/  IMAD R92, R8, 0x2, R0 ;  /* 0x00000002085c7824 */ /* 0x000fe200078e0200 */
[----:B------:R-:W-:Y:S02]  /*27600*/  PRMT R6, R6, 0x7632, R6 ;  /* 0x0000763206067816 */ /* 0x000fe40000000006 */
[----:B--2---:R-:W-:Y:S02]  /*27610*/  FSETP.NEU.AND P0, PT, R12, RZ, PT ;  /* 0x000000ff0c00720b */ /* 0x004fe40003f0d000 */
[----:B------:R-:W-:-:S04]  /*27620*/  LEA R12, P2, R4, R3, 0x1 ;  /* 0x00000003040c7211 */ /* 0x000fc800078408ff */
[----:B------:R-:W-:Y:S02]  /*27630*/  LEA.HI.X.SX32 R13, R4, R2, 0x1, P2 ;  /* 0x00000002040d7211 */ /* 0x000fe400010f0eff */
[----:B------:R-:W-:-:S04]  /*27640*/  LEA R8, P2, R5, R3, 0x1 ;  /* 0x0000000305087211 */ /* 0x000fc800078408ff */
[----:B------:R-:W-:Y:S02]  /*27650*/  LEA.HI.X.SX32 R9, R5, R2, 0x1, P2 ;  /* 0x0000000205097211 */ /* 0x000fe400010f0eff */
[----:B------:R-:W-:-:S04]  /*27660*/  LEA R4, P2, R92, R3, 0x1 ;  /* 0x000000035c047211 */ /* 0x000fc800078408ff */
[-C--:B------:R-:W-:Y:S02]  /*27670*/  LEA.HI.X.SX32 R5, R92, R2.reuse, 0x1, P2 ;  /* 0x000000025c057211 */ /* 0x080fe400010f0eff */
[----:B------:R-:W-:Y:S02]  /*27680*/  LEA R92, P2, R0, R3, 0x1 ;  /* 0x00000003005c7211 */ /* 0x000fe400078408ff */
[----:B---3--:R-:W-:Y:S02]  /*27690*/  FSEL R94, R110, -INF , P0 ;  /* 0xff8000006e5e7808 */ /* 0x008fe40000000000 */
[----:B------:R-:W-:Y:S02]  /*276a0*/  LEA.HI.X.SX32 R93, R0, R2, 0x1, P2 ;  /* 0x00000002005d7211 */ /* 0x000fe400010f0eff */
[----:B------:R-:W-:Y:S02]  /*276b0*/  PRMT R0, R35, 0x7632, R0 ;  /* 0x0000763223007816 */ /* 0x000fe40000000000 */
[----:B------:R-:W-:Y:S01]  /*276c0*/  PRMT R3, R31, 0x7632, R3 ;  /* 0x000076321f037816 */ /* 0x000fe20000000003 */
[----:B------:R-:W2:Y:S01]  /*276d0*/  LDL.LU R35, [R1+0xb94] ;  /* 0x000b940001237983 */ /* 0x000ea20000300800 */
[----:B------:R-:W-:-:S03]  /*276e0*/  PRMT R2, R27, 0x7632, R2 ;  /* 0x000076321b027816 */ /* 0x000fc60000000002 */
[----:B------:R-:W3:Y:S01]  /*276f0*/  LDL.LU.64 R108, [R1+0x270] ;  /* 0x00027000016c7983 */ /* 0x000ee20000300a00 */
[----:B----4-:R-:W-:-:S03]  /*27700*/  FSETP.NEU.AND P0, PT, R111, RZ, PT ;  /* 0x000000ff6f00720b */ /* 0x010fc60003f0d000 */
[----:B------:R0:W-:Y:S04]  /*27710*/  STG.E.U16 [R104.64], R0 ;  /* 0x0000000068007986 */ /* 0x0001e8000c101506 */
[----:B------:R-:W-:Y:S04]  /*27720*/  STL [R1+0x138], R94 ;  /* 0x0001385e01007387 */ /* 0x000fe80000100800 */
[----:B------:R-:W4:Y:S01]  /*27730*/  LDL.LU R31, [R1+0xb90] ;  /* 0x000b9000011f7983 */ /* 0x000f220000300800 */
[----:B0-----:R-:W-:-:S03]  /*27740*/  PRMT R0, R23, 0x7632, R0 ;  /* 0x0000763217007816 */ /* 0x001fc60000000000 */
[----:B------:R-:W2:Y:S04]  /*27750*/  LDL.LU.64 R110, [R1+0x1c0] ;  /* 0x0001c000016e7983 */ /* 0x000ea80000300a00 */
[----:B------:R-:W-:Y:S04]  /*27760*/  STG.E.U16 [R112.64], R3 ;  /* 0x0000000370007986 */ /* 0x000fe8000c101506 */
[----:B------:R-:W4:Y:S04]  /*27770*/  LDL.LU R27, [R1+0xb8c] ;  /* 0x000b8c00011b7983 */ /* 0x000f280000300800 */
[----:B------:R0:W-:Y:S04]  /*27780*/  STG.E.U16 [R114.64], R2 ;  /* 0x0000000272007986 */ /* 0x0001e8000c101506 */
[----:B------:R-:W4:Y:S04]  /*27790*/  LDL.LU.64 R102, [R1+0x1b8] ;  /* 0x0001b80001667983 */ /* 0x000f280000300a00 */
[----:B------:R-:W4:Y:S01]  /*277a0*/  LDL.LU R23, [R1+0xb88] ;  /* 0x000b880001177983 */ /* 0x000f220000300800 */
[----:B0-----:R-:W-:-:S03]  /*277b0*/  PRMT R2, R19, 0x7632, R2 ;  /* 0x0000763213027816 */ /* 0x001fc60000000002 */
[----:B------:R0:W-:Y:S04]  /*277c0*/  STG.E.U16 [R116.64], R0 ;  /* 0x0000000074007986 */ /* 0x0001e8000c101506 */
[----:B------:R-:W4:Y:S04]  /*277d0*/  LDL.LU.64 R112, [R1+0x1a0] ;  /* 0x0001a00001707983 */ /* 0x000f280000300a00 */
[----:B------:R-:W4:Y:S01]  /*277e0*/  LDL.LU R19, [R1+0xb84] ;  /* 0x000b840001137983 */ /* 0x000f220000300800 */
[----:B0-----:R-:W-:-:S03]  /*277f0*/  PRMT R0, R15, 0x7632, R0 ;  /* 0x000076320f007816 */ /* 0x001fc60000000000 */
[----:B------:R-:W4:Y:S04]  /*27800*/  LDL.LU.64 R114, [R1+0x198] ;  /* 0x0001980001727983 */ /* 0x000f280000300a00 */
[----:B------:R-:W4:Y:S04]  /*27810*/  LDL.LU R15, [R1+0xb80] ;  /* 0x000b8000010f7983 */ /* 0x000f280000300800 */
[----:B------:R0:W-:Y:S04]  /*27820*/  STG.E.U16 [R118.64], R2 ;  /* 0x0000000276007986 */ /* 0x0001e8000c101506 */
[----:B------:R-:W4:Y:S04]  /*27830*/  LDL.LU.64 R104, [R1+0x180] ;  /* 0x0001800001687983 */ /* 0x000f280000300a00 */
[----:B------:R1:W-:Y:S01]  /*27840*/  STG.E.U16 [R120.64], R0 ;  /* 0x0000000078007986 */ /* 0x0003e2000c101506 */
[----:B0-----:R-:W-:-:S03]  /*27850*/  PRMT R2, R11, 0x7632, R2 ;  /* 0x000076320b027816 */ /* 0x001fc60000000002 */
[----:B------:R-:W4:Y:S04]  /*27860*/  LDL.LU.64 R118, [R1+0x170] ;  /* 0x0001700001767983 */ /* 0x000f280000300a00 */
[----:B------:R-:W4:Y:S01]  /*27870*/  LDL.LU R11, [R1+0xb7c] ;  /* 0x000b7c00010b7983 */ /* 0x000f220000300800 */
[----:B-1----:R-:W-:-:S03]  /*27880*/  PRMT R0, R7, 0x7632, R0 ;  /* 0x0000763207007816 */ /* 0x002fc60000000000 */
[----:B------:R-:W4:Y:S04]  /*27890*/  LDL.LU.64 R116, [R1+0x160] ;  /* 0x0001600001747983 */ /* 0x000f280000300a00 */
[----:B------:R-:W4:Y:S04]  /*278a0*/  LDL.LU R7, [R1+0xb78] ;  /* 0x000b780001077983 */ /* 0x000f280000300800 */
[----:B------:R-:W4:Y:S04]  /*278b0*/  LDL.LU.64 R120, [R1+0x150] ;  /* 0x0001500001787983 */ /* 0x000f280000300a00 */
[----:B------:R0:W-:Y:S04]  /*278c0*/  STG.E.U16 [R124.64], R2 ;  /* 0x000000027c007986 */ /* 0x0001e8000c101506 */
[----:B------:R-:W-:Y:S04]  /*278d0*/  STG.E.U16 [R106.64], R0 ;  /* 0x000000006a007986 */ /* 0x000fe8000c101506 */
[----:B------:R1:W-:Y:S04]  /*278e0*/  STG.E.U16 [R122.64], R6 ;  /* 0x000000067a007986 */ /* 0x0003e8000c101506 */
[----:B0-----:R-:W4:Y:S04]  /*278f0*/  LDL.LU.64 R124, [R1+0x140] ;  /* 0x00014000017c7983 */ /* 0x001f280000300a00 */
[----:B-1----:R-:W4:Y:S01]  /*27900*/  LDL.LU.64 R122, [R1+0x130] ;  /* 0x00013000017a7983 */ /* 0x002f220000300a00 */
[----:B------:R-:W-:-:S02]  /*27910*/  PRMT R10, R10, 0x7632, R10 ;  /* 0x000076320a0a7816 */ /* 0x000fc4000000000a */
[----:B------:R-:W-:Y:S01]  /*27920*/  PRMT R14, R14, 0x7632, R14 ;  /* 0x000076320e0e7816 */ /* 0x000fe2000000000e */
[----:B------:R-:W4:Y:S01]  /*27930*/  LDL.LU.64 R106, [R1+0x120] ;  /* 0x00012000016a7983 */ /* 0x000f220000300a00 */
        /* <DEDUP_REMOVED lines=8> */
[----:B------:R-:W-:Y:S01]  /*279c0*/  PRMT R50, R50, 0x7632, R50 ;  /* 0x0000763232327816 */ /* 0x000fe20000000032 */
[----:B---3--:R0:W-:Y:S04]  /*279d0*/  STG.E.U16 [R108.64], R10 ;  /* 0x0000000a6c007986 */ /* 0x0081e8000c101506 */
[----:B0-----:R-:W3:Y:S04]  /*279e0*/  LDL.LU.64 R108, [R1+0x110] ;  /* 0x00011000016c7983 */ /* 0x001ee80000300a00 */
[----:B--2---:R0:W-:Y:S04]  /*279f0*/  STG.E.U16 [R110.64], R14 ;  /* 0x0000000e6e007986 */ /* 0x0041e8000c101506 */
[----:B0-----:R-:W2:Y:S04]  /*27a00*/  LDL.LU.64 R110, [R1+0x100] ;  /* 0x00010000016e7983 */ /* 0x001ea80000300a00 */
[----:B----4-:R-:W-:Y:S04]  /*27a10*/  STG.E.U16 [R102.64], R18 ;  /* 0x0000001266007986 */ /* 0x010fe8000c101506 */
[----:B------:R0:W-:Y:S04]  /*27a20*/  STG.E.U16 [R112.64], R22 ;  /* 0x0000001670007986 */ /* 0x0001e8000c101506 */
[----:B------:R1:W-:Y:S04]  /*27a30*/  STG.E.U16 [R114.64], R26 ;  /* 0x0000001a72007986 */ /* 0x0003e8000c101506 */
[----:B0-----:R-:W4:Y:S04]  /*27a40*/  LDL.LU.64 R112, [R1+0xf0] ;  /* 0x0000f00001707983 */ /* 0x001f280000300a00 */
[----:B------:R-:W-:Y:S04]  /*27a50*/  STG.E.U16 [R104.64], R30 ;  /* 0x0000001e68007986 */ /* 0x000fe8000c101506 */
[----:B-1----:R-:W4:Y:S04]  /*27a60*/  LDL.LU.64 R114, [R1+0xe0] ;  /* 0x0000e00001727983 */ /* 0x002f280000300a00 */
        /* <DEDUP_REMOVED lines=8> */
[----:B------:R-:W4:Y:S04]  /*27af0*/  LDL.LU.64 R120, [R1+0xc0] ;  /* 0x0000c00001787983 */ /* 0x000f280000300a00 */
[----:B------:R-:W4:Y:S04]  /*27b00*/  LDL.LU.64 R102, [R1+0xb8] ;  /* 0x0000b80001667983 */ /* 0x000f280000300a00 */
[----:B-1----:R-:W4:Y:S01]  /*27b10*/  LDL.LU R123, [R1+0x18c] ;  /* 0x00018c00017b7983 */ /* 0x002f220000300800 */
[----:B------:R-:W-:-:S02]  /*27b20*/  PRMT R54, R54, 0x7632, R54 ;  /* 0x0000763236367816 */ /* 0x000fc40000000036 */
[----:B------:R-:W-:Y:S01]  /*27b30*/  PRMT R58, R58, 0x7632, R58 ;  /* 0x000076323a3a7816 */ /* 0x000fe2000000003a */
[----:B------:R-:W4:Y:S01]  /*27b40*/  LDL.LU.64 R104, [R1+0xb0] ;  /* 0x0000b00001687983 */ /* 0x000f220000300a00 */
[----:B------:R-:W-:Y:S02]  /*27b50*/  PRMT R62, R62, 0x7632, R62 ;  /* 0x000076323e3e7816 */ /* 0x000fe4000000003e */
[----:B------:R-:W-:Y:S01]  /*27b60*/  PRMT R66, R66, 0x7632, R66 ;  /* 0x0000763242427816 */ /* 0x000fe20000000042 */
[----:B------:R0:W-:Y:S01]  /*27b70*/  STG.E.U16 [R106.64], R54 ;  /* 0x000000366a007986 */ /* 0x0001e2000c101506 */
[----:B------:R-:W-:Y:S02]  /*27b80*/  PRMT R70, R70, 0x7632, R70 ;  /* 0x0000763246467816 */ /* 0x000fe40000000046 */
[----:B------:R-:W-:Y:S02]  /*27b90*/  PRMT R74, R74, 0x7632, R74 ;  /* 0x000076324a4a7816 */ /* 0x000fe4000000004a */
[----:B------:R-:W-:-:S02]  /*27ba0*/  PRMT R78, R78, 0x7632, R78 ;  /* 0x000076324e4e7816 */ /* 0x000fc4000000004e */
[----:B------:R-:W-:Y:S01]  /*27bb0*/  PRMT R82, R82, 0x7632, R82 ;  /* 0x0000763252527816 */ /* 0x000fe20000000052 */
[----:B0-----:R-:W4:Y:S01]  /*27bc0*/  LDL.LU R107, [R1+0x16c] ;  /* 0x00016c00016b7983 */ /* 0x001f220000300800 */
[----:B------:R-:W-:-:S03]  /*27bd0*/  PRMT R86, R86, 0x7632, R86 ;  /* 0x0000763256567816 */ /* 0x000fc60000000056 */
[----:B---3--:R0:W-:Y:S04]  /*27be0*/  STG.E.U16 [R108.64], R58 ;  /* 0x0000003a6c007986 */ /* 0x0081e8000c101506 */
[----:B0-----:R-:W3:Y:S04]  /*27bf0*/  LDL.LU.64 R108, [R1+0xa8] ;  /* 0x0000a800016c7983 */ /* 0x001ee80000300a00 */
[----:B--2---:R-:W-:Y:S04]  /*27c00*/  STG.E.U16 [R110.64], R62 ;  /* 0x0000003e6e007986 */ /* 0x004fe8000c101506 */
[----:B----4-:R0:W-:Y:S04]  /*27c10*/  STG.E.U16 [R112.64], R66 ;  /* 0x0000004270007986 */ /* 0x0101e8000c101506 */
[----:B0-----:R-:W3:Y:S04]  /*27c20*/  LDL.LU R112, [R1+0x14c] ;  /* 0x00014c0001707983 */ /* 0x001ee80000300800 */
[----:B------:R-:W2:Y:S04]  /*27c30*/  LDL.LU.64 R110, [R1+0xa0] ;  /* 0x0000a000016e7983 */ /* 0x000ea80000300a00 */
[----:B------:R0:W-:Y:S04]  /*27c40*/  STG.E.U16 [R114.64], R70 ;  /* 0x0000004672007986 */ /* 0x0001e8000c101506 */
[----:B------:R-:W2:Y:S04]  /*27c50*/  LDL.LU R113, [R1+0x13c] ;  /* 0x00013c0001717983 */ /* 0x000ea80000300800 */
[----:B------:R1:W-:Y:S04]  /*27c60*/  STG.E.U16 [R118.64], R74 ;  /* 0x0000004a76007986 */ /* 0x0003e8000c101506 */
[----:B0-----:R-:W4:Y:S04]  /*27c70*/  LDL.LU.64 R114, [R1+0x98] ;  /* 0x0000980001727983 */ /* 0x001f280000300a00 */
[----:B------:R0:W-:Y:S04]  /*27c80*/  STG.E.U16 [R116.64], R78 ;  /* 0x0000004e74007986 */ /* 0x0001e8000c101506 */
[----:B-1----:R-:W4:Y:S04]  /*27c90*/  LDL.LU R118, [R1+0x17c] ;  /* 0x00017c0001767983 */ /* 0x002f280000300800 */
[----:B------:R-:W4:Y:S04]  /*27ca0*/  LDL.LU R119, [R1+0x15c] ;  /* 0x00015c0001777983 */ /* 0x000f280000300800 */
[----:B0-----:R-:W4:Y:S04]  /*27cb0*/  LDL.LU.64 R116, [R1+0x90] ;  /* 0x0000900001747983 */ /* 0x001f280000300a00 */
[----:B------:R0:W-:Y:S04]  /*27cc0*/  STG.E.U16 [R124.64], R82 ;  /* 0x000000527c007986 */ /* 0x0001e8000c101506 */
[----:B------:R1:W-:Y:S04]  /*27cd0*/  STG.E.U16 [R120.64], R86 ;  /* 0x0000005678007986 */ /* 0x0003e8000c101506 */
[----:B0-----:R-:W4:Y:S01]  /*27ce0*/  LDL.LU R124, [R1+0x12c] ;  /* 0x00012c00017c7983 */ /* 0x001f220000300800 */
[----:B------:R-:W-:-:S03]  /*27cf0*/  PRMT R62, R123, 0x7632, R62 ;  /* 0x000076327b3e7816 */ /* 0x000fc6000000003e */
[----:B-1----:R-:W4:Y:S04]  /*27d00*/  LDL.LU.64 R120, [R1+0x88] ;  /* 0x0000880001787983 */ /* 0x002f280000300a00 */
[----:B------:R-:W4:Y:S04]  /*27d10*/  LDL.LU R125, [R1+0x11c] ;  /* 0x00011c00017d7983 */ /* 0x000f280000300800 */
[----:B------:R0:W-:Y:S04]  /*27d20*/  STG.E.U16 [R102.64], R123 ;  /* 0x0000007b66007986 */ /* 0x0001e8000c101506 */
[----:B0-----:R-:W4:Y:S04]  /*27d30*/  LDL.LU.64 R122, [R1+0x80] ;  /* 0x00008000017a7983 */ /* 0x001f280000300a00 */
[----:B------:R-:W4:Y:S04]  /*27d40*/  LDL.LU.64 R94, [R1+0x78] ;  /* 0x00007800015e7983 */ /* 0x000f280000300a00 */
[----:B------:R-:W4:Y:S04]  /*27d50*/  LDL.LU R74, [R1+0x10c] ;  /* 0x00010c00014a7983 */ /* 0x000f280000300800 */
[----:B------:R-:W4:Y:S04]  /*27d60*/  LDL.LU.64 R96, [R1+0x70] ;  /* 0x0000700001607983 */ /* 0x000f280000300a00 */
[----:B------:R-:W4:Y:S04]  /*27d70*/  LDL.LU R70, [R1+0xfc] ;  /* 0x0000fc0001467983 */ /* 0x000f280000300800 */
[----:B------:R-:W4:Y:S01]  /*27d80*/  LDL.LU R66, [R1+0xec] ;  /* 0x0000ec0001427983 */ /* 0x000f220000300800 */
[----:B------:R-:W-:-:S03]  /*27d90*/  PRMT R58, R107, 0x7632, R58 ;  /* 0x000076326b3a7816 */ /* 0x000fc6000000003a */
[----:B------:R-:W4:Y:S04]  /*27da0*/  LDL.LU.64 R98, [R1+0x68] ;  /* 0x0000680001627983 */ /* 0x000f280000300a00 */
[----:B------:R-:W4:Y:S04]  /*27db0*/  LDL.LU.64 R100, [R1+0x60] ;  /* 0x0000600001647983 */ /* 0x000f280000300a00 */
[----:B------:R0:W-:Y:S04]  /*27dc0*/  STG.E.U16 [R104.64], R107 ;  /* 0x0000006b68007986 */ /* 0x0001e8000c101506 */
[----:B------:R-:W4:Y:S04]  /*27dd0*/  LDL.LU.64 R102, [R1+0x58] ;  /* 0x0000580001667983 */ /* 0x000f280000300a00 */
[----:B0-----:R-:W4:Y:S04]  /*27de0*/  LDL.LU.64 R104, [R1+0x50] ;  /* 0x0000500001687983 */ /* 0x001f280000300a00 */
[----:B------:R-:W4:Y:S04]  /*27df0*/  LDL.LU.64 R106, [R1+0x48] ;  /* 0x00004800016a7983 */ /* 0x000f280000300a00 */
[----:B---3--:R0:W-:Y:S01]  /*27e00*/  STG.E.U16 [R108.64], R112 ;  /* 0x000000706c007986 */ /* 0x0081e2000c101506 */
[----:B------:R-:W-:-:S03]  /*27e10*/  PRMT R54, R112, 0x7632, R54 ;  /* 0x0000763270367816 */ /* 0x000fc60000000036 */
[----:B--2---:R1:W-:Y:S01]  /*27e20*/  STG.E.U16 [R110.64], R113 ;  /* 0x000000716e007986 */ /* 0x0043e2000c101506 */
[----:B------:R-:W-:-:S03]  /*27e30*/  PRMT R50, R113, 0x7632, R50 ;  /* 0x0000763271327816 */ /* 0x000fc60000000032 */
[----:B0-----:R-:W2:Y:S04]  /*27e40*/  LDL.LU.64 R108, [R1+0x40] ;  /* 0x00004000016c7983 */ /* 0x001ea80000300a00 */
[----:B-1----:R-:W3:Y:S04]  /*27e50*/  LDL.LU.64 R110, [R1+0x38] ;  /* 0x00003800016e7983 */ /* 0x002ee80000300a00 */
[----:B------:R-:W3:Y:S01]  /*27e60*/  LDL.LU.64 R112, [R1+0x30] ;  /* 0x0000300001707983 */ /* 0x000ee20000300a00 */
[----:B----4-:R-:W-:-:S03]  /*27e70*/  PRMT R46, R118, 0x7632, R46 ;  /* 0x00007632762e7816 */ /* 0x010fc6000000002e */
[----:B------:R0:W-:Y:S01]  /*27e80*/  STG.E.U16 [R114.64], R118 ;  /* 0x0000007672007986 */ /* 0x0001e2000c101506 */
[----:B------:R-:W-:-:S03]  /*27e90*/  PRMT R42, R119, 0x7632, R42 ;  /* 0x00007632772a7816 */ /* 0x000fc6000000002a */
[----:B------:R1:W-:Y:S04]  /*27ea0*/  STG.E.U16 [R116.64], R119 ;  /* 0x0000007774007986 */ /* 0x0003e8000c101506 */
[----:B0-----:R-:W4:Y:S04]  /*27eb0*/  LDL.LU.64 R114, [R1+0x28] ;  /* 0x0000280001727983 */ /* 0x001f280000300a00 */
[----:B-1----:R-:W4:Y:S04]  /*27ec0*/  LDL.LU.64 R116, [R1+0x20] ;  /* 0x0000200001747983 */ /* 0x002f280000300a00 */
[----:B------:R-:W4:Y:S01]  /*27ed0*/  LDL.LU.64 R118, [R1+0x18] ;  /* 0x0000180001767983 */ /* 0x000f220000300a00 */
[----:B------:R-:W-:-:S03]  /*27ee0*/  PRMT R38, R124, 0x7632, R38 ;  /* 0x000076327c267816 */ /* 0x000fc60000000026 */
[----:B------:R0:W-:Y:S01]  /*27ef0*/  STG.E.U16 [R120.64], R124 ;  /* 0x0000007c78007986 */ /* 0x0001e2000c101506 */
[----:B------:R-:W-:-:S03]  /*27f00*/  PRMT R34, R125, 0x7632, R34 ;  /* 0x000076327d227816 */ /* 0x000fc60000000022 */
[----:B0-----:R-:W4:Y:S04]  /*27f10*/  LDL.LU.64 R120, [R1+0x10] ;  /* 0x0000100001787983 */ /* 0x001f280000300a00 */
[----:B------:R0:W-:Y:S04]  /*27f20*/  STG.E.U16 [R122.64], R125 ;  /* 0x0000007d7a007986 */ /* 0x0001e8000c101506 */
[----:B0-----:R-:W4:Y:S04]  /*27f30*/  LDL.LU.64 R122, [R1+0x8] ;  /* 0x00000800017a7983 */ /* 0x001f280000300a00 */
[----:B------:R-:W4:Y:S04]  /*27f40*/  LDL.LU.64 R124, [R1] ;  /* 0x00000000017c7983 */ /* 0x000f280000300a00 */
[----:B------:R0:W-:Y:S04]  /*27f50*/  STG.E.U16 [R94.64], R74 ;  /* 0x0000004a5e007986 */ /* 0x0001e8000c101506 */
[----:B------:R1:W-:Y:S04]  /*27f60*/  STG.E.U16 [R96.64], R70 ;  /* 0x0000004660007986 */ /* 0x0003e8000c101506 */
[----:B------:R1:W-:Y:S04]  /*27f70*/  STG.E.U16 [R98.64], R66 ;  /* 0x0000004262007986 */ /* 0x0003e8000c101506 */
[----:B0-----:R-:W4:Y:S04]  /*27f80*/  LDL.LU.64 R94, [R1+0xb70] ;  /* 0x000b7000015e7983 */ /* 0x001f280000300a00 */
[----:B-1----:R-:W4:Y:S04]  /*27f90*/  LDL.LU.64 R96, [R1+0xb68] ;  /* 0x000b680001607983 */ /* 0x002f280000300a00 */
[----:B------:R-:W4:Y:S04]  /*27fa0*/  LDL.LU.64 R98, [R1+0xb60] ;  /* 0x000b600001627983 */ /* 0x000f280000300a00 */
[----:B------:R0:W-:Y:S04]  /*27fb0*/  STG.E.U16 [R100.64], R7 ;  /* 0x0000000764007986 */ /* 0x0001e8000c101506 */
[----:B------:R1:W-:Y:S04]  /*27fc0*/  STG.E.U16 [R102.64], R11 ;  /* 0x0000000b66007986 */ /* 0x0003e8000c101506 */
[----:B------:R1:W-:Y:S04]  /*27fd0*/  STG.E.U16 [R104.64], R15 ;  /* 0x0000000f68007986 */ /* 0x0003e8000c101506 */
[----:B0-----:R-:W4:Y:S04]  /*27fe0*/  LDL.LU.64 R100, [R1+0xb58] ;  /* 0x000b580001647983 */ /* 0x001f280000300a00 */
[----:B-1----:R-:W4:Y:S04]  /*27ff0*/  LDL.LU.64 R102, [R1+0xb50] ;  /* 0x000b500001667983 */ /* 0x002f280000300a00 */
[----:B------:R-:W4:Y:S04]  /*28000*/  LDL.LU.64 R104, [R1+0xb48] ;  /* 0x000b480001687983 */ /* 0x000f280000300a00 */
[----:B------:R0:W-:Y:S04]  /*28010*/  STG.E.U16 [R106.64], R19 ;  /* 0x000000136a007986 */ /* 0x0001e8000c101506 */
[----:B0-----:R-:W4:Y:S04]  /*28020*/  LDL.LU.64 R106, [R1+0xb40] ;  /* 0x000b4000016a7983 */ /* 0x001f280000300a00 */
[----:B--2---:R0:W-:Y:S04]  /*28030*/  STG.E.U16 [R108.64], R23 ;  /* 0x000000176c007986 */ /* 0x0041e8000c101506 */
[----:B---3--:R1:W-:Y:S04]  /*28040*/  STG.E.U16 [R110.64], R27 ;  /* 0x0000001b6e007986 */ /* 0x0083e8000c101506 */
[----:B0-----:R-:W2:Y:S04]  /*28050*/  LDL.LU.64 R108, [R1+0xb38] ;  /* 0x000b3800016c7983 */ /* 0x001ea80000300a00 */
[----:B------:R0:W-:Y:S04]  /*28060*/  STG.E.U16 [R112.64], R31 ;  /* 0x0000001f70007986 */ /* 0x0001e8000c101506 */
[----:B-1----:R-:W2:Y:S04]  /*28070*/  LDL.LU.64 R110, [R1+0xb30] ;  /* 0x000b3000016e7983 */ /* 0x002ea80000300a00 */
[----:B0-----:R-:W2:Y:S04]  /*28080*/  LDL.LU.64 R112, [R1+0xb28] ;  /* 0x000b280001707983 */ /* 0x001ea80000300a00 */
[----:B----4-:R0:W-:Y:S04]  /*28090*/  STG.E.U16 [R114.64], R35 ;  /* 0x0000002372007986 */ /* 0x0101e8000c101506 */
[----:B------:R1:W-:Y:S04]  /*280a0*/  STG.E.U16 [R116.64], R39 ;  /* 0x0000002774007986 */ /* 0x0003e8000c101506 */
[----:B------:R4:W-:Y:S04]  /*280b0*/  STG.E.U16 [R118.64], R43 ;  /* 0x0000002b76007986 */ /* 0x0009e8000c101506 */
[----:B0-----:R-:W2:Y:S04]  /*280c0*/  LDL.LU.64 R114, [R1+0xb20] ;  /* 0x000b200001727983 */ /* 0x001ea80000300a00 */
[----:B-1----:R-:W2:Y:S04]  /*280d0*/  LDL.LU.64 R116, [R1+0xb18] ;  /* 0x000b180001747983 */ /* 0x002ea80000300a00 */
[----:B----4-:R-:W4:Y:S04]  /*280e0*/  LDL.LU.64 R118, [R1+0xb10] ;  /* 0x000b100001767983 */ /* 0x010f280000300a00 */
[----:B------:R0:W-:Y:S04]  /*280f0*/  STG.E.U16 [R120.64], R47 ;  /* 0x0000002f78007986 */ /* 0x0001e8000c101506 */
[----:B0-----:R-:W2:Y:S04]  /*28100*/  LDL.LU.64 R120, [R1+0xb08] ;  /* 0x000b080001787983 */ /* 0x001ea80000300a00 */
[----:B------:R0:W-:Y:S04]  /*28110*/  STG.E.U16 [R122.64], R51 ;  /* 0x000000337a007986 */ /* 0x0001e8000c101506 */
[----:B------:R1:W-:Y:S04]  /*28120*/  STG.E.U16 [R124.64], R55 ;  /* 0x000000377c007986 */ /* 0x0003e8000c101506 */
[----:B0-----:R-:W2:Y:S04]  /*28130*/  LDL.LU.64 R122, [R1+0xb00] ;  /* 0x000b0000017a7983 */ /* 0x001ea80000300a00 */
[----:B-1----:R-:W2:Y:S01]  /*28140*/  LDL.LU.64 R124, [R1+0xaf8] ;  /* 0x000af800017c7983 */ /* 0x002ea20000300a00 */
[----:B------:R-:W-:-:S03]  /*28150*/  PRMT R22, R66, 0x7632, R22 ;  /* 0x0000763242167816 */ /* 0x000fc60000000016 */
[----:B------:R-:W2:Y:S01]  /*28160*/  LDL.LU R66, [R1+0x360] ;  /* 0x0003600001427983 */ /* 0x000ea20000300800 */
[----:B------:R-:W-:-:S03]  /*28170*/  PRMT R30, R74, 0x7632, R30 ;  /* 0x000076324a1e7816 */ /* 0x000fc6000000001e */
[----:B------:R-:W2:Y:S01]  /*28180*/  LDL.LU R86, [R1+0x3c8] ;  /* 0x0003c80001567983 */ /* 0x000ea20000300800 */
[----:B------:R-:W-:-:S03]  /*28190*/  PRMT R26, R70, 0x7632, R26 ;  /* 0x00007632461a7816 */ /* 0x000fc6000000001a */
[----:B------:R-:W2:Y:S01]  /*281a0*/  LDL.LU R82, [R1+0x3c4] ;  /* 0x0003c40001527983 */ /* 0x000ea20000300800 */
[----:B------:R-:W-:-:S03]  /*281b0*/  PRMT R3, R35, 0x7632, R3 ;  /* 0x0000763223037816 */ /* 0x000fc60000000003 */
[----:B------:R-:W2:Y:S01]  /*281c0*/  LDL.LU R78, [R1+0x3c0] ;  /* 0x0003c000014e7983 */ /* 0x000ea20000300800 */
[----:B------:R-:W-:-:S03]  /*281d0*/  PRMT R35, R63, 0x7632, R35 ;  /* 0x000076323f237816 */ /* 0x000fc60000000023 */
[----:B------:R-:W2:Y:S04]  /*281e0*/  LDL.LU R74, [R1+0x3bc] ;  /* 0x0003bc00014a7983 */ /* 0x000ea80000300800 */
[----:B------:R-:W2:Y:S01]  /*281f0*/  LDL.LU R70, [R1+0x3b8] ;  /* 0x0003b80001467983 */ /* 0x000ea20000300800 */
        /* <DEDUP_REMOVED lines=18> */
[----:B--2---:R0:W-:Y:S04]  /*28320*/  STG.E.U16 [R124.64], R59 ;  /* 0x0000003b7c007986 */ /* 0x0041e8000c101506 */
[----:B------:R1:W-:Y:S04]  /*28330*/  STG.E.U16 [R122.64], R63 ;  /* 0x0000003f7a007986 */ /* 0x0003e8000c101506 */
[----:B------:R2:W-:Y:S04]  /*28340*/  STG.E.U16 [R120.64], R67 ;  /* 0x0000004378007986 */ /* 0x0005e8000c101506 */
[----:B0-----:R-:W3:Y:S04]  /*28350*/  LDL.LU R124, [R1+0x540] ;  /* 0x00054000017c7983 */ /* 0x001ee80000300800 */
[----:B------:R-:W3:Y:S04]  /*28360*/  LDL.LU R125, [R1+0x5a0] ;  /* 0x0005a000017d7983 */ /* 0x000ee80000300800 */
[----:B-1----:R-:W3:Y:S04]  /*28370*/  LDL.LU R63, [R1+0x38c] ;  /* 0x00038c00013f7983 */ /* 0x002ee80000300800 */
[----:B------:R-:W3:Y:S04]  /*28380*/  LDL.LU R122, [R1+0x490] ;  /* 0x00049000017a7983 */ /* 0x000ee80000300800 */
[----:B------:R-:W3:Y:S04]  /*28390*/  LDL.LU R123, [R1+0x498] ;  /* 0x00049800017b7983 */ /* 0x000ee80000300800 */
[----:B--2---:R-:W2:Y:S04]  /*283a0*/  LDL.LU R67, [R1+0x3d0] ;  /* 0x0003d00001437983 */ /* 0x004ea80000300800 */
[----:B------:R-:W2:Y:S04]  /*283b0*/  LDL.LU R120, [R1+0x388] ;  /* 0x0003880001787983 */ /* 0x000ea80000300800 */
[----:B------:R-:W2:Y:S04]  /*283c0*/  LDL.LU R121, [R1+0x3cc] ;  /* 0x0003cc0001797983 */ /* 0x000ea80000300800 */
[----:B----4-:R0:W-:Y:S04]  /*283d0*/  STG.E.U16 [R118.64], R71 ;  /* 0x0000004776007986 */ /* 0x0101e8000c101506 */
[----:B------:R1:W-:Y:S04]  /*283e0*/  STG.E.U16 [R116.64], R75 ;  /* 0x0000004b74007986 */ /* 0x0003e8000c101506 */
[----:B0-----:R-:W4:Y:S04]  /*283f0*/  LDL.LU R71, [R1+0x380] ;  /* 0x0003800001477983 */ /* 0x001f280000300800 */
[----:B------:R-:W4:Y:S04]  /*28400*/  LDL.LU R118, [R1+0x3d4] ;  /* 0x0003d40001767983 */ /* 0x000f280000300800 */
[----:B------:R-:W4:Y:S04]  /*28410*/  LDL.LU R119, [R1+0x384] ;  /* 0x0003840001777983 */ /* 0x000f280000300800 */
[----:B-1----:R-:W4:Y:S04]  /*28420*/  LDL.LU R75, [R1+0x3e0] ;  /* 0x0003e000014b7983 */ /* 0x002f280000300800 */
[----:B------:R-:W4:Y:S04]  /*28430*/  LDL.LU R116, [R1+0x37c] ;  /* 0x00037c0001747983 */ /* 0x000f280000300800 */
[----:B------:R-:W4:Y:S04]  /*28440*/  LDL.LU R117, [R1+0x3d8] ;  /* 0x0003d80001757983 */ /* 0x000f280000300800 */
[----:B------:R0:W-:Y:S01]  /*28450*/  STG.E.U16 [R114.64], R79 ;  /* 0x0000004f72007986 */ /* 0x0001e2000c101506 */
[----:B------:R-:W-:-:S03]  /*28460*/  PRMT R59, R87, 0x7632, R59 ;  /* 0x00007632573b7816 */ /* 0x000fc6000000003b */
[----:B------:R1:W-:Y:S04]  /*28470*/  STG.E.U16 [R112.64], R83 ;  /* 0x0000005370007986 */ /* 0x0003e8000c101506 */
[----:B0-----:R-:W4:Y:S04]  /*28480*/  LDL.LU R79, [R1+0x374] ;  /* 0x00037400014f7983 */ /* 0x001f280000300800 */
[----:B------:R-:W4:Y:S04]  /*28490*/  LDL.LU R114, [R1+0x3e4] ;  /* 0x0003e40001727983 */ /* 0x000f280000300800 */
[----:B------:R-:W4:Y:S04]  /*284a0*/  LDL.LU R115, [R1+0x378] ;  /* 0x0003780001737983 */ /* 0x000f280000300800 */
[----:B-1----:R-:W4:Y:S04]  /*284b0*/  LDL.LU R83, [R1+0x3ec] ;  /* 0x0003ec0001537983 */ /* 0x002f280000300800 */
[----:B------:R-:W4:Y:S04]  /*284c0*/  LDL.LU R112, [R1+0x370] ;  /* 0x0003700001707983 */ /* 0x000f280000300800 */
[----:B------:R-:W4:Y:S04]  /*284d0*/  LDL.LU R113, [R1+0x3e8] ;  /* 0x0003e80001717983 */ /* 0x000f280000300800 */
[----:B------:R0:W-:Y:S04]  /*284e0*/  STG.E.U16 [R110.64], R87 ;  /* 0x000000576e007986 */ /* 0x0001e8000c101506 */
[----:B------:R1:W-:Y:S04]  /*284f0*/  STG.E.U16 [R108.64], R62 ;  /* 0x0000003e6c007986 */ /* 0x0003e8000c101506 */
[----:B0-----:R-:W4:Y:S04]  /*28500*/  LDL.LU R87, [R1+0x168] ;  /* 0x0001680001577983 */ /* 0x001f280000300800 */
[----:B------:R-:W4:Y:S04]  /*28510*/  LDL.LU R110, [R1+0x3f0] ;  /* 0x0003f000016e7983 */ /* 0x000f280000300800 */
[----:B------:R-:W4:Y:S04]  /*28520*/  LDL.LU R111, [R1+0x36c] ;  /* 0x00036c00016f7983 */ /* 0x000f280000300800 */
[----:B-1----:R-:W4:Y:S04]  /*28530*/  LDL.LU R62, [R1+0x3f8] ;  /* 0x0003f800013e7983 */ /* 0x002f280000300800 */
[----:B------:R-:W4:Y:S04]  /*28540*/  LDL.LU R108, [R1+0x138] ;  /* 0x00013800016c7983 */ /* 0x000f280000300800 */
[----:B------:R-:W4:Y:S04]  /*28550*/  LDL.LU R109, [R1+0x3f4] ;  /* 0x0003f400016d7983 */ /* 0x000f280000300800 */
[----:B------:R-:W-:Y:S04]  /*28560*/  STG.E.U16 [R106.64], R58 ;  /* 0x0000003a6a007986 */ /* 0x000fe8000c101506 */
        /* <DEDUP_REMOVED lines=27> */
[----:B------:R0:W-:Y:S04]  /*28720*/  STG.E.U16 [R8.64], R51 ;  /* 0x0000003308007986 */ /* 0x0001e8000c101506 */
[----:B------:R-:W-:Y:S01]  /*28730*/  STG.E.U16 [R92.64], R55 ;  /* 0x000000375c007986 */ /* 0x000fe2000c101506 */
[----:B0-----:R-:W-:-:S03]  /*28740*/  FSEL R9, R66, -INF , P0 ;  /* 0xff80000042097808 */ /* 0x001fc60000000000 */
[----:B------:R-:W0:Y:S04]  /*28750*/  S2R R66, SR_TID.X ;  /* 0x0000000000427919 */ /* 0x000e280000002100 */
[----:B------:R1:W-:Y:S01]  /*28760*/  STG.E.U16 [R4.64], R59 ;  /* 0x0000003b04007986 */ /* 0x0003e2000c101506 */
[----:B------:R-:W-:Y:S01]  /*28770*/  FFMA R19, R9, 0.69314718246459960938, R70 ;  /* 0x3f31721809137823 */ /* 0x000fe20000000046 */
[----:B0-----:R-:W-:Y:S02]  /*28780*/  LOP3.LUT R66, R66, 0x1c, RZ, 0xc0, !PT ;  /* 0x0000001c42427812 */ /* 0x001fe400078ec0ff */
[----:B---3--:R-:W-:Y:S02]  /*28790*/  FSEL R2, R124, -INF , P4 ;  /* 0xff8000007c027808 */ /* 0x008fe40002000000 */
[----:B------:R-:W-:-:S03]  /*287a0*/  FSEL R0, R125, -INF , P5 ;  /* 0xff8000007d007808 */ /* 0x000fc60002800000 */
[----:B------:R-:W-:Y:S01]  /*287b0*/  FFMA R17, R2, 0.69314718246459960938, R78 ;  /* 0x3f31721802117823 */ /* 0x000fe2000000004e */
[----:B------:R-:W-:Y:S02]  /*287c0*/  FSEL R8, R122, -INF , P6 ;  /* 0xff8000007a087808 */ /* 0x000fe40003000000 */
[----:B------:R-:W-:-:S03]  /*287d0*/  FSEL R3, R123, -INF , P3 ;  /* 0xff8000007b037808 */ /* 0x000fc60001800000 */
[----:B------:R-:W-:Y:S02]  /*287e0*/  FFMA R15, R8, 0.69314718246459960938, R86 ;  /* 0x3f317218080f7823 */ /* 0x000fe40000000056 */
[----:B------:R-:W-:Y:S02]  /*287f0*/  FFMA R18, R0, 0.69314718246459960938, R74 ;  /* 0x3f31721800127823 */ /* 0x000fe4000000004a */
[----:B------:R-:W-:Y:S02]  /*28800*/  FFMA R16, R3, 0.69314718246459960938, R82 ;  /* 0x3f31721803107823 */ /* 0x000fe40000000052 */
[----:B--2---:R-:W-:Y:S02]  /*28810*/  FFMA R13, R120, 0.69314718246459960938, R67 ;  /* 0x3f317218780d7823 */ /* 0x004fe40000000043 */
[----:B------:R-:W-:Y:S02]  /*28820*/  FFMA R14, R63, 0.69314718246459960938, R121 ;  /* 0x3f3172183f0e7823 */ /* 0x000fe40000000079 */
[----:B----4-:R-:W-:-:S02]  /*28830*/  FFMA R12, R119, 0.69314718246459960938, R118 ;  /* 0x3f317218770c7823 */ /* 0x010fc40000000076 */
[----:B------:R-:W-:Y:S02]  /*28840*/  FFMA R26, R116, 0.69314718246459960938, R75 ;  /* 0x3f317218741a7823 */ /* 0x000fe4000000004b */
[----:B------:R-:W-:Y:S02]  /*28850*/  FFMA R27, R71, 0.69314718246459960938, R117 ;  /* 0x3f317218471b7823 */ /* 0x000fe40000000075 */
[----:B------:R-:W-:Y:S02]  /*28860*/  FFMA R25, R115, 0.69314718246459960938, R114 ;  /* 0x3f31721873197823 */ /* 0x000fe40000000072 */
[----:B------:R-:W-:Y:S02]  /*28870*/  FFMA R7, R112, 0.69314718246459960938, R83 ;  /* 0x3f31721870077823 */ /* 0x000fe40000000053 */
[----:B------:R-:W-:Y:S02]  /*28880*/  FFMA R24, R79, 0.69314718246459960938, R113 ;  /* 0x3f3172184f187823 */ /* 0x000fe40000000071 */
[----:B------:R-:W-:-:S02]  /*28890*/  FFMA R6, R111, 0.69314718246459960938, R110 ;  /* 0x3f3172186f067823 */ /* 0x000fc4000000006e */
[----:B-1----:R-:W-:Y:S02]  /*288a0*/  FFMA R4, R108, 0.69314718246459960938, R62 ;  /* 0x3f3172186c047823 */ /* 0x002fe4000000003e */
[----:B------:R-:W-:Y:S01]  /*288b0*/  FFMA R5, R87, 0.69314718246459960938, R109 ;  /* 0x3f31721857057823 */ /* 0x000fe2000000006d */
[----:B------:R-:W-:Y:S06]  /*288c0*/  BAR.SYNC.DEFER_BLOCKING 0x0 ;  /* 0x0000000000007b1d */ /* 0x000fec0000010000 */
[----:B------:R0:W-:Y:S04]  /*288d0*/  STS.128 [R66.X4], R4 ;  /* 0x0000000442007388 */ /* 0x0001e80000004c00 */
[----:B------:R0:W-:Y:S04]  /*288e0*/  STS.128 [R66.X4+0x80], R24 ;  /* 0x0000801842007388 */ /* 0x0001e80000004c00 */
[----:B------:R0:W-:Y:S04]  /*288f0*/  STS.128 [R66.X4+0x100], R12 ;  /* 0x0001000c42007388 */ /* 0x0001e80000004c00 */
[----:B------:R0:W-:Y:S04]  /*28900*/  STS.128 [R66.X4+0x180], R16 ;  /* 0x0001801042007388 */ /* 0x0001e80000004c00 */
[----:B------:R-:W-:Y:S06]  /*28910*/  BAR.SYNC.DEFER_BLOCKING 0x0 ;  /* 0x0000000000007b1d */ /* 0x000fec0000010000 */
[----:B------:R-:W-:Y:S05]  /*28920*/  @P1 EXIT ;  /* 0x000000000000194d */ /* 0x000fea0003800000 */
[----:B0-----:R-:W0:Y:S04]  /*28930*/  S2R R78, SR_TID.X ;  /* 0x00000000004e7919 */ /* 0x001e280000002100 */
[----:B------:R-:W1:Y:S01]  /*28940*/  S2R R66, SR_TID.X ;  /* 0x0000000000427919 */ /* 0x000e620000002100 */
[----:B0-----:R-:W-:-:S04]  /*28950*/  SHF.L.U32 R74, R78, 0x4, RZ ;  /* 0x000000044e4a7819 */ /* 0x001fc800000006ff */
[----:B------:R-:W-:Y:S02]  /*28960*/  LOP3.LUT R74, R74, 0x70, RZ, 0xc0, !PT ;  /* 0x000000704a4a7812 */ /* 0x000fe400078ec0ff */
[C---:B-1----:R-:W-:Y:S02]  /*28970*/  LOP3.LUT R10, R66.reuse, 0x60, RZ, 0xc0, !PT ;  /* 0x00000060420a7812 */ /* 0x042fe400078ec0ff */
[----:B------:R-:W-:Y:S02]  /*28980*/  LOP3.LUT R70, R66, 0x18, RZ, 0xc0, !PT ;  /* 0x0000001842467812 */ /* 0x000fe400078ec0ff */
[----:B------:R-:W-:Y:S01]  /*28990*/  LEA R74, R10, R74, 0x2 ;  /* 0x0000004a0a4a7211 */ /* 0x000fe200078e10ff */
[----:B------:R-:W0:Y:S03]  /*289a0*/  S2R R66, SR_CTAID.X ;  /* 0x0000000000427919 */ /* 0x000e260000002500 */
[----:B------:R-:W-:-:S02]  /*289b0*/  LEA.HI R74, R70, R74, RZ, 0x1f ;  /* 0x0000004a464a7211 */ /* 0x000fc400078ff8ff */
[----:B------:R-:W1:Y:S04]  /*289c0*/  S2R R70, SR_CTAID.Y ;  /* 0x0000000000467919 */ /* 0x000e680000002600 */
[----:B------:R-:W2:Y:S01]  /*289d0*/  LDS R7, [R74] ;  /* 0x000000004a077984 */ /* 0x000ea20000000800 */
[----:B0-----:R-:W-:Y:S02]  /*289e0*/  IMAD.SHL.U32 R66, R66, 0x80, RZ ;  /* 0x0000008042427824 */ /* 0x001fe400078e00ff */
[----:B-1----:R-:W-:-:S03]  /*289f0*/  IMAD R0, R70, c[0x0][0x1cc], RZ ;  /* 0x0000730046007a24 */ /* 0x002fc600078e02ff */
[----:B------:R-:W-:Y:S01]  /*28a00*/  LOP3.LUT R66, R66, 0x7f, R78, 0xf8, !PT ;  /* 0x0000007f42427812 */ /* 0x000fe200078ef84e */
[----:B------:R-:W-:-:S03]  /*28a10*/  IMAD.SHL.U32 R2, R0, 0x4, RZ ;  /* 0x0000000400027824 */ /* 0x000fc600078e00ff */
[----:B------:R-:W-:Y:S01]  /*28a20*/  SHF.L.U32 R3, R66, 0x2, RZ ;  /* 0x0000000242037819 */ /* 0x000fe200000006ff */
[----:B------:R-:W-:-:S03]  /*28a30*/  IMAD.HI R0, R0, 0x4, RZ ;  /* 0x0000000400007827 */ /* 0x000fc600078e02ff */
[----:B------:R-:W-:Y:S01]  /*28a40*/  IADD3 R2, P0, P1, R3, c[0x0][0x180], R2 ;  /* 0x0000600003027a10 */ /* 0x000fe2000791e002 */
[----:B------:R-:W-:-:S05]  /*28a50*/  IMAD.HI R5, R66, 0x4, RZ ;  /* 0x0000000442057827 */ /* 0x000fca00078e02ff */
[----:B------:R-:W-:-:S05]  /*28a60*/  IADD3.X R3, R5, c[0x0][0x184], R0, P0, P1 ;  /* 0x0000610005037a10 */ /* 0x000fca00007e2400 */
[----:B--2---:R-:W-:Y:S01]  /*28a70*/  STG.E [R2.64], R7 ;  /* 0x0000000702007986 */ /* 0x004fe2000c101906 */
[----:B------:R-:W-:Y:S05]  /*28a80*/  EXIT ;  /* 0x000000000000794d */ /* 0x000fea0003800000 */
.L_x_2:
[----:B------:R-:W-:-:S00]  /*28a90*/  BRA `(.L_x_2) ;  /* 0xfffffff000007947 */ /* 0x000fc0000383ffff */
[----:B------:R-:W-:-:S00]  /*28aa0*/  NOP ;  /* 0x0000000000007918 */ /* 0x000fc00000000000 */
        /* <DEDUP_REMOVED lines=13> */
.L_x_3:


//--------------------- .nv.global.init           --------------------------
	.section	.nv.global.init,"aw",@progbits
.nv.global.init:
	.type		_$_str,@object
	.size		_$_str,(.L_0 - _$_str)
_$_str:
        /*0000*/ 	.byte	0x5f, 0x5f, 0x43, 0x55, 0x44, 0x41, 0x5f, 0x46, 0x54, 0x5a, 0x00
.L_0:


//--------------------- .nv.shared.attn_fwd       --------------------------
	.section	.nv.shared.attn_fwd,"aw",@nobits
	.sectionflags	@""
	.align	16
